//
// Generated by NVIDIA NVVM Compiler
//
// Compiler Build ID: CL-36424714
// Cuda compilation tools, release 13.0, V13.0.88
// Based on NVVM 20.0.0
//

.version 9.0
.target sm_100
.address_size 64

	// .globl	_Z17simple_add_kernelPfS_S_i
.extern .shared .align 16 .b8 sdata[];
.extern .shared .align 16 .b8 sdata$1[];
.extern .shared .align 16 .b8 sdata$2[];
.extern .shared .align 16 .b8 sdata$3[];
.global .align 4 .b8 __cudart_i2opi_f[24] = {65, 144, 67, 60, 153, 149, 98, 219, 192, 221, 52, 245, 209, 87, 39, 252, 41, 21, 68, 78, 110, 131, 249, 162};

.visible .entry _Z17simple_add_kernelPfS_S_i(
	.param .u64 .ptr .align 1 _Z17simple_add_kernelPfS_S_i_param_0,
	.param .u64 .ptr .align 1 _Z17simple_add_kernelPfS_S_i_param_1,
	.param .u64 .ptr .align 1 _Z17simple_add_kernelPfS_S_i_param_2,
	.param .u32 _Z17simple_add_kernelPfS_S_i_param_3
)
{
	.reg .pred 	%p<2>;
	.reg .b32 	%r<6>;
	.reg .b32 	%f<4>;
	.reg .b64 	%rd<11>;

	ld.param.u64 	%rd1, [_Z17simple_add_kernelPfS_S_i_param_0];
	ld.param.u64 	%rd2, [_Z17simple_add_kernelPfS_S_i_param_1];
	ld.param.u64 	%rd3, [_Z17simple_add_kernelPfS_S_i_param_2];
	ld.param.u32 	%r2, [_Z17simple_add_kernelPfS_S_i_param_3];
	mov.u32 	%r3, %ctaid.x;
	mov.u32 	%r4, %ntid.x;
	mov.u32 	%r5, %tid.x;
	mad.lo.s32 	%r1, %r3, %r4, %r5;
	setp.ge.s32 	%p1, %r1, %r2;
	@%p1 bra 	$L__BB0_2;
	cvta.to.global.u64 	%rd4, %rd1;
	cvta.to.global.u64 	%rd5, %rd2;
	cvta.to.global.u64 	%rd6, %rd3;
	mul.wide.s32 	%rd7, %r1, 4;
	add.s64 	%rd8, %rd4, %rd7;
	ld.global.f32 	%f1, [%rd8];
	add.s64 	%rd9, %rd5, %rd7;
	ld.global.f32 	%f2, [%rd9];
	add.f32 	%f3, %f1, %f2;
	add.s64 	%rd10, %rd6, %rd7;
	st.global.f32 	[%rd10], %f3;
$L__BB0_2:
	ret;

}
	// .globl	_Z22matrix_multiply_kernelPKfS0_Pfiii
.visible .entry _Z22matrix_multiply_kernelPKfS0_Pfiii(
	.param .u64 .ptr .align 1 _Z22matrix_multiply_kernelPKfS0_Pfiii_param_0,
	.param .u64 .ptr .align 1 _Z22matrix_multiply_kernelPKfS0_Pfiii_param_1,
	.param .u64 .ptr .align 1 _Z22matrix_multiply_kernelPKfS0_Pfiii_param_2,
	.param .u32 _Z22matrix_multiply_kernelPKfS0_Pfiii_param_3,
	.param .u32 _Z22matrix_multiply_kernelPKfS0_Pfiii_param_4,
	.param .u32 _Z22matrix_multiply_kernelPKfS0_Pfiii_param_5
)
{
	.reg .pred 	%p<13>;
	.reg .b32 	%r<41>;
	.reg .b32 	%f<68>;
	.reg .b64 	%rd<53>;

	ld.param.u64 	%rd7, [_Z22matrix_multiply_kernelPKfS0_Pfiii_param_0];
	ld.param.u64 	%rd8, [_Z22matrix_multiply_kernelPKfS0_Pfiii_param_1];
	ld.param.u64 	%rd6, [_Z22matrix_multiply_kernelPKfS0_Pfiii_param_2];
	ld.param.u32 	%r20, [_Z22matrix_multiply_kernelPKfS0_Pfiii_param_3];
	ld.param.u32 	%r18, [_Z22matrix_multiply_kernelPKfS0_Pfiii_param_4];
	ld.param.u32 	%r19, [_Z22matrix_multiply_kernelPKfS0_Pfiii_param_5];
	cvta.to.global.u64 	%rd1, %rd8;
	cvta.to.global.u64 	%rd2, %rd7;
	mov.u32 	%r21, %ctaid.y;
	mov.u32 	%r22, %ntid.y;
	mov.u32 	%r23, %tid.y;
	mad.lo.s32 	%r1, %r21, %r22, %r23;
	mov.u32 	%r24, %ctaid.x;
	mov.u32 	%r25, %ntid.x;
	mov.u32 	%r26, %tid.x;
	mad.lo.s32 	%r2, %r24, %r25, %r26;
	setp.ge.s32 	%p1, %r1, %r20;
	setp.ge.s32 	%p2, %r2, %r18;
	or.pred  	%p3, %p1, %p2;
	@%p3 bra 	$L__BB1_14;
	setp.lt.s32 	%p4, %r19, 1;
	mov.f32 	%f67, 0f00000000;
	@%p4 bra 	$L__BB1_13;
	mul.lo.s32 	%r3, %r19, %r1;
	and.b32  	%r4, %r19, 7;
	setp.lt.u32 	%p5, %r19, 8;
	mov.f32 	%f67, 0f00000000;
	mov.b32 	%r39, 0;
	@%p5 bra 	$L__BB1_5;
	and.b32  	%r39, %r19, 2147483640;
	neg.s32 	%r37, %r39;
	shl.b32 	%r7, %r18, 3;
	mul.wide.u32 	%rd9, %r3, 4;
	add.s64 	%rd10, %rd9, %rd2;
	add.s64 	%rd52, %rd10, 16;
	mov.f32 	%f67, 0f00000000;
	mul.wide.s32 	%rd13, %r18, 4;
	mov.u32 	%r36, %r2;
$L__BB1_4:
	.pragma "nounroll";
	ld.global.f32 	%f17, [%rd52+-16];
	mul.wide.s32 	%rd11, %r36, 4;
	add.s64 	%rd12, %rd1, %rd11;
	ld.global.f32 	%f18, [%rd12];
	fma.rn.f32 	%f19, %f17, %f18, %f67;
	ld.global.f32 	%f20, [%rd52+-12];
	add.s64 	%rd14, %rd12, %rd13;
	ld.global.f32 	%f21, [%rd14];
	fma.rn.f32 	%f22, %f20, %f21, %f19;
	ld.global.f32 	%f23, [%rd52+-8];
	add.s64 	%rd15, %rd14, %rd13;
	ld.global.f32 	%f24, [%rd15];
	fma.rn.f32 	%f25, %f23, %f24, %f22;
	ld.global.f32 	%f26, [%rd52+-4];
	add.s64 	%rd16, %rd15, %rd13;
	ld.global.f32 	%f27, [%rd16];
	fma.rn.f32 	%f28, %f26, %f27, %f25;
	ld.global.f32 	%f29, [%rd52];
	add.s64 	%rd17, %rd16, %rd13;
	ld.global.f32 	%f30, [%rd17];
	fma.rn.f32 	%f31, %f29, %f30, %f28;
	ld.global.f32 	%f32, [%rd52+4];
	add.s64 	%rd18, %rd17, %rd13;
	ld.global.f32 	%f33, [%rd18];
	fma.rn.f32 	%f34, %f32, %f33, %f31;
	ld.global.f32 	%f35, [%rd52+8];
	add.s64 	%rd19, %rd18, %rd13;
	ld.global.f32 	%f36, [%rd19];
	fma.rn.f32 	%f37, %f35, %f36, %f34;
	ld.global.f32 	%f38, [%rd52+12];
	add.s64 	%rd20, %rd19, %rd13;
	ld.global.f32 	%f39, [%rd20];
	fma.rn.f32 	%f67, %f38, %f39, %f37;
	add.s32 	%r37, %r37, 8;
	add.s32 	%r36, %r36, %r7;
	add.s64 	%rd52, %rd52, 32;
	setp.ne.s32 	%p6, %r37, 0;
	@%p6 bra 	$L__BB1_4;
$L__BB1_5:
	setp.eq.s32 	%p7, %r4, 0;
	@%p7 bra 	$L__BB1_13;
	and.b32  	%r13, %r19, 3;
	setp.lt.u32 	%p8, %r4, 4;
	@%p8 bra 	$L__BB1_8;
	add.s32 	%r28, %r39, %r3;
	mul.wide.u32 	%rd21, %r28, 4;
	add.s64 	%rd22, %rd2, %rd21;
	ld.global.f32 	%f41, [%rd22];
	mad.lo.s32 	%r29, %r39, %r18, %r2;
	mul.wide.s32 	%rd23, %r29, 4;
	add.s64 	%rd24, %rd1, %rd23;
	ld.global.f32 	%f42, [%rd24];
	fma.rn.f32 	%f43, %f41, %f42, %f67;
	cvt.u64.u32 	%rd25, %r3;
	cvt.u64.u32 	%rd26, %r39;
	add.s64 	%rd27, %rd26, %rd25;
	shl.b64 	%rd28, %rd27, 2;
	add.s64 	%rd29, %rd2, %rd28;
	ld.global.f32 	%f44, [%rd29+4];
	mul.wide.s32 	%rd30, %r18, 4;
	add.s64 	%rd31, %rd24, %rd30;
	ld.global.f32 	%f45, [%rd31];
	fma.rn.f32 	%f46, %f44, %f45, %f43;
	ld.global.f32 	%f47, [%rd29+8];
	add.s64 	%rd32, %rd31, %rd30;
	ld.global.f32 	%f48, [%rd32];
	fma.rn.f32 	%f49, %f47, %f48, %f46;
	ld.global.f32 	%f50, [%rd29+12];
	add.s64 	%rd33, %rd32, %rd30;
	ld.global.f32 	%f51, [%rd33];
	fma.rn.f32 	%f67, %f50, %f51, %f49;
	add.s32 	%r39, %r39, 4;
$L__BB1_8:
	setp.eq.s32 	%p9, %r13, 0;
	@%p9 bra 	$L__BB1_13;
	setp.eq.s32 	%p10, %r13, 1;
	@%p10 bra 	$L__BB1_11;
	add.s32 	%r30, %r39, %r3;
	mul.wide.u32 	%rd34, %r30, 4;
	add.s64 	%rd35, %rd2, %rd34;
	ld.global.f32 	%f53, [%rd35];
	mad.lo.s32 	%r31, %r39, %r18, %r2;
	mul.wide.s32 	%rd36, %r31, 4;
	add.s64 	%rd37, %rd1, %rd36;
	ld.global.f32 	%f54, [%rd37];
	fma.rn.f32 	%f55, %f53, %f54, %f67;
	cvt.u64.u32 	%rd38, %r3;
	cvt.u64.u32 	%rd39, %r39;
	add.s64 	%rd40, %rd39, %rd38;
	shl.b64 	%rd41, %rd40, 2;
	add.s64 	%rd42, %rd2, %rd41;
	ld.global.f32 	%f56, [%rd42+4];
	mul.wide.s32 	%rd43, %r18, 4;
	add.s64 	%rd44, %rd37, %rd43;
	ld.global.f32 	%f57, [%rd44];
	fma.rn.f32 	%f67, %f56, %f57, %f55;
	add.s32 	%r39, %r39, 2;
$L__BB1_11:
	and.b32  	%r32, %r19, 1;
	setp.eq.b32 	%p11, %r32, 1;
	not.pred 	%p12, %p11;
	@%p12 bra 	$L__BB1_13;
	add.s32 	%r33, %r39, %r3;
	mul.wide.u32 	%rd45, %r33, 4;
	add.s64 	%rd46, %rd2, %rd45;
	ld.global.f32 	%f58, [%rd46];
	mad.lo.s32 	%r34, %r39, %r18, %r2;
	mul.wide.s32 	%rd47, %r34, 4;
	add.s64 	%rd48, %rd1, %rd47;
	ld.global.f32 	%f59, [%rd48];
	fma.rn.f32 	%f67, %f58, %f59, %f67;
$L__BB1_13:
	mad.lo.s32 	%r35, %r18, %r1, %r2;
	cvta.to.global.u64 	%rd49, %rd6;
	mul.wide.s32 	%rd50, %r35, 4;
	add.s64 	%rd51, %rd49, %rd50;
	st.global.f32 	[%rd51], %f67;
$L__BB1_14:
	ret;

}
	// .globl	_Z22relu_activation_kernelPKfPfi
.visible .entry _Z22relu_activation_kernelPKfPfi(
	.param .u64 .ptr .align 1 _Z22relu_activation_kernelPKfPfi_param_0,
	.param .u64 .ptr .align 1 _Z22relu_activation_kernelPKfPfi_param_1,
	.param .u32 _Z22relu_activation_kernelPKfPfi_param_2
)
{
	.reg .pred 	%p<2>;
	.reg .b32 	%r<6>;
	.reg .b32 	%f<3>;
	.reg .b64 	%rd<8>;

	ld.param.u64 	%rd1, [_Z22relu_activation_kernelPKfPfi_param_0];
	ld.param.u64 	%rd2, [_Z22relu_activation_kernelPKfPfi_param_1];
	ld.param.u32 	%r2, [_Z22relu_activation_kernelPKfPfi_param_2];
	mov.u32 	%r3, %ctaid.x;
	mov.u32 	%r4, %ntid.x;
	mov.u32 	%r5, %tid.x;
	mad.lo.s32 	%r1, %r3, %r4, %r5;
	setp.ge.s32 	%p1, %r1, %r2;
	@%p1 bra 	$L__BB2_2;
	cvta.to.global.u64 	%rd3, %rd1;
	cvta.to.global.u64 	%rd4, %rd2;
	mul.wide.s32 	%rd5, %r1, 4;
	add.s64 	%rd6, %rd3, %rd5;
	ld.global.f32 	%f1, [%rd6];
	max.f32 	%f2, %f1, 0f00000000;
	add.s64 	%rd7, %rd4, %rd5;
	st.global.f32 	[%rd7], %f2;
$L__BB2_2:
	ret;

}
	// .globl	_Z25sigmoid_activation_kernelPKfPfi
.visible .entry _Z25sigmoid_activation_kernelPKfPfi(
	.param .u64 .ptr .align 1 _Z25sigmoid_activation_kernelPKfPfi_param_0,
	.param .u64 .ptr .align 1 _Z25sigmoid_activation_kernelPKfPfi_param_1,
	.param .u32 _Z25sigmoid_activation_kernelPKfPfi_param_2
)
{
	.reg .pred 	%p<2>;
	.reg .b32 	%r<8>;
	.reg .b32 	%f<15>;
	.reg .b64 	%rd<8>;

	ld.param.u64 	%rd1, [_Z25sigmoid_activation_kernelPKfPfi_param_0];
	ld.param.u64 	%rd2, [_Z25sigmoid_activation_kernelPKfPfi_param_1];
	ld.param.u32 	%r2, [_Z25sigmoid_activation_kernelPKfPfi_param_2];
	mov.u32 	%r3, %ctaid.x;
	mov.u32 	%r4, %ntid.x;
	mov.u32 	%r5, %tid.x;
	mad.lo.s32 	%r1, %r3, %r4, %r5;
	setp.ge.s32 	%p1, %r1, %r2;
	@%p1 bra 	$L__BB3_2;
	cvta.to.global.u64 	%rd3, %rd1;
	cvta.to.global.u64 	%rd4, %rd2;
	mul.wide.s32 	%rd5, %r1, 4;
	add.s64 	%rd6, %rd3, %rd5;
	ld.global.f32 	%f1, [%rd6];
	fma.rn.f32 	%f2, %f1, 0fBBBB989D, 0f3F000000;
	cvt.sat.f32.f32 	%f3, %f2;
	mov.f32 	%f4, 0f4B400001;
	mov.f32 	%f5, 0f437C0000;
	fma.rm.f32 	%f6, %f3, %f5, %f4;
	add.f32 	%f7, %f6, 0fCB40007F;
	neg.f32 	%f8, %f7;
	fma.rn.f32 	%f9, %f1, 0fBFB8AA3B, %f8;
	fma.rn.f32 	%f10, %f1, 0fB2A57060, %f9;
	mov.b32 	%r6, %f6;
	shl.b32 	%r7, %r6, 23;
	mov.b32 	%f11, %r7;
	ex2.approx.ftz.f32 	%f12, %f10;
	fma.rn.f32 	%f13, %f12, %f11, 0f3F800000;
	rcp.rn.f32 	%f14, %f13;
	add.s64 	%rd7, %rd4, %rd5;
	st.global.f32 	[%rd7], %f14;
$L__BB3_2:
	ret;

}
	// .globl	_Z25vector_dot_product_kernelPKfS0_Pfi
.visible .entry _Z25vector_dot_product_kernelPKfS0_Pfi(
	.param .u64 .ptr .align 1 _Z25vector_dot_product_kernelPKfS0_Pfi_param_0,
	.param .u64 .ptr .align 1 _Z25vector_dot_product_kernelPKfS0_Pfi_param_1,
	.param .u64 .ptr .align 1 _Z25vector_dot_product_kernelPKfS0_Pfi_param_2,
	.param .u32 _Z25vector_dot_product_kernelPKfS0_Pfi_param_3
)
{
	.reg .pred 	%p<6>;
	.reg .b32 	%r<14>;
	.reg .b32 	%f<12>;
	.reg .b64 	%rd<10>;

	ld.param.u64 	%rd1, [_Z25vector_dot_product_kernelPKfS0_Pfi_param_0];
	ld.param.u64 	%rd2, [_Z25vector_dot_product_kernelPKfS0_Pfi_param_1];
	ld.param.u64 	%rd3, [_Z25vector_dot_product_kernelPKfS0_Pfi_param_2];
	ld.param.u32 	%r7, [_Z25vector_dot_product_kernelPKfS0_Pfi_param_3];
	mov.u32 	%r1, %tid.x;
	mov.u32 	%r8, %ctaid.x;
	mov.u32 	%r13, %ntid.x;
	mad.lo.s32 	%r3, %r8, %r13, %r1;
	setp.ge.s32 	%p1, %r3, %r7;
	mov.f32 	%f11, 0f00000000;
	@%p1 bra 	$L__BB4_2;
	cvta.to.global.u64 	%rd4, %rd1;
	cvta.to.global.u64 	%rd5, %rd2;
	mul.wide.s32 	%rd6, %r3, 4;
	add.s64 	%rd7, %rd4, %rd6;
	ld.global.f32 	%f4, [%rd7];
	add.s64 	%rd8, %rd5, %rd6;
	ld.global.f32 	%f5, [%rd8];
	mul.f32 	%f11, %f4, %f5;
$L__BB4_2:
	shl.b32 	%r9, %r1, 2;
	mov.u32 	%r10, sdata;
	add.s32 	%r4, %r10, %r9;
	st.shared.f32 	[%r4], %f11;
	bar.sync 	0;
	setp.lt.u32 	%p2, %r13, 2;
	@%p2 bra 	$L__BB4_6;
$L__BB4_3:
	shr.u32 	%r6, %r13, 1;
	setp.ge.u32 	%p3, %r1, %r6;
	@%p3 bra 	$L__BB4_5;
	shl.b32 	%r11, %r6, 2;
	add.s32 	%r12, %r4, %r11;
	ld.shared.f32 	%f6, [%r12];
	ld.shared.f32 	%f7, [%r4];
	add.f32 	%f8, %f6, %f7;
	st.shared.f32 	[%r4], %f8;
$L__BB4_5:
	bar.sync 	0;
	setp.gt.u32 	%p4, %r13, 3;
	mov.u32 	%r13, %r6;
	@%p4 bra 	$L__BB4_3;
$L__BB4_6:
	setp.ne.s32 	%p5, %r1, 0;
	@%p5 bra 	$L__BB4_8;
	ld.shared.f32 	%f9, [sdata];
	cvta.to.global.u64 	%rd9, %rd3;
	atom.global.add.f32 	%f10, [%rd9], %f9;
$L__BB4_8:
	ret;

}
	// .globl	_Z23vector_normalize_kernelPfif
.visible .entry _Z23vector_normalize_kernelPfif(
	.param .u64 .ptr .align 1 _Z23vector_normalize_kernelPfif_param_0,
	.param .u32 _Z23vector_normalize_kernelPfif_param_1,
	.param .f32 _Z23vector_normalize_kernelPfif_param_2
)
{
	.reg .pred 	%p<4>;
	.reg .b32 	%r<6>;
	.reg .b32 	%f<4>;
	.reg .b64 	%rd<5>;

	ld.param.u64 	%rd1, [_Z23vector_normalize_kernelPfif_param_0];
	ld.param.u32 	%r2, [_Z23vector_normalize_kernelPfif_param_1];
	ld.param.f32 	%f1, [_Z23vector_normalize_kernelPfif_param_2];
	mov.u32 	%r3, %ctaid.x;
	mov.u32 	%r4, %ntid.x;
	mov.u32 	%r5, %tid.x;
	mad.lo.s32 	%r1, %r3, %r4, %r5;
	setp.ge.s32 	%p1, %r1, %r2;
	setp.leu.f32 	%p2, %f1, 0f00000000;
	or.pred  	%p3, %p1, %p2;
	@%p3 bra 	$L__BB5_2;
	cvta.to.global.u64 	%rd2, %rd1;
	mul.wide.s32 	%rd3, %r1, 4;
	add.s64 	%rd4, %rd2, %rd3;
	ld.global.f32 	%f2, [%rd4];
	div.rn.f32 	%f3, %f2, %f1;
	st.global.f32 	[%rd4], %f3;
$L__BB5_2:
	ret;

}
	// .globl	_Z26layer_normalization_kernelPKfPfS0_S0_iif
.visible .entry _Z26layer_normalization_kernelPKfPfS0_S0_iif(
	.param .u64 .ptr .align 1 _Z26layer_normalization_kernelPKfPfS0_S0_iif_param_0,
	.param .u64 .ptr .align 1 _Z26layer_normalization_kernelPKfPfS0_S0_iif_param_1,
	.param .u64 .ptr .align 1 _Z26layer_normalization_kernelPKfPfS0_S0_iif_param_2,
	.param .u64 .ptr .align 1 _Z26layer_normalization_kernelPKfPfS0_S0_iif_param_3,
	.param .u32 _Z26layer_normalization_kernelPKfPfS0_S0_iif_param_4,
	.param .u32 _Z26layer_normalization_kernelPKfPfS0_S0_iif_param_5,
	.param .f32 _Z26layer_normalization_kernelPKfPfS0_S0_iif_param_6
)
{
	.reg .pred 	%p<29>;
	.reg .b32 	%r<93>;
	.reg .b32 	%f<290>;
	.reg .b64 	%rd<58>;

	ld.param.u64 	%rd15, [_Z26layer_normalization_kernelPKfPfS0_S0_iif_param_0];
	ld.param.u64 	%rd16, [_Z26layer_normalization_kernelPKfPfS0_S0_iif_param_1];
	ld.param.u64 	%rd17, [_Z26layer_normalization_kernelPKfPfS0_S0_iif_param_2];
	ld.param.u64 	%rd18, [_Z26layer_normalization_kernelPKfPfS0_S0_iif_param_3];
	ld.param.u32 	%r59, [_Z26layer_normalization_kernelPKfPfS0_S0_iif_param_4];
	ld.param.u32 	%r58, [_Z26layer_normalization_kernelPKfPfS0_S0_iif_param_5];
	ld.param.f32 	%f30, [_Z26layer_normalization_kernelPKfPfS0_S0_iif_param_6];
	cvta.to.global.u64 	%rd1, %rd16;
	cvta.to.global.u64 	%rd2, %rd18;
	cvta.to.global.u64 	%rd3, %rd17;
	cvta.to.global.u64 	%rd4, %rd15;
	mov.u32 	%r60, %ctaid.x;
	mov.u32 	%r61, %ntid.x;
	mov.u32 	%r62, %tid.x;
	mad.lo.s32 	%r1, %r60, %r61, %r62;
	setp.ge.s32 	%p1, %r1, %r59;
	@%p1 bra 	$L__BB6_39;
	setp.lt.s32 	%p2, %r58, 1;
	mov.f32 	%f280, 0f00000000;
	@%p2 bra 	$L__BB6_14;
	mul.lo.s32 	%r2, %r58, %r1;
	and.b32  	%r3, %r58, 15;
	setp.lt.u32 	%p3, %r58, 16;
	mov.f32 	%f280, 0f00000000;
	mov.b32 	%r77, 0;
	@%p3 bra 	$L__BB6_5;
	and.b32  	%r77, %r58, 2147483632;
	neg.s32 	%r75, %r77;
	add.s64 	%rd5, %rd4, 32;
	mov.f32 	%f280, 0f00000000;
	mov.u32 	%r74, %r2;
$L__BB6_4:
	.pragma "nounroll";
	mul.wide.s32 	%rd19, %r74, 4;
	add.s64 	%rd20, %rd5, %rd19;
	ld.global.f32 	%f35, [%rd20+-32];
	add.f32 	%f36, %f280, %f35;
	ld.global.f32 	%f37, [%rd20+-28];
	add.f32 	%f38, %f36, %f37;
	ld.global.f32 	%f39, [%rd20+-24];
	add.f32 	%f40, %f38, %f39;
	ld.global.f32 	%f41, [%rd20+-20];
	add.f32 	%f42, %f40, %f41;
	ld.global.f32 	%f43, [%rd20+-16];
	add.f32 	%f44, %f42, %f43;
	ld.global.f32 	%f45, [%rd20+-12];
	add.f32 	%f46, %f44, %f45;
	ld.global.f32 	%f47, [%rd20+-8];
	add.f32 	%f48, %f46, %f47;
	ld.global.f32 	%f49, [%rd20+-4];
	add.f32 	%f50, %f48, %f49;
	ld.global.f32 	%f51, [%rd20];
	add.f32 	%f52, %f50, %f51;
	ld.global.f32 	%f53, [%rd20+4];
	add.f32 	%f54, %f52, %f53;
	ld.global.f32 	%f55, [%rd20+8];
	add.f32 	%f56, %f54, %f55;
	ld.global.f32 	%f57, [%rd20+12];
	add.f32 	%f58, %f56, %f57;
	ld.global.f32 	%f59, [%rd20+16];
	add.f32 	%f60, %f58, %f59;
	ld.global.f32 	%f61, [%rd20+20];
	add.f32 	%f62, %f60, %f61;
	ld.global.f32 	%f63, [%rd20+24];
	add.f32 	%f64, %f62, %f63;
	ld.global.f32 	%f65, [%rd20+28];
	add.f32 	%f280, %f64, %f65;
	add.s32 	%r75, %r75, 16;
	add.s32 	%r74, %r74, 16;
	setp.ne.s32 	%p4, %r75, 0;
	@%p4 bra 	$L__BB6_4;
$L__BB6_5:
	setp.eq.s32 	%p5, %r3, 0;
	@%p5 bra 	$L__BB6_14;
	and.b32  	%r11, %r58, 7;
	setp.lt.u32 	%p6, %r3, 8;
	@%p6 bra 	$L__BB6_8;
	add.s32 	%r64, %r77, %r2;
	mul.wide.s32 	%rd21, %r64, 4;
	add.s64 	%rd22, %rd4, %rd21;
	ld.global.f32 	%f67, [%rd22];
	add.f32 	%f68, %f280, %f67;
	ld.global.f32 	%f69, [%rd22+4];
	add.f32 	%f70, %f68, %f69;
	ld.global.f32 	%f71, [%rd22+8];
	add.f32 	%f72, %f70, %f71;
	ld.global.f32 	%f73, [%rd22+12];
	add.f32 	%f74, %f72, %f73;
	ld.global.f32 	%f75, [%rd22+16];
	add.f32 	%f76, %f74, %f75;
	ld.global.f32 	%f77, [%rd22+20];
	add.f32 	%f78, %f76, %f77;
	ld.global.f32 	%f79, [%rd22+24];
	add.f32 	%f80, %f78, %f79;
	ld.global.f32 	%f81, [%rd22+28];
	add.f32 	%f280, %f80, %f81;
	add.s32 	%r77, %r77, 8;
$L__BB6_8:
	setp.eq.s32 	%p7, %r11, 0;
	@%p7 bra 	$L__BB6_14;
	and.b32  	%r14, %r58, 3;
	setp.lt.u32 	%p8, %r11, 4;
	@%p8 bra 	$L__BB6_11;
	add.s32 	%r65, %r77, %r2;
	mul.wide.s32 	%rd23, %r65, 4;
	add.s64 	%rd24, %rd4, %rd23;
	ld.global.f32 	%f83, [%rd24];
	add.f32 	%f84, %f280, %f83;
	ld.global.f32 	%f85, [%rd24+4];
	add.f32 	%f86, %f84, %f85;
	ld.global.f32 	%f87, [%rd24+8];
	add.f32 	%f88, %f86, %f87;
	ld.global.f32 	%f89, [%rd24+12];
	add.f32 	%f280, %f88, %f89;
	add.s32 	%r77, %r77, 4;
$L__BB6_11:
	setp.eq.s32 	%p9, %r14, 0;
	@%p9 bra 	$L__BB6_14;
	add.s32 	%r80, %r77, %r2;
	neg.s32 	%r79, %r14;
$L__BB6_13:
	.pragma "nounroll";
	mul.wide.s32 	%rd25, %r80, 4;
	add.s64 	%rd26, %rd4, %rd25;
	ld.global.f32 	%f90, [%rd26];
	add.f32 	%f280, %f280, %f90;
	add.s32 	%r80, %r80, 1;
	add.s32 	%r79, %r79, 1;
	setp.ne.s32 	%p10, %r79, 0;
	@%p10 bra 	$L__BB6_13;
$L__BB6_14:
	setp.lt.s32 	%p11, %r58, 1;
	cvt.rn.f32.s32 	%f14, %r58;
	div.rn.f32 	%f15, %f280, %f14;
	mov.f32 	%f289, 0f00000000;
	@%p11 bra 	$L__BB6_27;
	mul.lo.s32 	%r23, %r58, %r1;
	and.b32  	%r24, %r58, 15;
	setp.lt.u32 	%p12, %r58, 16;
	mov.f32 	%f289, 0f00000000;
	mov.b32 	%r84, 0;
	@%p12 bra 	$L__BB6_18;
	and.b32  	%r84, %r58, 2147483632;
	neg.s32 	%r82, %r84;
	add.s64 	%rd6, %rd4, 32;
	mov.f32 	%f289, 0f00000000;
	mov.u32 	%r81, %r23;
$L__BB6_17:
	.pragma "nounroll";
	mul.wide.s32 	%rd27, %r81, 4;
	add.s64 	%rd28, %rd6, %rd27;
	ld.global.f32 	%f95, [%rd28+-32];
	sub.f32 	%f96, %f95, %f15;
	fma.rn.f32 	%f97, %f96, %f96, %f289;
	ld.global.f32 	%f98, [%rd28+-28];
	sub.f32 	%f99, %f98, %f15;
	fma.rn.f32 	%f100, %f99, %f99, %f97;
	ld.global.f32 	%f101, [%rd28+-24];
	sub.f32 	%f102, %f101, %f15;
	fma.rn.f32 	%f103, %f102, %f102, %f100;
	ld.global.f32 	%f104, [%rd28+-20];
	sub.f32 	%f105, %f104, %f15;
	fma.rn.f32 	%f106, %f105, %f105, %f103;
	ld.global.f32 	%f107, [%rd28+-16];
	sub.f32 	%f108, %f107, %f15;
	fma.rn.f32 	%f109, %f108, %f108, %f106;
	ld.global.f32 	%f110, [%rd28+-12];
	sub.f32 	%f111, %f110, %f15;
	fma.rn.f32 	%f112, %f111, %f111, %f109;
	ld.global.f32 	%f113, [%rd28+-8];
	sub.f32 	%f114, %f113, %f15;
	fma.rn.f32 	%f115, %f114, %f114, %f112;
	ld.global.f32 	%f116, [%rd28+-4];
	sub.f32 	%f117, %f116, %f15;
	fma.rn.f32 	%f118, %f117, %f117, %f115;
	ld.global.f32 	%f119, [%rd28];
	sub.f32 	%f120, %f119, %f15;
	fma.rn.f32 	%f121, %f120, %f120, %f118;
	ld.global.f32 	%f122, [%rd28+4];
	sub.f32 	%f123, %f122, %f15;
	fma.rn.f32 	%f124, %f123, %f123, %f121;
	ld.global.f32 	%f125, [%rd28+8];
	sub.f32 	%f126, %f125, %f15;
	fma.rn.f32 	%f127, %f126, %f126, %f124;
	ld.global.f32 	%f128, [%rd28+12];
	sub.f32 	%f129, %f128, %f15;
	fma.rn.f32 	%f130, %f129, %f129, %f127;
	ld.global.f32 	%f131, [%rd28+16];
	sub.f32 	%f132, %f131, %f15;
	fma.rn.f32 	%f133, %f132, %f132, %f130;
	ld.global.f32 	%f134, [%rd28+20];
	sub.f32 	%f135, %f134, %f15;
	fma.rn.f32 	%f136, %f135, %f135, %f133;
	ld.global.f32 	%f137, [%rd28+24];
	sub.f32 	%f138, %f137, %f15;
	fma.rn.f32 	%f139, %f138, %f138, %f136;
	ld.global.f32 	%f140, [%rd28+28];
	sub.f32 	%f141, %f140, %f15;
	fma.rn.f32 	%f289, %f141, %f141, %f139;
	add.s32 	%r82, %r82, 16;
	add.s32 	%r81, %r81, 16;
	setp.ne.s32 	%p13, %r82, 0;
	@%p13 bra 	$L__BB6_17;
$L__BB6_18:
	setp.eq.s32 	%p14, %r24, 0;
	@%p14 bra 	$L__BB6_27;
	and.b32  	%r32, %r58, 7;
	setp.lt.u32 	%p15, %r24, 8;
	@%p15 bra 	$L__BB6_21;
	add.s32 	%r67, %r84, %r23;
	mul.wide.s32 	%rd29, %r67, 4;
	add.s64 	%rd30, %rd4, %rd29;
	ld.global.f32 	%f143, [%rd30];
	sub.f32 	%f144, %f143, %f15;
	fma.rn.f32 	%f145, %f144, %f144, %f289;
	ld.global.f32 	%f146, [%rd30+4];
	sub.f32 	%f147, %f146, %f15;
	fma.rn.f32 	%f148, %f147, %f147, %f145;
	ld.global.f32 	%f149, [%rd30+8];
	sub.f32 	%f150, %f149, %f15;
	fma.rn.f32 	%f151, %f150, %f150, %f148;
	ld.global.f32 	%f152, [%rd30+12];
	sub.f32 	%f153, %f152, %f15;
	fma.rn.f32 	%f154, %f153, %f153, %f151;
	ld.global.f32 	%f155, [%rd30+16];
	sub.f32 	%f156, %f155, %f15;
	fma.rn.f32 	%f157, %f156, %f156, %f154;
	ld.global.f32 	%f158, [%rd30+20];
	sub.f32 	%f159, %f158, %f15;
	fma.rn.f32 	%f160, %f159, %f159, %f157;
	ld.global.f32 	%f161, [%rd30+24];
	sub.f32 	%f162, %f161, %f15;
	fma.rn.f32 	%f163, %f162, %f162, %f160;
	ld.global.f32 	%f164, [%rd30+28];
	sub.f32 	%f165, %f164, %f15;
	fma.rn.f32 	%f289, %f165, %f165, %f163;
	add.s32 	%r84, %r84, 8;
$L__BB6_21:
	setp.eq.s32 	%p16, %r32, 0;
	@%p16 bra 	$L__BB6_27;
	and.b32  	%r35, %r58, 3;
	setp.lt.u32 	%p17, %r32, 4;
	@%p17 bra 	$L__BB6_24;
	add.s32 	%r68, %r84, %r23;
	mul.wide.s32 	%rd31, %r68, 4;
	add.s64 	%rd32, %rd4, %rd31;
	ld.global.f32 	%f167, [%rd32];
	sub.f32 	%f168, %f167, %f15;
	fma.rn.f32 	%f169, %f168, %f168, %f289;
	ld.global.f32 	%f170, [%rd32+4];
	sub.f32 	%f171, %f170, %f15;
	fma.rn.f32 	%f172, %f171, %f171, %f169;
	ld.global.f32 	%f173, [%rd32+8];
	sub.f32 	%f174, %f173, %f15;
	fma.rn.f32 	%f175, %f174, %f174, %f172;
	ld.global.f32 	%f176, [%rd32+12];
	sub.f32 	%f177, %f176, %f15;
	fma.rn.f32 	%f289, %f177, %f177, %f175;
	add.s32 	%r84, %r84, 4;
$L__BB6_24:
	setp.eq.s32 	%p18, %r35, 0;
	@%p18 bra 	$L__BB6_27;
	add.s32 	%r87, %r84, %r23;
	neg.s32 	%r86, %r35;
$L__BB6_26:
	.pragma "nounroll";
	mul.wide.s32 	%rd33, %r87, 4;
	add.s64 	%rd34, %rd4, %rd33;
	ld.global.f32 	%f178, [%rd34];
	sub.f32 	%f179, %f178, %f15;
	fma.rn.f32 	%f289, %f179, %f179, %f289;
	add.s32 	%r87, %r87, 1;
	add.s32 	%r86, %r86, 1;
	setp.ne.s32 	%p19, %r86, 0;
	@%p19 bra 	$L__BB6_26;
$L__BB6_27:
	setp.lt.s32 	%p20, %r58, 1;
	div.rn.f32 	%f180, %f289, %f14;
	add.f32 	%f181, %f30, %f180;
	rsqrt.approx.f32 	%f29, %f181;
	@%p20 bra 	$L__BB6_39;
	mul.lo.s32 	%r44, %r58, %r1;
	and.b32  	%r45, %r58, 7;
	setp.lt.u32 	%p21, %r58, 8;
	mov.b32 	%r91, 0;
	@%p21 bra 	$L__BB6_31;
	and.b32  	%r91, %r58, 2147483640;
	neg.s32 	%r89, %r91;
	add.s64 	%rd7, %rd4, 16;
	add.s64 	%rd8, %rd1, 16;
	add.s64 	%rd57, %rd3, 16;
	add.s64 	%rd56, %rd2, 16;
	mov.u32 	%r88, %r44;
$L__BB6_30:
	.pragma "nounroll";
	mul.wide.s32 	%rd35, %r88, 4;
	add.s64 	%rd36, %rd7, %rd35;
	add.s64 	%rd37, %rd8, %rd35;
	ld.global.f32 	%f182, [%rd36+-16];
	sub.f32 	%f183, %f182, %f15;
	mul.f32 	%f184, %f29, %f183;
	ld.global.f32 	%f185, [%rd57+-16];
	ld.global.f32 	%f186, [%rd56+-16];
	fma.rn.f32 	%f187, %f185, %f184, %f186;
	st.global.f32 	[%rd37+-16], %f187;
	ld.global.f32 	%f188, [%rd36+-12];
	sub.f32 	%f189, %f188, %f15;
	mul.f32 	%f190, %f29, %f189;
	ld.global.f32 	%f191, [%rd57+-12];
	ld.global.f32 	%f192, [%rd56+-12];
	fma.rn.f32 	%f193, %f191, %f190, %f192;
	st.global.f32 	[%rd37+-12], %f193;
	ld.global.f32 	%f194, [%rd36+-8];
	sub.f32 	%f195, %f194, %f15;
	mul.f32 	%f196, %f29, %f195;
	ld.global.f32 	%f197, [%rd57+-8];
	ld.global.f32 	%f198, [%rd56+-8];
	fma.rn.f32 	%f199, %f197, %f196, %f198;
	st.global.f32 	[%rd37+-8], %f199;
	ld.global.f32 	%f200, [%rd36+-4];
	sub.f32 	%f201, %f200, %f15;
	mul.f32 	%f202, %f29, %f201;
	ld.global.f32 	%f203, [%rd57+-4];
	ld.global.f32 	%f204, [%rd56+-4];
	fma.rn.f32 	%f205, %f203, %f202, %f204;
	st.global.f32 	[%rd37+-4], %f205;
	ld.global.f32 	%f206, [%rd36];
	sub.f32 	%f207, %f206, %f15;
	mul.f32 	%f208, %f29, %f207;
	ld.global.f32 	%f209, [%rd57];
	ld.global.f32 	%f210, [%rd56];
	fma.rn.f32 	%f211, %f209, %f208, %f210;
	st.global.f32 	[%rd37], %f211;
	ld.global.f32 	%f212, [%rd36+4];
	sub.f32 	%f213, %f212, %f15;
	mul.f32 	%f214, %f29, %f213;
	ld.global.f32 	%f215, [%rd57+4];
	ld.global.f32 	%f216, [%rd56+4];
	fma.rn.f32 	%f217, %f215, %f214, %f216;
	st.global.f32 	[%rd37+4], %f217;
	ld.global.f32 	%f218, [%rd36+8];
	sub.f32 	%f219, %f218, %f15;
	mul.f32 	%f220, %f29, %f219;
	ld.global.f32 	%f221, [%rd57+8];
	ld.global.f32 	%f222, [%rd56+8];
	fma.rn.f32 	%f223, %f221, %f220, %f222;
	st.global.f32 	[%rd37+8], %f223;
	ld.global.f32 	%f224, [%rd36+12];
	sub.f32 	%f225, %f224, %f15;
	mul.f32 	%f226, %f29, %f225;
	ld.global.f32 	%f227, [%rd57+12];
	ld.global.f32 	%f228, [%rd56+12];
	fma.rn.f32 	%f229, %f227, %f226, %f228;
	st.global.f32 	[%rd37+12], %f229;
	add.s32 	%r89, %r89, 8;
	add.s32 	%r88, %r88, 8;
	add.s64 	%rd57, %rd57, 32;
	add.s64 	%rd56, %rd56, 32;
	setp.ne.s32 	%p22, %r89, 0;
	@%p22 bra 	$L__BB6_30;
$L__BB6_31:
	setp.eq.s32 	%p23, %r45, 0;
	@%p23 bra 	$L__BB6_39;
	and.b32  	%r53, %r58, 3;
	setp.lt.u32 	%p24, %r45, 4;
	@%p24 bra 	$L__BB6_34;
	add.s32 	%r70, %r91, %r44;
	mul.wide.s32 	%rd38, %r70, 4;
	add.s64 	%rd39, %rd4, %rd38;
	ld.global.f32 	%f230, [%rd39];
	sub.f32 	%f231, %f230, %f15;
	mul.f32 	%f232, %f29, %f231;
	mul.wide.u32 	%rd40, %r91, 4;
	add.s64 	%rd41, %rd3, %rd40;
	ld.global.f32 	%f233, [%rd41];
	add.s64 	%rd42, %rd2, %rd40;
	ld.global.f32 	%f234, [%rd42];
	fma.rn.f32 	%f235, %f233, %f232, %f234;
	add.s64 	%rd43, %rd1, %rd38;
	st.global.f32 	[%rd43], %f235;
	ld.global.f32 	%f236, [%rd39+4];
	sub.f32 	%f237, %f236, %f15;
	mul.f32 	%f238, %f29, %f237;
	ld.global.f32 	%f239, [%rd41+4];
	ld.global.f32 	%f240, [%rd42+4];
	fma.rn.f32 	%f241, %f239, %f238, %f240;
	st.global.f32 	[%rd43+4], %f241;
	ld.global.f32 	%f242, [%rd39+8];
	sub.f32 	%f243, %f242, %f15;
	mul.f32 	%f244, %f29, %f243;
	ld.global.f32 	%f245, [%rd41+8];
	ld.global.f32 	%f246, [%rd42+8];
	fma.rn.f32 	%f247, %f245, %f244, %f246;
	st.global.f32 	[%rd43+8], %f247;
	ld.global.f32 	%f248, [%rd39+12];
	sub.f32 	%f249, %f248, %f15;
	mul.f32 	%f250, %f29, %f249;
	ld.global.f32 	%f251, [%rd41+12];
	ld.global.f32 	%f252, [%rd42+12];
	fma.rn.f32 	%f253, %f251, %f250, %f252;
	st.global.f32 	[%rd43+12], %f253;
	add.s32 	%r91, %r91, 4;
$L__BB6_34:
	setp.eq.s32 	%p25, %r53, 0;
	@%p25 bra 	$L__BB6_39;
	setp.eq.s32 	%p26, %r53, 1;
	@%p26 bra 	$L__BB6_37;
	add.s32 	%r71, %r91, %r44;
	mul.wide.s32 	%rd44, %r71, 4;
	add.s64 	%rd45, %rd4, %rd44;
	ld.global.f32 	%f254, [%rd45];
	sub.f32 	%f255, %f254, %f15;
	mul.f32 	%f256, %f29, %f255;
	mul.wide.u32 	%rd46, %r91, 4;
	add.s64 	%rd47, %rd3, %rd46;
	ld.global.f32 	%f257, [%rd47];
	add.s64 	%rd48, %rd2, %rd46;
	ld.global.f32 	%f258, [%rd48];
	fma.rn.f32 	%f259, %f257, %f256, %f258;
	add.s64 	%rd49, %rd1, %rd44;
	st.global.f32 	[%rd49], %f259;
	ld.global.f32 	%f260, [%rd45+4];
	sub.f32 	%f261, %f260, %f15;
	mul.f32 	%f262, %f29, %f261;
	ld.global.f32 	%f263, [%rd47+4];
	ld.global.f32 	%f264, [%rd48+4];
	fma.rn.f32 	%f265, %f263, %f262, %f264;
	st.global.f32 	[%rd49+4], %f265;
	add.s32 	%r91, %r91, 2;
$L__BB6_37:
	and.b32  	%r72, %r58, 1;
	setp.eq.b32 	%p27, %r72, 1;
	not.pred 	%p28, %p27;
	@%p28 bra 	$L__BB6_39;
	add.s32 	%r73, %r91, %r44;
	mul.wide.s32 	%rd50, %r73, 4;
	add.s64 	%rd51, %rd4, %rd50;
	ld.global.f32 	%f266, [%rd51];
	sub.f32 	%f267, %f266, %f15;
	mul.f32 	%f268, %f29, %f267;
	mul.wide.u32 	%rd52, %r91, 4;
	add.s64 	%rd53, %rd3, %rd52;
	ld.global.f32 	%f269, [%rd53];
	add.s64 	%rd54, %rd2, %rd52;
	ld.global.f32 	%f270, [%rd54];
	fma.rn.f32 	%f271, %f269, %f268, %f270;
	add.s64 	%rd55, %rd1, %rd50;
	st.global.f32 	[%rd55], %f271;
$L__BB6_39:
	ret;

}
	// .globl	_Z22gelu_activation_kernelPKfPfi
.visible .entry _Z22gelu_activation_kernelPKfPfi(
	.param .u64 .ptr .align 1 _Z22gelu_activation_kernelPKfPfi_param_0,
	.param .u64 .ptr .align 1 _Z22gelu_activation_kernelPKfPfi_param_1,
	.param .u32 _Z22gelu_activation_kernelPKfPfi_param_2
)
{
	.reg .pred 	%p<4>;
	.reg .b32 	%r<6>;
	.reg .b32 	%f<24>;
	.reg .b64 	%rd<8>;

	ld.param.u64 	%rd1, [_Z22gelu_activation_kernelPKfPfi_param_0];
	ld.param.u64 	%rd2, [_Z22gelu_activation_kernelPKfPfi_param_1];
	ld.param.u32 	%r2, [_Z22gelu_activation_kernelPKfPfi_param_2];
	mov.u32 	%r3, %ctaid.x;
	mov.u32 	%r4, %ntid.x;
	mov.u32 	%r5, %tid.x;
	mad.lo.s32 	%r1, %r3, %r4, %r5;
	setp.ge.s32 	%p1, %r1, %r2;
	@%p1 bra 	$L__BB7_2;
	cvta.to.global.u64 	%rd3, %rd1;
	cvta.to.global.u64 	%rd4, %rd2;
	mul.wide.s32 	%rd5, %r1, 4;
	add.s64 	%rd6, %rd3, %rd5;
	ld.global.f32 	%f1, [%rd6];
	mul.f32 	%f2, %f1, %f1;
	mul.f32 	%f3, %f1, %f2;
	fma.rn.f32 	%f4, %f3, 0f3D372713, %f1;
	mul.f32 	%f5, %f4, 0f3F4C422A;
	mul.f32 	%f6, %f1, 0f3F000000;
	abs.f32 	%f7, %f5;
	mul.f32 	%f8, %f7, 0f4038AA3B;
	ex2.approx.ftz.f32 	%f9, %f8;
	add.f32 	%f10, %f9, 0f3F800000;
	rcp.approx.ftz.f32 	%f11, %f10;
	fma.rn.f32 	%f12, %f11, 0fC0000000, 0f3F800000;
	setp.ge.f32 	%p2, %f7, 0f41102CB4;
	selp.f32 	%f13, 0f3F800000, %f12, %p2;
	copysign.f32 	%f14, %f5, %f13;
	mul.f32 	%f15, %f5, %f5;
	fma.rn.f32 	%f16, %f15, 0f3C80F082, 0fBD563CAE;
	fma.rn.f32 	%f17, %f16, %f15, 0f3E085941;
	fma.rn.f32 	%f18, %f17, %f15, 0fBEAAA9ED;
	fma.rn.f32 	%f19, %f18, %f15, 0f00000000;
	fma.rn.f32 	%f20, %f19, %f5, %f5;
	setp.ge.f32 	%p3, %f7, 0f3F19999A;
	selp.f32 	%f21, %f14, %f20, %p3;
	add.f32 	%f22, %f21, 0f3F800000;
	mul.f32 	%f23, %f6, %f22;
	add.s64 	%rd7, %rd4, %rd5;
	st.global.f32 	[%rd7], %f23;
$L__BB7_2:
	ret;

}
	// .globl	_Z14softmax_kernelPKfPfiii
.visible .entry _Z14softmax_kernelPKfPfiii(
	.param .u64 .ptr .align 1 _Z14softmax_kernelPKfPfiii_param_0,
	.param .u64 .ptr .align 1 _Z14softmax_kernelPKfPfiii_param_1,
	.param .u32 _Z14softmax_kernelPKfPfiii_param_2,
	.param .u32 _Z14softmax_kernelPKfPfiii_param_3,
	.param .u32 _Z14softmax_kernelPKfPfiii_param_4
)
{
	.reg .pred 	%p<16>;
	.reg .b32 	%r<38>;
	.reg .b32 	%f<40>;
	.reg .b64 	%rd<12>;

	ld.param.u64 	%rd3, [_Z14softmax_kernelPKfPfiii_param_0];
	ld.param.u64 	%rd4, [_Z14softmax_kernelPKfPfiii_param_1];
	ld.param.u32 	%r20, [_Z14softmax_kernelPKfPfiii_param_2];
	ld.param.u32 	%r18, [_Z14softmax_kernelPKfPfiii_param_3];
	ld.param.u32 	%r19, [_Z14softmax_kernelPKfPfiii_param_4];
	cvta.to.global.u64 	%rd1, %rd3;
	cvta.to.global.u64 	%rd2, %rd4;
	mov.u32 	%r1, %ctaid.x;
	mov.u32 	%r2, %ctaid.y;
	mov.u32 	%r37, %tid.x;
	setp.ge.s32 	%p1, %r1, %r20;
	setp.ge.s32 	%p2, %r2, %r18;
	or.pred  	%p3, %p1, %p2;
	@%p3 bra 	$L__BB8_19;
	mad.lo.s32 	%r21, %r18, %r1, %r2;
	mul.lo.s32 	%r4, %r21, %r19;
	setp.ge.s32 	%p4, %r37, %r19;
	mov.f32 	%f37, 0fFF800000;
	@%p4 bra 	$L__BB8_4;
	mov.f32 	%f37, 0fFF800000;
	mov.u32 	%r5, %ntid.x;
	mov.u32 	%r33, %r37;
$L__BB8_3:
	add.s32 	%r22, %r33, %r4;
	mul.wide.s32 	%rd5, %r22, 4;
	add.s64 	%rd6, %rd1, %rd5;
	ld.global.f32 	%f11, [%rd6];
	max.f32 	%f37, %f37, %f11;
	add.s32 	%r33, %r33, %r5;
	setp.lt.s32 	%p5, %r33, %r19;
	@%p5 bra 	$L__BB8_3;
$L__BB8_4:
	shl.b32 	%r23, %r37, 2;
	mov.u32 	%r24, sdata;
	add.s32 	%r8, %r24, %r23;
	st.shared.f32 	[%r8], %f37;
	bar.sync 	0;
	mov.u32 	%r9, %ntid.x;
	setp.lt.u32 	%p6, %r9, 2;
	@%p6 bra 	$L__BB8_9;
	mov.u32 	%r34, %r9;
$L__BB8_6:
	shr.u32 	%r11, %r34, 1;
	setp.ge.u32 	%p7, %r37, %r11;
	@%p7 bra 	$L__BB8_8;
	ld.shared.f32 	%f12, [%r8];
	shl.b32 	%r25, %r11, 2;
	add.s32 	%r26, %r8, %r25;
	ld.shared.f32 	%f13, [%r26];
	max.f32 	%f14, %f12, %f13;
	st.shared.f32 	[%r8], %f14;
$L__BB8_8:
	bar.sync 	0;
	setp.gt.u32 	%p8, %r34, 3;
	mov.u32 	%r34, %r11;
	@%p8 bra 	$L__BB8_6;
$L__BB8_9:
	setp.ge.s32 	%p9, %r37, %r19;
	ld.shared.f32 	%f4, [sdata];
	bar.sync 	0;
	mov.f32 	%f39, 0f00000000;
	@%p9 bra 	$L__BB8_12;
	mov.f32 	%f39, 0f00000000;
	mov.u32 	%r35, %r37;
$L__BB8_11:
	add.s32 	%r27, %r35, %r4;
	mul.wide.s32 	%rd7, %r27, 4;
	add.s64 	%rd8, %rd1, %rd7;
	ld.global.f32 	%f17, [%rd8];
	sub.f32 	%f18, %f17, %f4;
	fma.rn.f32 	%f19, %f18, 0f3BBB989D, 0f3F000000;
	cvt.sat.f32.f32 	%f20, %f19;
	mov.f32 	%f21, 0f4B400001;
	mov.f32 	%f22, 0f437C0000;
	fma.rm.f32 	%f23, %f20, %f22, %f21;
	add.f32 	%f24, %f23, 0fCB40007F;
	neg.f32 	%f25, %f24;
	fma.rn.f32 	%f26, %f18, 0f3FB8AA3B, %f25;
	fma.rn.f32 	%f27, %f18, 0f32A57060, %f26;
	mov.b32 	%r28, %f23;
	shl.b32 	%r29, %r28, 23;
	mov.b32 	%f28, %r29;
	ex2.approx.ftz.f32 	%f29, %f27;
	mul.f32 	%f30, %f29, %f28;
	add.s64 	%rd9, %rd2, %rd7;
	st.global.f32 	[%rd9], %f30;
	add.f32 	%f39, %f39, %f30;
	add.s32 	%r35, %r35, %r9;
	setp.lt.s32 	%p10, %r35, %r19;
	@%p10 bra 	$L__BB8_11;
$L__BB8_12:
	setp.lt.u32 	%p11, %r9, 2;
	st.shared.f32 	[%r8], %f39;
	bar.sync 	0;
	@%p11 bra 	$L__BB8_17;
	mov.u32 	%r36, %r9;
$L__BB8_14:
	shr.u32 	%r15, %r36, 1;
	setp.ge.u32 	%p12, %r37, %r15;
	@%p12 bra 	$L__BB8_16;
	shl.b32 	%r30, %r15, 2;
	add.s32 	%r31, %r8, %r30;
	ld.shared.f32 	%f31, [%r31];
	ld.shared.f32 	%f32, [%r8];
	add.f32 	%f33, %f31, %f32;
	st.shared.f32 	[%r8], %f33;
$L__BB8_16:
	bar.sync 	0;
	setp.gt.u32 	%p13, %r36, 3;
	mov.u32 	%r36, %r15;
	@%p13 bra 	$L__BB8_14;
$L__BB8_17:
	setp.ge.s32 	%p14, %r37, %r19;
	ld.shared.f32 	%f8, [sdata];
	bar.sync 	0;
	@%p14 bra 	$L__BB8_19;
$L__BB8_18:
	add.s32 	%r32, %r37, %r4;
	mul.wide.s32 	%rd10, %r32, 4;
	add.s64 	%rd11, %rd2, %rd10;
	ld.global.f32 	%f34, [%rd11];
	div.rn.f32 	%f35, %f34, %f8;
	st.global.f32 	[%rd11], %f35;
	add.s32 	%r37, %r37, %r9;
	setp.lt.s32 	%p15, %r37, %r19;
	@%p15 bra 	$L__BB8_18;
$L__BB8_19:
	ret;

}
	// .globl	_Z35scaled_dot_product_attention_kernelPKfS0_S0_Pfiiif
.visible .entry _Z35scaled_dot_product_attention_kernelPKfS0_S0_Pfiiif(
	.param .u64 .ptr .align 1 _Z35scaled_dot_product_attention_kernelPKfS0_S0_Pfiiif_param_0,
	.param .u64 .ptr .align 1 _Z35scaled_dot_product_attention_kernelPKfS0_S0_Pfiiif_param_1,
	.param .u64 .ptr .align 1 _Z35scaled_dot_product_attention_kernelPKfS0_S0_Pfiiif_param_2,
	.param .u64 .ptr .align 1 _Z35scaled_dot_product_attention_kernelPKfS0_S0_Pfiiif_param_3,
	.param .u32 _Z35scaled_dot_product_attention_kernelPKfS0_S0_Pfiiif_param_4,
	.param .u32 _Z35scaled_dot_product_attention_kernelPKfS0_S0_Pfiiif_param_5,
	.param .u32 _Z35scaled_dot_product_attention_kernelPKfS0_S0_Pfiiif_param_6,
	.param .f32 _Z35scaled_dot_product_attention_kernelPKfS0_S0_Pfiiif_param_7
)
{
	.reg .pred 	%p<56>;
	.reg .b32 	%r<215>;
	.reg .b32 	%f<458>;
	.reg .b64 	%rd<68>;

	ld.param.u64 	%rd10, [_Z35scaled_dot_product_attention_kernelPKfS0_S0_Pfiiif_param_0];
	ld.param.u64 	%rd11, [_Z35scaled_dot_product_attention_kernelPKfS0_S0_Pfiiif_param_1];
	ld.param.u64 	%rd12, [_Z35scaled_dot_product_attention_kernelPKfS0_S0_Pfiiif_param_2];
	ld.param.u64 	%rd13, [_Z35scaled_dot_product_attention_kernelPKfS0_S0_Pfiiif_param_3];
	ld.param.u32 	%r89, [_Z35scaled_dot_product_attention_kernelPKfS0_S0_Pfiiif_param_4];
	ld.param.u32 	%r87, [_Z35scaled_dot_product_attention_kernelPKfS0_S0_Pfiiif_param_5];
	ld.param.u32 	%r88, [_Z35scaled_dot_product_attention_kernelPKfS0_S0_Pfiiif_param_6];
	ld.param.f32 	%f52, [_Z35scaled_dot_product_attention_kernelPKfS0_S0_Pfiiif_param_7];
	cvta.to.global.u64 	%rd1, %rd11;
	cvta.to.global.u64 	%rd2, %rd10;
	cvta.to.global.u64 	%rd3, %rd12;
	cvta.to.global.u64 	%rd4, %rd13;
	mov.u32 	%r1, %ctaid.x;
	mov.u32 	%r2, %ctaid.z;
	mov.u32 	%r207, %tid.x;
	setp.ge.s32 	%p1, %r1, %r89;
	setp.ge.s32 	%p2, %r2, %r87;
	or.pred  	%p3, %p1, %p2;
	@%p3 bra 	$L__BB9_73;
	setp.ge.u32 	%p4, %r207, %r87;
	@%p4 bra 	$L__BB9_20;
	mul.lo.s32 	%r4, %r87, %r1;
	add.s32 	%r90, %r4, %r2;
	mul.lo.s32 	%r5, %r90, %r88;
	setp.lt.s32 	%p5, %r88, 1;
	mov.u32 	%r6, %ntid.x;
	@%p5 bra 	$L__BB9_18;
	and.b32  	%r7, %r88, 15;
	and.b32  	%r8, %r88, 7;
	and.b32  	%r9, %r88, 3;
	mov.u32 	%r188, %r207;
$L__BB9_4:
	add.s32 	%r95, %r88, -1;
	setp.lt.u32 	%p7, %r95, 15;
	add.s32 	%r96, %r188, %r4;
	mul.lo.s32 	%r11, %r96, %r88;
	mov.f32 	%f434, 0f00000000;
	mov.b32 	%r191, 0;
	@%p7 bra 	$L__BB9_7;
	mov.f32 	%f434, 0f00000000;
	mov.b32 	%r189, 0;
$L__BB9_6:
	.pragma "nounroll";
	add.s32 	%r98, %r189, %r5;
	mul.wide.s32 	%rd14, %r98, 4;
	add.s64 	%rd15, %rd2, %rd14;
	ld.global.f32 	%f56, [%rd15];
	add.s32 	%r99, %r189, %r11;
	mul.wide.s32 	%rd16, %r99, 4;
	add.s64 	%rd17, %rd1, %rd16;
	ld.global.f32 	%f57, [%rd17];
	fma.rn.f32 	%f58, %f56, %f57, %f434;
	ld.global.f32 	%f59, [%rd15+4];
	ld.global.f32 	%f60, [%rd17+4];
	fma.rn.f32 	%f61, %f59, %f60, %f58;
	ld.global.f32 	%f62, [%rd15+8];
	ld.global.f32 	%f63, [%rd17+8];
	fma.rn.f32 	%f64, %f62, %f63, %f61;
	ld.global.f32 	%f65, [%rd15+12];
	ld.global.f32 	%f66, [%rd17+12];
	fma.rn.f32 	%f67, %f65, %f66, %f64;
	ld.global.f32 	%f68, [%rd15+16];
	ld.global.f32 	%f69, [%rd17+16];
	fma.rn.f32 	%f70, %f68, %f69, %f67;
	ld.global.f32 	%f71, [%rd15+20];
	ld.global.f32 	%f72, [%rd17+20];
	fma.rn.f32 	%f73, %f71, %f72, %f70;
	ld.global.f32 	%f74, [%rd15+24];
	ld.global.f32 	%f75, [%rd17+24];
	fma.rn.f32 	%f76, %f74, %f75, %f73;
	ld.global.f32 	%f77, [%rd15+28];
	ld.global.f32 	%f78, [%rd17+28];
	fma.rn.f32 	%f79, %f77, %f78, %f76;
	ld.global.f32 	%f80, [%rd15+32];
	ld.global.f32 	%f81, [%rd17+32];
	fma.rn.f32 	%f82, %f80, %f81, %f79;
	ld.global.f32 	%f83, [%rd15+36];
	ld.global.f32 	%f84, [%rd17+36];
	fma.rn.f32 	%f85, %f83, %f84, %f82;
	ld.global.f32 	%f86, [%rd15+40];
	ld.global.f32 	%f87, [%rd17+40];
	fma.rn.f32 	%f88, %f86, %f87, %f85;
	ld.global.f32 	%f89, [%rd15+44];
	ld.global.f32 	%f90, [%rd17+44];
	fma.rn.f32 	%f91, %f89, %f90, %f88;
	ld.global.f32 	%f92, [%rd15+48];
	ld.global.f32 	%f93, [%rd17+48];
	fma.rn.f32 	%f94, %f92, %f93, %f91;
	ld.global.f32 	%f95, [%rd15+52];
	ld.global.f32 	%f96, [%rd17+52];
	fma.rn.f32 	%f97, %f95, %f96, %f94;
	ld.global.f32 	%f98, [%rd15+56];
	ld.global.f32 	%f99, [%rd17+56];
	fma.rn.f32 	%f100, %f98, %f99, %f97;
	ld.global.f32 	%f101, [%rd15+60];
	ld.global.f32 	%f102, [%rd17+60];
	fma.rn.f32 	%f434, %f101, %f102, %f100;
	add.s32 	%r189, %r189, 16;
	and.b32  	%r191, %r88, 2147483632;
	setp.ne.s32 	%p8, %r189, %r191;
	@%p8 bra 	$L__BB9_6;
$L__BB9_7:
	setp.eq.s32 	%p9, %r7, 0;
	@%p9 bra 	$L__BB9_17;
	add.s32 	%r100, %r7, -1;
	setp.lt.u32 	%p10, %r100, 7;
	@%p10 bra 	$L__BB9_10;
	add.s32 	%r101, %r191, %r5;
	mul.wide.s32 	%rd18, %r101, 4;
	add.s64 	%rd19, %rd2, %rd18;
	ld.global.f32 	%f104, [%rd19];
	add.s32 	%r102, %r191, %r11;
	mul.wide.s32 	%rd20, %r102, 4;
	add.s64 	%rd21, %rd1, %rd20;
	ld.global.f32 	%f105, [%rd21];
	fma.rn.f32 	%f106, %f104, %f105, %f434;
	ld.global.f32 	%f107, [%rd19+4];
	ld.global.f32 	%f108, [%rd21+4];
	fma.rn.f32 	%f109, %f107, %f108, %f106;
	ld.global.f32 	%f110, [%rd19+8];
	ld.global.f32 	%f111, [%rd21+8];
	fma.rn.f32 	%f112, %f110, %f111, %f109;
	ld.global.f32 	%f113, [%rd19+12];
	ld.global.f32 	%f114, [%rd21+12];
	fma.rn.f32 	%f115, %f113, %f114, %f112;
	ld.global.f32 	%f116, [%rd19+16];
	ld.global.f32 	%f117, [%rd21+16];
	fma.rn.f32 	%f118, %f116, %f117, %f115;
	ld.global.f32 	%f119, [%rd19+20];
	ld.global.f32 	%f120, [%rd21+20];
	fma.rn.f32 	%f121, %f119, %f120, %f118;
	ld.global.f32 	%f122, [%rd19+24];
	ld.global.f32 	%f123, [%rd21+24];
	fma.rn.f32 	%f124, %f122, %f123, %f121;
	ld.global.f32 	%f125, [%rd19+28];
	ld.global.f32 	%f126, [%rd21+28];
	fma.rn.f32 	%f434, %f125, %f126, %f124;
	add.s32 	%r191, %r191, 8;
$L__BB9_10:
	setp.eq.s32 	%p11, %r8, 0;
	@%p11 bra 	$L__BB9_17;
	add.s32 	%r103, %r8, -1;
	setp.lt.u32 	%p12, %r103, 3;
	@%p12 bra 	$L__BB9_13;
	add.s32 	%r104, %r191, %r5;
	mul.wide.s32 	%rd22, %r104, 4;
	add.s64 	%rd23, %rd2, %rd22;
	ld.global.f32 	%f128, [%rd23];
	add.s32 	%r105, %r191, %r11;
	mul.wide.s32 	%rd24, %r105, 4;
	add.s64 	%rd25, %rd1, %rd24;
	ld.global.f32 	%f129, [%rd25];
	fma.rn.f32 	%f130, %f128, %f129, %f434;
	ld.global.f32 	%f131, [%rd23+4];
	ld.global.f32 	%f132, [%rd25+4];
	fma.rn.f32 	%f133, %f131, %f132, %f130;
	ld.global.f32 	%f134, [%rd23+8];
	ld.global.f32 	%f135, [%rd25+8];
	fma.rn.f32 	%f136, %f134, %f135, %f133;
	ld.global.f32 	%f137, [%rd23+12];
	ld.global.f32 	%f138, [%rd25+12];
	fma.rn.f32 	%f434, %f137, %f138, %f136;
	add.s32 	%r191, %r191, 4;
$L__BB9_13:
	setp.eq.s32 	%p13, %r9, 0;
	@%p13 bra 	$L__BB9_17;
	setp.eq.s32 	%p14, %r9, 1;
	add.s32 	%r106, %r191, %r5;
	mul.wide.s32 	%rd26, %r106, 4;
	add.s64 	%rd5, %rd2, %rd26;
	ld.global.f32 	%f139, [%rd5];
	add.s32 	%r107, %r191, %r11;
	mul.wide.s32 	%rd27, %r107, 4;
	add.s64 	%rd6, %rd1, %rd27;
	ld.global.f32 	%f140, [%rd6];
	fma.rn.f32 	%f434, %f139, %f140, %f434;
	@%p14 bra 	$L__BB9_17;
	setp.eq.s32 	%p15, %r9, 2;
	ld.global.f32 	%f141, [%rd5+4];
	ld.global.f32 	%f142, [%rd6+4];
	fma.rn.f32 	%f434, %f141, %f142, %f434;
	@%p15 bra 	$L__BB9_17;
	ld.global.f32 	%f143, [%rd5+8];
	ld.global.f32 	%f144, [%rd6+8];
	fma.rn.f32 	%f434, %f143, %f144, %f434;
$L__BB9_17:
	mul.f32 	%f145, %f52, %f434;
	shl.b32 	%r108, %r188, 2;
	mov.u32 	%r109, sdata;
	add.s32 	%r110, %r109, %r108;
	st.shared.f32 	[%r110], %f145;
	add.s32 	%r188, %r188, %r6;
	setp.lt.s32 	%p16, %r188, %r87;
	@%p16 bra 	$L__BB9_4;
	bra.uni 	$L__BB9_20;
$L__BB9_18:
	mul.f32 	%f15, %f52, 0f00000000;
	mov.u32 	%r193, %r207;
$L__BB9_19:
	shl.b32 	%r91, %r193, 2;
	mov.u32 	%r92, sdata;
	add.s32 	%r93, %r92, %r91;
	st.shared.f32 	[%r93], %f15;
	add.s32 	%r193, %r193, %r6;
	setp.lt.s32 	%p6, %r193, %r87;
	@%p6 bra 	$L__BB9_19;
$L__BB9_20:
	shl.b32 	%r111, %r87, 2;
	mov.u32 	%r112, sdata;
	add.s32 	%r23, %r112, %r111;
	bar.sync 	0;
	setp.ne.s32 	%p17, %r207, 0;
	@%p17 bra 	$L__BB9_55;
	setp.lt.s32 	%p18, %r87, 1;
	mov.f32 	%f442, 0fFF800000;
	@%p18 bra 	$L__BB9_34;
	and.b32  	%r24, %r87, 15;
	setp.lt.u32 	%p19, %r87, 16;
	mov.f32 	%f442, 0fFF800000;
	mov.b32 	%r194, 0;
	@%p19 bra 	$L__BB9_25;
	and.b32  	%r194, %r87, 2147483632;
	mov.f32 	%f442, 0fFF800000;
	mov.b32 	%r199, 0;
$L__BB9_24:
	.pragma "nounroll";
	shl.b32 	%r115, %r199, 2;
	add.s32 	%r117, %r112, %r115;
	ld.shared.v4.f32 	{%f150, %f151, %f152, %f153}, [%r117];
	max.f32 	%f154, %f442, %f150;
	max.f32 	%f155, %f154, %f151;
	max.f32 	%f156, %f155, %f152;
	max.f32 	%f157, %f156, %f153;
	ld.shared.v4.f32 	{%f158, %f159, %f160, %f161}, [%r117+16];
	max.f32 	%f162, %f157, %f158;
	max.f32 	%f163, %f162, %f159;
	max.f32 	%f164, %f163, %f160;
	max.f32 	%f165, %f164, %f161;
	ld.shared.v4.f32 	{%f166, %f167, %f168, %f169}, [%r117+32];
	max.f32 	%f170, %f165, %f166;
	max.f32 	%f171, %f170, %f167;
	max.f32 	%f172, %f171, %f168;
	max.f32 	%f173, %f172, %f169;
	ld.shared.v4.f32 	{%f174, %f175, %f176, %f177}, [%r117+48];
	max.f32 	%f178, %f173, %f174;
	max.f32 	%f179, %f178, %f175;
	max.f32 	%f180, %f179, %f176;
	max.f32 	%f442, %f180, %f177;
	add.s32 	%r199, %r199, 16;
	setp.eq.s32 	%p20, %r199, %r194;
	@%p20 bra 	$L__BB9_25;
	bra.uni 	$L__BB9_24;
$L__BB9_25:
	setp.eq.s32 	%p21, %r24, 0;
	@%p21 bra 	$L__BB9_34;
	and.b32  	%r27, %r87, 7;
	setp.lt.u32 	%p22, %r24, 8;
	@%p22 bra 	$L__BB9_28;
	shl.b32 	%r118, %r194, 2;
	add.s32 	%r120, %r112, %r118;
	ld.shared.f32 	%f182, [%r120];
	max.f32 	%f183, %f442, %f182;
	ld.shared.f32 	%f184, [%r120+4];
	max.f32 	%f185, %f183, %f184;
	ld.shared.f32 	%f186, [%r120+8];
	max.f32 	%f187, %f185, %f186;
	ld.shared.f32 	%f188, [%r120+12];
	max.f32 	%f189, %f187, %f188;
	ld.shared.f32 	%f190, [%r120+16];
	max.f32 	%f191, %f189, %f190;
	ld.shared.f32 	%f192, [%r120+20];
	max.f32 	%f193, %f191, %f192;
	ld.shared.f32 	%f194, [%r120+24];
	max.f32 	%f195, %f193, %f194;
	ld.shared.f32 	%f196, [%r120+28];
	max.f32 	%f442, %f195, %f196;
	add.s32 	%r194, %r194, 8;
$L__BB9_28:
	setp.eq.s32 	%p23, %r27, 0;
	@%p23 bra 	$L__BB9_34;
	and.b32  	%r30, %r87, 3;
	setp.lt.u32 	%p24, %r27, 4;
	@%p24 bra 	$L__BB9_31;
	shl.b32 	%r121, %r194, 2;
	add.s32 	%r123, %r112, %r121;
	ld.shared.f32 	%f198, [%r123];
	max.f32 	%f199, %f442, %f198;
	ld.shared.f32 	%f200, [%r123+4];
	max.f32 	%f201, %f199, %f200;
	ld.shared.f32 	%f202, [%r123+8];
	max.f32 	%f203, %f201, %f202;
	ld.shared.f32 	%f204, [%r123+12];
	max.f32 	%f442, %f203, %f204;
	add.s32 	%r194, %r194, 4;
$L__BB9_31:
	setp.eq.s32 	%p25, %r30, 0;
	@%p25 bra 	$L__BB9_34;
	mov.b32 	%r198, 0;
$L__BB9_33:
	.pragma "nounroll";
	shl.b32 	%r125, %r194, 2;
	add.s32 	%r127, %r112, %r125;
	ld.shared.f32 	%f205, [%r127];
	max.f32 	%f442, %f442, %f205;
	add.s32 	%r194, %r194, 1;
	add.s32 	%r198, %r198, 1;
	setp.ne.s32 	%p26, %r198, %r30;
	@%p26 bra 	$L__BB9_33;
$L__BB9_34:
	setp.lt.s32 	%p27, %r87, 1;
	mov.f32 	%f448, 0f00000000;
	@%p27 bra 	$L__BB9_43;
	and.b32  	%r37, %r87, 3;
	setp.lt.u32 	%p28, %r87, 4;
	mov.f32 	%f448, 0f00000000;
	mov.b32 	%r200, 0;
	@%p28 bra 	$L__BB9_38;
	and.b32  	%r200, %r87, 2147483644;
	mov.f32 	%f448, 0f00000000;
	mov.b32 	%r202, 0;
$L__BB9_37:
	.pragma "nounroll";
	shl.b32 	%r130, %r202, 2;
	add.s32 	%r132, %r112, %r130;
	ld.shared.f32 	%f210, [%r132];
	sub.f32 	%f211, %f210, %f442;
	fma.rn.f32 	%f212, %f211, 0f3BBB989D, 0f3F000000;
	cvt.sat.f32.f32 	%f213, %f212;
	mov.f32 	%f214, 0f4B400001;
	mov.f32 	%f215, 0f437C0000;
	fma.rm.f32 	%f216, %f213, %f215, %f214;
	add.f32 	%f217, %f216, 0fCB40007F;
	neg.f32 	%f218, %f217;
	fma.rn.f32 	%f219, %f211, 0f3FB8AA3B, %f218;
	fma.rn.f32 	%f220, %f211, 0f32A57060, %f219;
	mov.b32 	%r133, %f216;
	shl.b32 	%r134, %r133, 23;
	mov.b32 	%f221, %r134;
	ex2.approx.ftz.f32 	%f222, %f220;
	mul.f32 	%f223, %f222, %f221;
	add.s32 	%r135, %r23, %r130;
	st.shared.f32 	[%r135], %f223;
	add.f32 	%f224, %f448, %f223;
	ld.shared.f32 	%f225, [%r132+4];
	sub.f32 	%f226, %f225, %f442;
	fma.rn.f32 	%f227, %f226, 0f3BBB989D, 0f3F000000;
	cvt.sat.f32.f32 	%f228, %f227;
	fma.rm.f32 	%f229, %f228, %f215, %f214;
	add.f32 	%f230, %f229, 0fCB40007F;
	neg.f32 	%f231, %f230;
	fma.rn.f32 	%f232, %f226, 0f3FB8AA3B, %f231;
	fma.rn.f32 	%f233, %f226, 0f32A57060, %f232;
	mov.b32 	%r136, %f229;
	shl.b32 	%r137, %r136, 23;
	mov.b32 	%f234, %r137;
	ex2.approx.ftz.f32 	%f235, %f233;
	mul.f32 	%f236, %f235, %f234;
	st.shared.f32 	[%r135+4], %f236;
	add.f32 	%f237, %f224, %f236;
	ld.shared.f32 	%f238, [%r132+8];
	sub.f32 	%f239, %f238, %f442;
	fma.rn.f32 	%f240, %f239, 0f3BBB989D, 0f3F000000;
	cvt.sat.f32.f32 	%f241, %f240;
	fma.rm.f32 	%f242, %f241, %f215, %f214;
	add.f32 	%f243, %f242, 0fCB40007F;
	neg.f32 	%f244, %f243;
	fma.rn.f32 	%f245, %f239, 0f3FB8AA3B, %f244;
	fma.rn.f32 	%f246, %f239, 0f32A57060, %f245;
	mov.b32 	%r138, %f242;
	shl.b32 	%r139, %r138, 23;
	mov.b32 	%f247, %r139;
	ex2.approx.ftz.f32 	%f248, %f246;
	mul.f32 	%f249, %f248, %f247;
	st.shared.f32 	[%r135+8], %f249;
	add.f32 	%f250, %f237, %f249;
	ld.shared.f32 	%f251, [%r132+12];
	sub.f32 	%f252, %f251, %f442;
	fma.rn.f32 	%f253, %f252, 0f3BBB989D, 0f3F000000;
	cvt.sat.f32.f32 	%f254, %f253;
	fma.rm.f32 	%f255, %f254, %f215, %f214;
	add.f32 	%f256, %f255, 0fCB40007F;
	neg.f32 	%f257, %f256;
	fma.rn.f32 	%f258, %f252, 0f3FB8AA3B, %f257;
	fma.rn.f32 	%f259, %f252, 0f32A57060, %f258;
	mov.b32 	%r140, %f255;
	shl.b32 	%r141, %r140, 23;
	mov.b32 	%f260, %r141;
	ex2.approx.ftz.f32 	%f261, %f259;
	mul.f32 	%f262, %f261, %f260;
	st.shared.f32 	[%r135+12], %f262;
	add.f32 	%f448, %f250, %f262;
	add.s32 	%r202, %r202, 4;
	setp.eq.s32 	%p29, %r202, %r200;
	@%p29 bra 	$L__BB9_38;
	bra.uni 	$L__BB9_37;
$L__BB9_38:
	setp.eq.s32 	%p30, %r37, 0;
	@%p30 bra 	$L__BB9_43;
	setp.eq.s32 	%p31, %r37, 1;
	@%p31 bra 	$L__BB9_41;
	shl.b32 	%r142, %r200, 2;
	add.s32 	%r144, %r112, %r142;
	ld.shared.f32 	%f264, [%r144];
	sub.f32 	%f265, %f264, %f442;
	fma.rn.f32 	%f266, %f265, 0f3BBB989D, 0f3F000000;
	cvt.sat.f32.f32 	%f267, %f266;
	mov.f32 	%f268, 0f4B400001;
	mov.f32 	%f269, 0f437C0000;
	fma.rm.f32 	%f270, %f267, %f269, %f268;
	add.f32 	%f271, %f270, 0fCB40007F;
	neg.f32 	%f272, %f271;
	fma.rn.f32 	%f273, %f265, 0f3FB8AA3B, %f272;
	fma.rn.f32 	%f274, %f265, 0f32A57060, %f273;
	mov.b32 	%r145, %f270;
	shl.b32 	%r146, %r145, 23;
	mov.b32 	%f275, %r146;
	ex2.approx.ftz.f32 	%f276, %f274;
	mul.f32 	%f277, %f276, %f275;
	add.s32 	%r147, %r23, %r142;
	st.shared.f32 	[%r147], %f277;
	add.f32 	%f278, %f448, %f277;
	ld.shared.f32 	%f279, [%r144+4];
	sub.f32 	%f280, %f279, %f442;
	fma.rn.f32 	%f281, %f280, 0f3BBB989D, 0f3F000000;
	cvt.sat.f32.f32 	%f282, %f281;
	fma.rm.f32 	%f283, %f282, %f269, %f268;
	add.f32 	%f284, %f283, 0fCB40007F;
	neg.f32 	%f285, %f284;
	fma.rn.f32 	%f286, %f280, 0f3FB8AA3B, %f285;
	fma.rn.f32 	%f287, %f280, 0f32A57060, %f286;
	mov.b32 	%r148, %f283;
	shl.b32 	%r149, %r148, 23;
	mov.b32 	%f288, %r149;
	ex2.approx.ftz.f32 	%f289, %f287;
	mul.f32 	%f290, %f289, %f288;
	st.shared.f32 	[%r147+4], %f290;
	add.f32 	%f448, %f278, %f290;
	add.s32 	%r200, %r200, 2;
$L__BB9_41:
	and.b32  	%r150, %r87, 1;
	setp.eq.b32 	%p32, %r150, 1;
	not.pred 	%p33, %p32;
	@%p33 bra 	$L__BB9_43;
	shl.b32 	%r151, %r200, 2;
	add.s32 	%r153, %r112, %r151;
	ld.shared.f32 	%f291, [%r153];
	sub.f32 	%f292, %f291, %f442;
	fma.rn.f32 	%f293, %f292, 0f3BBB989D, 0f3F000000;
	cvt.sat.f32.f32 	%f294, %f293;
	mov.f32 	%f295, 0f4B400001;
	mov.f32 	%f296, 0f437C0000;
	fma.rm.f32 	%f297, %f294, %f296, %f295;
	add.f32 	%f298, %f297, 0fCB40007F;
	neg.f32 	%f299, %f298;
	fma.rn.f32 	%f300, %f292, 0f3FB8AA3B, %f299;
	fma.rn.f32 	%f301, %f292, 0f32A57060, %f300;
	mov.b32 	%r154, %f297;
	shl.b32 	%r155, %r154, 23;
	mov.b32 	%f302, %r155;
	ex2.approx.ftz.f32 	%f303, %f301;
	mul.f32 	%f304, %f303, %f302;
	add.s32 	%r156, %r23, %r151;
	st.shared.f32 	[%r156], %f304;
	add.f32 	%f448, %f448, %f304;
$L__BB9_43:
	setp.lt.s32 	%p34, %r87, 1;
	@%p34 bra 	$L__BB9_55;
	and.b32  	%r44, %r87, 7;
	setp.lt.u32 	%p35, %r87, 8;
	mov.b32 	%r204, 0;
	@%p35 bra 	$L__BB9_47;
	and.b32  	%r204, %r87, 2147483640;
	mov.b32 	%r203, 0;
$L__BB9_46:
	.pragma "nounroll";
	shl.b32 	%r159, %r203, 2;
	add.s32 	%r160, %r23, %r159;
	ld.shared.f32 	%f305, [%r160];
	div.rn.f32 	%f306, %f305, %f448;
	st.shared.f32 	[%r160], %f306;
	ld.shared.f32 	%f307, [%r160+4];
	div.rn.f32 	%f308, %f307, %f448;
	st.shared.f32 	[%r160+4], %f308;
	ld.shared.f32 	%f309, [%r160+8];
	div.rn.f32 	%f310, %f309, %f448;
	st.shared.f32 	[%r160+8], %f310;
	ld.shared.f32 	%f311, [%r160+12];
	div.rn.f32 	%f312, %f311, %f448;
	st.shared.f32 	[%r160+12], %f312;
	ld.shared.f32 	%f313, [%r160+16];
	div.rn.f32 	%f314, %f313, %f448;
	st.shared.f32 	[%r160+16], %f314;
	ld.shared.f32 	%f315, [%r160+20];
	div.rn.f32 	%f316, %f315, %f448;
	st.shared.f32 	[%r160+20], %f316;
	ld.shared.f32 	%f317, [%r160+24];
	div.rn.f32 	%f318, %f317, %f448;
	st.shared.f32 	[%r160+24], %f318;
	ld.shared.f32 	%f319, [%r160+28];
	div.rn.f32 	%f320, %f319, %f448;
	st.shared.f32 	[%r160+28], %f320;
	add.s32 	%r203, %r203, 8;
	setp.ne.s32 	%p36, %r203, %r204;
	@%p36 bra 	$L__BB9_46;
$L__BB9_47:
	setp.eq.s32 	%p37, %r44, 0;
	@%p37 bra 	$L__BB9_55;
	and.b32  	%r51, %r87, 3;
	setp.lt.u32 	%p38, %r44, 4;
	@%p38 bra 	$L__BB9_50;
	shl.b32 	%r161, %r204, 2;
	add.s32 	%r162, %r23, %r161;
	ld.shared.f32 	%f321, [%r162];
	div.rn.f32 	%f322, %f321, %f448;
	st.shared.f32 	[%r162], %f322;
	ld.shared.f32 	%f323, [%r162+4];
	div.rn.f32 	%f324, %f323, %f448;
	st.shared.f32 	[%r162+4], %f324;
	ld.shared.f32 	%f325, [%r162+8];
	div.rn.f32 	%f326, %f325, %f448;
	st.shared.f32 	[%r162+8], %f326;
	ld.shared.f32 	%f327, [%r162+12];
	div.rn.f32 	%f328, %f327, %f448;
	st.shared.f32 	[%r162+12], %f328;
	add.s32 	%r204, %r204, 4;
$L__BB9_50:
	setp.eq.s32 	%p39, %r51, 0;
	@%p39 bra 	$L__BB9_55;
	setp.eq.s32 	%p40, %r51, 1;
	@%p40 bra 	$L__BB9_53;
	shl.b32 	%r163, %r204, 2;
	add.s32 	%r164, %r23, %r163;
	ld.shared.f32 	%f329, [%r164];
	div.rn.f32 	%f330, %f329, %f448;
	st.shared.f32 	[%r164], %f330;
	ld.shared.f32 	%f331, [%r164+4];
	div.rn.f32 	%f332, %f331, %f448;
	st.shared.f32 	[%r164+4], %f332;
	add.s32 	%r204, %r204, 2;
$L__BB9_53:
	and.b32  	%r165, %r87, 1;
	setp.eq.b32 	%p41, %r165, 1;
	not.pred 	%p42, %p41;
	@%p42 bra 	$L__BB9_55;
	shl.b32 	%r166, %r204, 2;
	add.s32 	%r167, %r23, %r166;
	ld.shared.f32 	%f333, [%r167];
	div.rn.f32 	%f334, %f333, %f448;
	st.shared.f32 	[%r167], %f334;
$L__BB9_55:
	bar.sync 	0;
	setp.ge.s32 	%p43, %r207, %r88;
	@%p43 bra 	$L__BB9_73;
	setp.gt.s32 	%p44, %r87, 0;
	mul.lo.s32 	%r56, %r87, %r1;
	add.s32 	%r168, %r56, %r2;
	mul.lo.s32 	%r57, %r168, %r88;
	mov.u32 	%r58, %ntid.x;
	@%p44 bra 	$L__BB9_57;
	bra.uni 	$L__BB9_72;
$L__BB9_57:
	add.s32 	%r59, %r87, -1;
	and.b32  	%r60, %r87, 15;
	add.s32 	%r61, %r60, -1;
	and.b32  	%r62, %r87, 7;
	add.s32 	%r63, %r62, -1;
	and.b32  	%r64, %r87, 2147483632;
	and.b32  	%r65, %r87, 3;
	neg.s32 	%r66, %r64;
	mul.lo.s32 	%r171, %r1, %r88;
	mul.lo.s32 	%r67, %r171, %r87;
	shl.b32 	%r68, %r88, 4;
	add.s32 	%r174, %r111, %r112;
	add.s32 	%r69, %r174, 32;
	mul.wide.s32 	%rd8, %r88, 4;
$L__BB9_58:
	setp.lt.u32 	%p46, %r59, 15;
	mov.f32 	%f457, 0f00000000;
	mov.b32 	%r212, 0;
	@%p46 bra 	$L__BB9_61;
	add.s32 	%r209, %r67, %r207;
	mov.f32 	%f457, 0f00000000;
	mov.u32 	%r208, %r69;
	mov.u32 	%r210, %r66;
$L__BB9_60:
	.pragma "nounroll";
	ld.shared.f32 	%f338, [%r208+-32];
	mul.wide.s32 	%rd30, %r209, 4;
	add.s64 	%rd31, %rd3, %rd30;
	ld.global.f32 	%f339, [%rd31];
	fma.rn.f32 	%f340, %f338, %f339, %f457;
	ld.shared.f32 	%f341, [%r208+-28];
	mul.wide.s32 	%rd32, %r88, 4;
	add.s64 	%rd33, %rd31, %rd32;
	ld.global.f32 	%f342, [%rd33];
	fma.rn.f32 	%f343, %f341, %f342, %f340;
	ld.shared.f32 	%f344, [%r208+-24];
	add.s64 	%rd34, %rd33, %rd32;
	ld.global.f32 	%f345, [%rd34];
	fma.rn.f32 	%f346, %f344, %f345, %f343;
	ld.shared.f32 	%f347, [%r208+-20];
	add.s64 	%rd35, %rd34, %rd32;
	ld.global.f32 	%f348, [%rd35];
	fma.rn.f32 	%f349, %f347, %f348, %f346;
	ld.shared.f32 	%f350, [%r208+-16];
	add.s64 	%rd36, %rd35, %rd32;
	ld.global.f32 	%f351, [%rd36];
	fma.rn.f32 	%f352, %f350, %f351, %f349;
	ld.shared.f32 	%f353, [%r208+-12];
	add.s64 	%rd37, %rd36, %rd32;
	ld.global.f32 	%f354, [%rd37];
	fma.rn.f32 	%f355, %f353, %f354, %f352;
	ld.shared.f32 	%f356, [%r208+-8];
	add.s64 	%rd38, %rd37, %rd32;
	ld.global.f32 	%f357, [%rd38];
	fma.rn.f32 	%f358, %f356, %f357, %f355;
	ld.shared.f32 	%f359, [%r208+-4];
	add.s64 	%rd39, %rd38, %rd32;
	ld.global.f32 	%f360, [%rd39];
	fma.rn.f32 	%f361, %f359, %f360, %f358;
	ld.shared.f32 	%f362, [%r208];
	add.s64 	%rd40, %rd39, %rd32;
	ld.global.f32 	%f363, [%rd40];
	fma.rn.f32 	%f364, %f362, %f363, %f361;
	ld.shared.f32 	%f365, [%r208+4];
	add.s64 	%rd41, %rd40, %rd32;
	ld.global.f32 	%f366, [%rd41];
	fma.rn.f32 	%f367, %f365, %f366, %f364;
	ld.shared.f32 	%f368, [%r208+8];
	add.s64 	%rd42, %rd41, %rd32;
	ld.global.f32 	%f369, [%rd42];
	fma.rn.f32 	%f370, %f368, %f369, %f367;
	ld.shared.f32 	%f371, [%r208+12];
	add.s64 	%rd43, %rd42, %rd32;
	ld.global.f32 	%f372, [%rd43];
	fma.rn.f32 	%f373, %f371, %f372, %f370;
	ld.shared.f32 	%f374, [%r208+16];
	add.s64 	%rd44, %rd43, %rd32;
	ld.global.f32 	%f375, [%rd44];
	fma.rn.f32 	%f376, %f374, %f375, %f373;
	ld.shared.f32 	%f377, [%r208+20];
	add.s64 	%rd45, %rd44, %rd32;
	ld.global.f32 	%f378, [%rd45];
	fma.rn.f32 	%f379, %f377, %f378, %f376;
	ld.shared.f32 	%f380, [%r208+24];
	add.s64 	%rd46, %rd45, %rd32;
	ld.global.f32 	%f381, [%rd46];
	fma.rn.f32 	%f382, %f380, %f381, %f379;
	ld.shared.f32 	%f383, [%r208+28];
	add.s64 	%rd47, %rd46, %rd32;
	ld.global.f32 	%f384, [%rd47];
	fma.rn.f32 	%f457, %f383, %f384, %f382;
	add.s32 	%r210, %r210, 16;
	add.s32 	%r209, %r209, %r68;
	add.s32 	%r208, %r208, 64;
	setp.ne.s32 	%p47, %r210, 0;
	mov.u32 	%r212, %r64;
	@%p47 bra 	$L__BB9_60;
$L__BB9_61:
	setp.eq.s32 	%p48, %r60, 0;
	@%p48 bra 	$L__BB9_71;
	setp.lt.u32 	%p49, %r61, 7;
	@%p49 bra 	$L__BB9_64;
	add.s32 	%r176, %r212, %r56;
	shl.b32 	%r177, %r212, 2;
	add.s32 	%r178, %r23, %r177;
	ld.shared.f32 	%f386, [%r178];
	mad.lo.s32 	%r179, %r176, %r88, %r207;
	mul.wide.s32 	%rd48, %r179, 4;
	add.s64 	%rd49, %rd3, %rd48;
	ld.global.f32 	%f387, [%rd49];
	fma.rn.f32 	%f388, %f386, %f387, %f457;
	ld.shared.f32 	%f389, [%r178+4];
	mul.wide.s32 	%rd50, %r88, 4;
	add.s64 	%rd51, %rd49, %rd50;
	ld.global.f32 	%f390, [%rd51];
	fma.rn.f32 	%f391, %f389, %f390, %f388;
	ld.shared.f32 	%f392, [%r178+8];
	add.s64 	%rd52, %rd51, %rd50;
	ld.global.f32 	%f393, [%rd52];
	fma.rn.f32 	%f394, %f392, %f393, %f391;
	ld.shared.f32 	%f395, [%r178+12];
	add.s64 	%rd53, %rd52, %rd50;
	ld.global.f32 	%f396, [%rd53];
	fma.rn.f32 	%f397, %f395, %f396, %f394;
	ld.shared.f32 	%f398, [%r178+16];
	add.s64 	%rd54, %rd53, %rd50;
	ld.global.f32 	%f399, [%rd54];
	fma.rn.f32 	%f400, %f398, %f399, %f397;
	ld.shared.f32 	%f401, [%r178+20];
	add.s64 	%rd55, %rd54, %rd50;
	ld.global.f32 	%f402, [%rd55];
	fma.rn.f32 	%f403, %f401, %f402, %f400;
	ld.shared.f32 	%f404, [%r178+24];
	add.s64 	%rd56, %rd55, %rd50;
	ld.global.f32 	%f405, [%rd56];
	fma.rn.f32 	%f406, %f404, %f405, %f403;
	ld.shared.f32 	%f407, [%r178+28];
	add.s64 	%rd57, %rd56, %rd50;
	ld.global.f32 	%f408, [%rd57];
	fma.rn.f32 	%f457, %f407, %f408, %f406;
	add.s32 	%r212, %r212, 8;
$L__BB9_64:
	setp.eq.s32 	%p50, %r62, 0;
	@%p50 bra 	$L__BB9_71;
	setp.lt.u32 	%p51, %r63, 3;
	@%p51 bra 	$L__BB9_67;
	add.s32 	%r180, %r212, %r56;
	shl.b32 	%r181, %r212, 2;
	add.s32 	%r182, %r23, %r181;
	ld.shared.f32 	%f410, [%r182];
	mad.lo.s32 	%r183, %r180, %r88, %r207;
	mul.wide.s32 	%rd58, %r183, 4;
	add.s64 	%rd59, %rd3, %rd58;
	ld.global.f32 	%f411, [%rd59];
	fma.rn.f32 	%f412, %f410, %f411, %f457;
	ld.shared.f32 	%f413, [%r182+4];
	add.s64 	%rd61, %rd59, %rd8;
	ld.global.f32 	%f414, [%rd61];
	fma.rn.f32 	%f415, %f413, %f414, %f412;
	ld.shared.f32 	%f416, [%r182+8];
	add.s64 	%rd62, %rd61, %rd8;
	ld.global.f32 	%f417, [%rd62];
	fma.rn.f32 	%f418, %f416, %f417, %f415;
	ld.shared.f32 	%f419, [%r182+12];
	add.s64 	%rd63, %rd62, %rd8;
	ld.global.f32 	%f420, [%rd63];
	fma.rn.f32 	%f457, %f419, %f420, %f418;
	add.s32 	%r212, %r212, 4;
$L__BB9_67:
	setp.eq.s32 	%p52, %r65, 0;
	@%p52 bra 	$L__BB9_71;
	setp.eq.s32 	%p53, %r65, 1;
	add.s32 	%r184, %r212, %r56;
	shl.b32 	%r185, %r212, 2;
	add.s32 	%r83, %r23, %r185;
	ld.shared.f32 	%f421, [%r83];
	mad.lo.s32 	%r186, %r184, %r88, %r207;
	mul.wide.s32 	%rd64, %r186, 4;
	add.s64 	%rd7, %rd3, %rd64;
	ld.global.f32 	%f422, [%rd7];
	fma.rn.f32 	%f457, %f421, %f422, %f457;
	@%p53 bra 	$L__BB9_71;
	setp.eq.s32 	%p54, %r65, 2;
	ld.shared.f32 	%f423, [%r83+4];
	add.s64 	%rd9, %rd7, %rd8;
	ld.global.f32 	%f424, [%rd9];
	fma.rn.f32 	%f457, %f423, %f424, %f457;
	@%p54 bra 	$L__BB9_71;
	ld.shared.f32 	%f425, [%r83+8];
	add.s64 	%rd65, %rd9, %rd8;
	ld.global.f32 	%f426, [%rd65];
	fma.rn.f32 	%f457, %f425, %f426, %f457;
$L__BB9_71:
	add.s32 	%r187, %r207, %r57;
	mul.wide.s32 	%rd66, %r187, 4;
	add.s64 	%rd67, %rd4, %rd66;
	st.global.f32 	[%rd67], %f457;
	add.s32 	%r207, %r207, %r58;
	setp.lt.s32 	%p55, %r207, %r88;
	@%p55 bra 	$L__BB9_58;
	bra.uni 	$L__BB9_73;
$L__BB9_72:
	add.s32 	%r169, %r207, %r57;
	mul.wide.s32 	%rd28, %r169, 4;
	add.s64 	%rd29, %rd4, %rd28;
	mov.b32 	%r170, 0;
	st.global.u32 	[%rd29], %r170;
	add.s32 	%r207, %r207, %r58;
	setp.lt.s32 	%p45, %r207, %r88;
	@%p45 bra 	$L__BB9_72;
$L__BB9_73:
	ret;

}
	// .globl	_Z27multi_head_attention_kernelPKfS0_S0_PfS0_S0_S0_S0_iiiii
.visible .entry _Z27multi_head_attention_kernelPKfS0_S0_PfS0_S0_S0_S0_iiiii(
	.param .u64 .ptr .align 1 _Z27multi_head_attention_kernelPKfS0_S0_PfS0_S0_S0_S0_iiiii_param_0,
	.param .u64 .ptr .align 1 _Z27multi_head_attention_kernelPKfS0_S0_PfS0_S0_S0_S0_iiiii_param_1,
	.param .u64 .ptr .align 1 _Z27multi_head_attention_kernelPKfS0_S0_PfS0_S0_S0_S0_iiiii_param_2,
	.param .u64 .ptr .align 1 _Z27multi_head_attention_kernelPKfS0_S0_PfS0_S0_S0_S0_iiiii_param_3,
	.param .u64 .ptr .align 1 _Z27multi_head_attention_kernelPKfS0_S0_PfS0_S0_S0_S0_iiiii_param_4,
	.param .u64 .ptr .align 1 _Z27multi_head_attention_kernelPKfS0_S0_PfS0_S0_S0_S0_iiiii_param_5,
	.param .u64 .ptr .align 1 _Z27multi_head_attention_kernelPKfS0_S0_PfS0_S0_S0_S0_iiiii_param_6,
	.param .u64 .ptr .align 1 _Z27multi_head_attention_kernelPKfS0_S0_PfS0_S0_S0_S0_iiiii_param_7,
	.param .u32 _Z27multi_head_attention_kernelPKfS0_S0_PfS0_S0_S0_S0_iiiii_param_8,
	.param .u32 _Z27multi_head_attention_kernelPKfS0_S0_PfS0_S0_S0_S0_iiiii_param_9,
	.param .u32 _Z27multi_head_attention_kernelPKfS0_S0_PfS0_S0_S0_S0_iiiii_param_10,
	.param .u32 _Z27multi_head_attention_kernelPKfS0_S0_PfS0_S0_S0_S0_iiiii_param_11,
	.param .u32 _Z27multi_head_attention_kernelPKfS0_S0_PfS0_S0_S0_S0_iiiii_param_12
)
{
	.reg .pred 	%p<8>;
	.reg .b32 	%r<16>;
	.reg .b32 	%f<2>;
	.reg .b64 	%rd<8>;

	ld.param.u64 	%rd3, [_Z27multi_head_attention_kernelPKfS0_S0_PfS0_S0_S0_S0_iiiii_param_0];
	ld.param.u64 	%rd4, [_Z27multi_head_attention_kernelPKfS0_S0_PfS0_S0_S0_S0_iiiii_param_3];
	ld.param.u32 	%r11, [_Z27multi_head_attention_kernelPKfS0_S0_PfS0_S0_S0_S0_iiiii_param_8];
	ld.param.u32 	%r9, [_Z27multi_head_attention_kernelPKfS0_S0_PfS0_S0_S0_S0_iiiii_param_9];
	ld.param.u32 	%r10, [_Z27multi_head_attention_kernelPKfS0_S0_PfS0_S0_S0_S0_iiiii_param_10];
	ld.param.u32 	%r12, [_Z27multi_head_attention_kernelPKfS0_S0_PfS0_S0_S0_S0_iiiii_param_11];
	mov.u32 	%r1, %ctaid.x;
	mov.u32 	%r2, %ctaid.y;
	mov.u32 	%r13, %ctaid.z;
	setp.ge.s32 	%p1, %r1, %r11;
	setp.ge.s32 	%p2, %r2, %r9;
	or.pred  	%p3, %p1, %p2;
	setp.ge.s32 	%p4, %r13, %r12;
	or.pred  	%p5, %p3, %p4;
	@%p5 bra 	$L__BB10_4;
	mov.u32 	%r15, %tid.x;
	mad.lo.s32 	%r4, %r9, %r1, %r2;
	setp.ge.s32 	%p6, %r15, %r10;
	@%p6 bra 	$L__BB10_4;
	mov.u32 	%r5, %ntid.x;
	cvta.to.global.u64 	%rd1, %rd3;
	cvta.to.global.u64 	%rd2, %rd4;
	mul.lo.s32 	%r6, %r4, %r10;
$L__BB10_3:
	add.s32 	%r14, %r15, %r6;
	mul.wide.s32 	%rd5, %r14, 4;
	add.s64 	%rd6, %rd1, %rd5;
	ld.global.f32 	%f1, [%rd6];
	add.s64 	%rd7, %rd2, %rd5;
	st.global.f32 	[%rd7], %f1;
	add.s32 	%r15, %r15, %r5;
	setp.lt.s32 	%p7, %r15, %r10;
	@%p7 bra 	$L__BB10_3;
$L__BB10_4:
	ret;

}
	// .globl	_Z26positional_encoding_kernelPfiii
.visible .entry _Z26positional_encoding_kernelPfiii(
	.param .u64 .ptr .align 1 _Z26positional_encoding_kernelPfiii_param_0,
	.param .u32 _Z26positional_encoding_kernelPfiii_param_1,
	.param .u32 _Z26positional_encoding_kernelPfiii_param_2,
	.param .u32 _Z26positional_encoding_kernelPfiii_param_3
)
{
	.local .align 4 .b8 	__local_depot11[28];
	.reg .b64 	%SP;
	.reg .b64 	%SPL;
	.reg .pred 	%p<23>;
	.reg .b32 	%r<100>;
	.reg .b32 	%f<77>;
	.reg .b64 	%rd<44>;
	.reg .b64 	%fd<5>;

	mov.u64 	%SPL, __local_depot11;
	ld.param.u64 	%rd14, [_Z26positional_encoding_kernelPfiii_param_0];
	ld.param.u32 	%r38, [_Z26positional_encoding_kernelPfiii_param_1];
	ld.param.u32 	%r36, [_Z26positional_encoding_kernelPfiii_param_2];
	ld.param.u32 	%r37, [_Z26positional_encoding_kernelPfiii_param_3];
	cvta.to.global.u64 	%rd1, %rd14;
	add.u64 	%rd2, %SPL, 0;
	add.u64 	%rd3, %SPL, 0;
	mov.u32 	%r1, %ctaid.x;
	mov.u32 	%r2, %ctaid.y;
	setp.ge.s32 	%p1, %r1, %r38;
	setp.ge.s32 	%p2, %r2, %r36;
	or.pred  	%p3, %p1, %p2;
	@%p3 bra 	$L__BB11_23;
	mov.u32 	%r91, %tid.x;
	mad.lo.s32 	%r39, %r36, %r1, %r2;
	mul.lo.s32 	%r4, %r39, %r37;
	setp.ge.s32 	%p4, %r91, %r37;
	@%p4 bra 	$L__BB11_23;
	cvt.rn.f32.u32 	%f1, %r2;
	cvt.rn.f32.u32 	%f2, %r37;
	mov.u32 	%r5, %ntid.x;
	mov.u64 	%rd29, __cudart_i2opi_f;
$L__BB11_3:
	shr.u32 	%r40, %r91, 31;
	add.s32 	%r41, %r91, %r40;
	shr.s32 	%r42, %r41, 1;
	cvt.rn.f32.s32 	%f16, %r42;
	add.f32 	%f17, %f16, %f16;
	mul.f32 	%f18, %f17, 0fC1135D8E;
	div.rn.f32 	%f19, %f18, %f2;
	fma.rn.f32 	%f20, %f19, 0f3BBB989D, 0f3F000000;
	cvt.sat.f32.f32 	%f21, %f20;
	mov.f32 	%f22, 0f4B400001;
	mov.f32 	%f23, 0f437C0000;
	fma.rm.f32 	%f24, %f21, %f23, %f22;
	add.f32 	%f25, %f24, 0fCB40007F;
	neg.f32 	%f26, %f25;
	fma.rn.f32 	%f27, %f19, 0f3FB8AA3B, %f26;
	fma.rn.f32 	%f28, %f19, 0f32A57060, %f27;
	mov.b32 	%r43, %f24;
	shl.b32 	%r44, %r43, 23;
	mov.b32 	%f29, %r44;
	ex2.approx.ftz.f32 	%f30, %f28;
	mul.f32 	%f3, %f30, %f29;
	and.b32  	%r45, %r91, 1;
	setp.eq.b32 	%p5, %r45, 1;
	@%p5 bra 	$L__BB11_13;
	mul.f32 	%f4, %f3, %f1;
	mul.f32 	%f53, %f4, 0f3F22F983;
	cvt.rni.s32.f32 	%r95, %f53;
	cvt.rn.f32.s32 	%f54, %r95;
	fma.rn.f32 	%f55, %f54, 0fBFC90FDA, %f4;
	fma.rn.f32 	%f56, %f54, 0fB3A22168, %f55;
	fma.rn.f32 	%f75, %f54, 0fA7C234C5, %f56;
	abs.f32 	%f6, %f4;
	setp.ltu.f32 	%p14, %f6, 0f47CE4780;
	@%p14 bra 	$L__BB11_12;
	setp.neu.f32 	%p15, %f6, 0f7F800000;
	@%p15 bra 	$L__BB11_7;
	mov.f32 	%f59, 0f00000000;
	mul.rn.f32 	%f75, %f4, %f59;
	mov.b32 	%r95, 0;
	bra.uni 	$L__BB11_12;
$L__BB11_7:
	mov.b32 	%r8, %f4;
	shl.b32 	%r70, %r8, 8;
	or.b32  	%r9, %r70, -2147483648;
	mov.b64 	%rd40, 0;
	mov.b32 	%r92, 0;
$L__BB11_8:
	.pragma "nounroll";
	mul.wide.u32 	%rd28, %r92, 4;
	add.s64 	%rd30, %rd29, %rd28;
	ld.global.nc.u32 	%r71, [%rd30];
	mad.wide.u32 	%rd31, %r71, %r9, %rd40;
	shr.u64 	%rd40, %rd31, 32;
	add.s64 	%rd32, %rd3, %rd28;
	st.local.u32 	[%rd32], %rd31;
	add.s32 	%r92, %r92, 1;
	setp.ne.s32 	%p16, %r92, 6;
	@%p16 bra 	$L__BB11_8;
	shr.u32 	%r72, %r8, 23;
	st.local.u32 	[%rd3+24], %rd40;
	and.b32  	%r12, %r72, 31;
	and.b32  	%r73, %r72, 224;
	add.s32 	%r74, %r73, -128;
	shr.u32 	%r75, %r74, 5;
	mul.wide.u32 	%rd33, %r75, 4;
	sub.s64 	%rd6, %rd3, %rd33;
	ld.local.u32 	%r93, [%rd6+24];
	ld.local.u32 	%r94, [%rd6+20];
	setp.eq.s32 	%p17, %r12, 0;
	@%p17 bra 	$L__BB11_11;
	shf.l.wrap.b32 	%r93, %r94, %r93, %r12;
	ld.local.u32 	%r76, [%rd6+16];
	shf.l.wrap.b32 	%r94, %r76, %r94, %r12;
$L__BB11_11:
	shr.u32 	%r77, %r93, 30;
	shf.l.wrap.b32 	%r78, %r94, %r93, 2;
	shl.b32 	%r79, %r94, 2;
	shr.u32 	%r80, %r78, 31;
	add.s32 	%r81, %r80, %r77;
	neg.s32 	%r82, %r81;
	setp.lt.s32 	%p18, %r8, 0;
	selp.b32 	%r95, %r82, %r81, %p18;
	xor.b32  	%r83, %r78, %r8;
	shr.s32 	%r84, %r78, 31;
	xor.b32  	%r85, %r84, %r78;
	xor.b32  	%r86, %r84, %r79;
	cvt.u64.u32 	%rd34, %r85;
	shl.b64 	%rd35, %rd34, 32;
	cvt.u64.u32 	%rd36, %r86;
	or.b64  	%rd37, %rd35, %rd36;
	cvt.rn.f64.s64 	%fd3, %rd37;
	mul.f64 	%fd4, %fd3, 0d3BF921FB54442D19;
	cvt.rn.f32.f64 	%f57, %fd4;
	neg.f32 	%f58, %f57;
	setp.lt.s32 	%p19, %r83, 0;
	selp.f32 	%f75, %f58, %f57, %p19;
$L__BB11_12:
	mul.rn.f32 	%f60, %f75, %f75;
	and.b32  	%r88, %r95, 1;
	setp.eq.b32 	%p20, %r88, 1;
	selp.f32 	%f61, 0f3F800000, %f75, %p20;
	fma.rn.f32 	%f62, %f60, %f61, 0f00000000;
	fma.rn.f32 	%f63, %f60, 0f37CBAC00, 0fBAB607ED;
	selp.f32 	%f64, %f63, 0fB94D4153, %p20;
	selp.f32 	%f65, 0f3D2AAABB, 0f3C0885E4, %p20;
	fma.rn.f32 	%f66, %f64, %f60, %f65;
	selp.f32 	%f67, 0fBEFFFFFF, 0fBE2AAAA8, %p20;
	fma.rn.f32 	%f68, %f66, %f60, %f67;
	fma.rn.f32 	%f69, %f68, %f62, %f61;
	and.b32  	%r89, %r95, 2;
	setp.eq.s32 	%p21, %r89, 0;
	mov.f32 	%f70, 0f00000000;
	sub.f32 	%f71, %f70, %f69;
	selp.f32 	%f72, %f69, %f71, %p21;
	add.s32 	%r90, %r91, %r4;
	mul.wide.s32 	%rd38, %r90, 4;
	add.s64 	%rd39, %rd1, %rd38;
	ld.global.f32 	%f73, [%rd39];
	add.f32 	%f74, %f73, %f72;
	st.global.f32 	[%rd39], %f74;
	bra.uni 	$L__BB11_22;
$L__BB11_13:
	mul.f32 	%f10, %f3, %f1;
	mul.f32 	%f31, %f10, 0f3F22F983;
	cvt.rni.s32.f32 	%r99, %f31;
	cvt.rn.f32.s32 	%f32, %r99;
	fma.rn.f32 	%f33, %f32, 0fBFC90FDA, %f10;
	fma.rn.f32 	%f34, %f32, 0fB3A22168, %f33;
	fma.rn.f32 	%f76, %f32, 0fA7C234C5, %f34;
	abs.f32 	%f12, %f10;
	setp.ltu.f32 	%p6, %f12, 0f47CE4780;
	@%p6 bra 	$L__BB11_21;
	setp.neu.f32 	%p7, %f12, 0f7F800000;
	@%p7 bra 	$L__BB11_16;
	mov.f32 	%f37, 0f00000000;
	mul.rn.f32 	%f76, %f10, %f37;
	mov.b32 	%r99, 0;
	bra.uni 	$L__BB11_21;
$L__BB11_16:
	mov.b32 	%r22, %f10;
	shl.b32 	%r47, %r22, 8;
	or.b32  	%r23, %r47, -2147483648;
	mov.b64 	%rd43, 0;
	mov.b32 	%r96, 0;
	mov.u64 	%rd41, %rd29;
	mov.u64 	%rd42, %rd2;
$L__BB11_17:
	.pragma "nounroll";
	ld.global.nc.u32 	%r48, [%rd41];
	mad.wide.u32 	%rd19, %r48, %r23, %rd43;
	shr.u64 	%rd43, %rd19, 32;
	st.local.u32 	[%rd42], %rd19;
	add.s32 	%r96, %r96, 1;
	add.s64 	%rd42, %rd42, 4;
	add.s64 	%rd41, %rd41, 4;
	setp.ne.s32 	%p8, %r96, 6;
	@%p8 bra 	$L__BB11_17;
	shr.u32 	%r49, %r22, 23;
	st.local.u32 	[%rd2+24], %rd43;
	and.b32  	%r26, %r49, 31;
	and.b32  	%r50, %r49, 224;
	add.s32 	%r51, %r50, -128;
	shr.u32 	%r52, %r51, 5;
	mul.wide.u32 	%rd20, %r52, 4;
	sub.s64 	%rd13, %rd2, %rd20;
	ld.local.u32 	%r97, [%rd13+24];
	ld.local.u32 	%r98, [%rd13+20];
	setp.eq.s32 	%p9, %r26, 0;
	@%p9 bra 	$L__BB11_20;
	shf.l.wrap.b32 	%r97, %r98, %r97, %r26;
	ld.local.u32 	%r53, [%rd13+16];
	shf.l.wrap.b32 	%r98, %r53, %r98, %r26;
$L__BB11_20:
	shr.u32 	%r54, %r97, 30;
	shf.l.wrap.b32 	%r55, %r98, %r97, 2;
	shl.b32 	%r56, %r98, 2;
	shr.u32 	%r57, %r55, 31;
	add.s32 	%r58, %r57, %r54;
	neg.s32 	%r59, %r58;
	setp.lt.s32 	%p10, %r22, 0;
	selp.b32 	%r99, %r59, %r58, %p10;
	xor.b32  	%r60, %r55, %r22;
	shr.s32 	%r61, %r55, 31;
	xor.b32  	%r62, %r61, %r55;
	xor.b32  	%r63, %r61, %r56;
	cvt.u64.u32 	%rd21, %r62;
	shl.b64 	%rd22, %rd21, 32;
	cvt.u64.u32 	%rd23, %r63;
	or.b64  	%rd24, %rd22, %rd23;
	cvt.rn.f64.s64 	%fd1, %rd24;
	mul.f64 	%fd2, %fd1, 0d3BF921FB54442D19;
	cvt.rn.f32.f64 	%f35, %fd2;
	neg.f32 	%f36, %f35;
	setp.lt.s32 	%p11, %r60, 0;
	selp.f32 	%f76, %f36, %f35, %p11;
$L__BB11_21:
	add.s32 	%r65, %r99, 1;
	mul.rn.f32 	%f38, %f76, %f76;
	and.b32  	%r66, %r99, 1;
	setp.eq.b32 	%p12, %r66, 1;
	selp.f32 	%f39, %f76, 0f3F800000, %p12;
	fma.rn.f32 	%f40, %f38, %f39, 0f00000000;
	fma.rn.f32 	%f41, %f38, 0f37CBAC00, 0fBAB607ED;
	selp.f32 	%f42, 0fB94D4153, %f41, %p12;
	selp.f32 	%f43, 0f3C0885E4, 0f3D2AAABB, %p12;
	fma.rn.f32 	%f44, %f42, %f38, %f43;
	selp.f32 	%f45, 0fBE2AAAA8, 0fBEFFFFFF, %p12;
	fma.rn.f32 	%f46, %f44, %f38, %f45;
	fma.rn.f32 	%f47, %f46, %f40, %f39;
	and.b32  	%r67, %r65, 2;
	setp.eq.s32 	%p13, %r67, 0;
	mov.f32 	%f48, 0f00000000;
	sub.f32 	%f49, %f48, %f47;
	selp.f32 	%f50, %f47, %f49, %p13;
	add.s32 	%r68, %r91, %r4;
	mul.wide.s32 	%rd25, %r68, 4;
	add.s64 	%rd26, %rd1, %rd25;
	ld.global.f32 	%f51, [%rd26];
	add.f32 	%f52, %f51, %f50;
	st.global.f32 	[%rd26], %f52;
$L__BB11_22:
	add.s32 	%r91, %r91, %r5;
	setp.lt.s32 	%p22, %r91, %r37;
	@%p22 bra 	$L__BB11_3;
$L__BB11_23:
	ret;

}
	// .globl	token_embedding_kernel
.visible .entry token_embedding_kernel(
	.param .u64 .ptr .align 1 token_embedding_kernel_param_0,
	.param .u64 .ptr .align 1 token_embedding_kernel_param_1,
	.param .u64 .ptr .align 1 token_embedding_kernel_param_2,
	.param .u32 token_embedding_kernel_param_3,
	.param .u32 token_embedding_kernel_param_4,
	.param .u32 token_embedding_kernel_param_5,
	.param .u32 token_embedding_kernel_param_6
)
{
	.reg .pred 	%p<9>;
	.reg .b32 	%r<12>;
	.reg .b32 	%f<2>;
	.reg .b64 	%rd<13>;

	ld.param.u64 	%rd1, [token_embedding_kernel_param_0];
	ld.param.u64 	%rd2, [token_embedding_kernel_param_1];
	ld.param.u64 	%rd3, [token_embedding_kernel_param_2];
	ld.param.u32 	%r9, [token_embedding_kernel_param_3];
	ld.param.u32 	%r6, [token_embedding_kernel_param_4];
	ld.param.u32 	%r7, [token_embedding_kernel_param_5];
	ld.param.u32 	%r8, [token_embedding_kernel_param_6];
	mov.u32 	%r1, %ctaid.x;
	mov.u32 	%r2, %ctaid.y;
	mov.u32 	%r3, %tid.x;
	setp.ge.s32 	%p1, %r1, %r9;
	setp.ge.s32 	%p2, %r2, %r6;
	or.pred  	%p3, %p1, %p2;
	setp.ge.s32 	%p4, %r3, %r8;
	or.pred  	%p5, %p3, %p4;
	@%p5 bra 	$L__BB12_3;
	cvta.to.global.u64 	%rd4, %rd1;
	mad.lo.s32 	%r4, %r6, %r1, %r2;
	mul.wide.u32 	%rd5, %r4, 4;
	add.s64 	%rd6, %rd4, %rd5;
	ld.global.u32 	%r5, [%rd6];
	setp.lt.s32 	%p6, %r5, 0;
	setp.ge.s32 	%p7, %r5, %r7;
	or.pred  	%p8, %p6, %p7;
	@%p8 bra 	$L__BB12_3;
	mad.lo.s32 	%r10, %r4, %r8, %r3;
	mad.lo.s32 	%r11, %r5, %r8, %r3;
	cvta.to.global.u64 	%rd7, %rd3;
	mul.wide.u32 	%rd8, %r11, 4;
	add.s64 	%rd9, %rd7, %rd8;
	ld.global.f32 	%f1, [%rd9];
	cvta.to.global.u64 	%rd10, %rd2;
	mul.wide.u32 	%rd11, %r10, 4;
	add.s64 	%rd12, %rd10, %rd11;
	st.global.f32 	[%rd12], %f1;
$L__BB12_3:
	ret;

}
	// .globl	multi_head_attention_forward_kernel
.visible .entry multi_head_attention_forward_kernel(
	.param .u64 .ptr .align 1 multi_head_attention_forward_kernel_param_0,
	.param .u64 .ptr .align 1 multi_head_attention_forward_kernel_param_1,
	.param .u64 .ptr .align 1 multi_head_attention_forward_kernel_param_2,
	.param .u64 .ptr .align 1 multi_head_attention_forward_kernel_param_3,
	.param .u32 multi_head_attention_forward_kernel_param_4,
	.param .u32 multi_head_attention_forward_kernel_param_5,
	.param .u32 multi_head_attention_forward_kernel_param_6,
	.param .u32 multi_head_attention_forward_kernel_param_7
)
{
	.reg .pred 	%p<58>;
	.reg .b32 	%r<220>;
	.reg .b32 	%f<460>;
	.reg .b64 	%rd<71>;

	ld.param.u64 	%rd10, [multi_head_attention_forward_kernel_param_0];
	ld.param.u64 	%rd11, [multi_head_attention_forward_kernel_param_1];
	ld.param.u64 	%rd12, [multi_head_attention_forward_kernel_param_2];
	ld.param.u32 	%r92, [multi_head_attention_forward_kernel_param_4];
	ld.param.u32 	%r89, [multi_head_attention_forward_kernel_param_5];
	ld.param.u32 	%r90, [multi_head_attention_forward_kernel_param_6];
	ld.param.u32 	%r91, [multi_head_attention_forward_kernel_param_7];
	cvta.to.global.u64 	%rd1, %rd11;
	cvta.to.global.u64 	%rd2, %rd10;
	cvta.to.global.u64 	%rd3, %rd12;
	mov.u32 	%r1, %ctaid.x;
	mov.u32 	%r2, %ctaid.y;
	mov.u32 	%r3, %ctaid.z;
	mov.u32 	%r212, %tid.x;
	setp.ge.s32 	%p1, %r1, %r92;
	setp.ge.s32 	%p2, %r2, %r90;
	or.pred  	%p3, %p1, %p2;
	setp.ge.s32 	%p4, %r3, %r89;
	or.pred  	%p5, %p4, %p3;
	@%p5 bra 	$L__BB13_73;
	cvt.rn.f32.s32 	%f53, %r91;
	sqrt.rn.f32 	%f54, %f53;
	rcp.rn.f32 	%f1, %f54;
	setp.ge.u32 	%p6, %r212, %r89;
	@%p6 bra 	$L__BB13_20;
	mad.lo.s32 	%r93, %r90, %r1, %r2;
	mul.lo.s32 	%r5, %r93, %r89;
	add.s32 	%r94, %r5, %r3;
	mul.lo.s32 	%r6, %r94, %r91;
	setp.lt.s32 	%p7, %r91, 1;
	mov.u32 	%r7, %ntid.x;
	@%p7 bra 	$L__BB13_18;
	and.b32  	%r8, %r91, 15;
	and.b32  	%r9, %r91, 7;
	and.b32  	%r10, %r91, 3;
	mov.u32 	%r193, %r212;
$L__BB13_4:
	add.s32 	%r99, %r91, -1;
	setp.lt.u32 	%p9, %r99, 15;
	add.s32 	%r100, %r193, %r5;
	mul.lo.s32 	%r12, %r100, %r91;
	mov.f32 	%f436, 0f00000000;
	mov.b32 	%r196, 0;
	@%p9 bra 	$L__BB13_7;
	mov.f32 	%f436, 0f00000000;
	mov.b32 	%r194, 0;
$L__BB13_6:
	.pragma "nounroll";
	add.s32 	%r102, %r194, %r6;
	mul.wide.s32 	%rd13, %r102, 4;
	add.s64 	%rd14, %rd2, %rd13;
	ld.global.f32 	%f58, [%rd14];
	add.s32 	%r103, %r194, %r12;
	mul.wide.s32 	%rd15, %r103, 4;
	add.s64 	%rd16, %rd1, %rd15;
	ld.global.f32 	%f59, [%rd16];
	fma.rn.f32 	%f60, %f58, %f59, %f436;
	ld.global.f32 	%f61, [%rd14+4];
	ld.global.f32 	%f62, [%rd16+4];
	fma.rn.f32 	%f63, %f61, %f62, %f60;
	ld.global.f32 	%f64, [%rd14+8];
	ld.global.f32 	%f65, [%rd16+8];
	fma.rn.f32 	%f66, %f64, %f65, %f63;
	ld.global.f32 	%f67, [%rd14+12];
	ld.global.f32 	%f68, [%rd16+12];
	fma.rn.f32 	%f69, %f67, %f68, %f66;
	ld.global.f32 	%f70, [%rd14+16];
	ld.global.f32 	%f71, [%rd16+16];
	fma.rn.f32 	%f72, %f70, %f71, %f69;
	ld.global.f32 	%f73, [%rd14+20];
	ld.global.f32 	%f74, [%rd16+20];
	fma.rn.f32 	%f75, %f73, %f74, %f72;
	ld.global.f32 	%f76, [%rd14+24];
	ld.global.f32 	%f77, [%rd16+24];
	fma.rn.f32 	%f78, %f76, %f77, %f75;
	ld.global.f32 	%f79, [%rd14+28];
	ld.global.f32 	%f80, [%rd16+28];
	fma.rn.f32 	%f81, %f79, %f80, %f78;
	ld.global.f32 	%f82, [%rd14+32];
	ld.global.f32 	%f83, [%rd16+32];
	fma.rn.f32 	%f84, %f82, %f83, %f81;
	ld.global.f32 	%f85, [%rd14+36];
	ld.global.f32 	%f86, [%rd16+36];
	fma.rn.f32 	%f87, %f85, %f86, %f84;
	ld.global.f32 	%f88, [%rd14+40];
	ld.global.f32 	%f89, [%rd16+40];
	fma.rn.f32 	%f90, %f88, %f89, %f87;
	ld.global.f32 	%f91, [%rd14+44];
	ld.global.f32 	%f92, [%rd16+44];
	fma.rn.f32 	%f93, %f91, %f92, %f90;
	ld.global.f32 	%f94, [%rd14+48];
	ld.global.f32 	%f95, [%rd16+48];
	fma.rn.f32 	%f96, %f94, %f95, %f93;
	ld.global.f32 	%f97, [%rd14+52];
	ld.global.f32 	%f98, [%rd16+52];
	fma.rn.f32 	%f99, %f97, %f98, %f96;
	ld.global.f32 	%f100, [%rd14+56];
	ld.global.f32 	%f101, [%rd16+56];
	fma.rn.f32 	%f102, %f100, %f101, %f99;
	ld.global.f32 	%f103, [%rd14+60];
	ld.global.f32 	%f104, [%rd16+60];
	fma.rn.f32 	%f436, %f103, %f104, %f102;
	add.s32 	%r194, %r194, 16;
	and.b32  	%r196, %r91, 2147483632;
	setp.ne.s32 	%p10, %r194, %r196;
	@%p10 bra 	$L__BB13_6;
$L__BB13_7:
	setp.eq.s32 	%p11, %r8, 0;
	@%p11 bra 	$L__BB13_17;
	add.s32 	%r104, %r8, -1;
	setp.lt.u32 	%p12, %r104, 7;
	@%p12 bra 	$L__BB13_10;
	add.s32 	%r105, %r196, %r6;
	mul.wide.s32 	%rd17, %r105, 4;
	add.s64 	%rd18, %rd2, %rd17;
	ld.global.f32 	%f106, [%rd18];
	add.s32 	%r106, %r196, %r12;
	mul.wide.s32 	%rd19, %r106, 4;
	add.s64 	%rd20, %rd1, %rd19;
	ld.global.f32 	%f107, [%rd20];
	fma.rn.f32 	%f108, %f106, %f107, %f436;
	ld.global.f32 	%f109, [%rd18+4];
	ld.global.f32 	%f110, [%rd20+4];
	fma.rn.f32 	%f111, %f109, %f110, %f108;
	ld.global.f32 	%f112, [%rd18+8];
	ld.global.f32 	%f113, [%rd20+8];
	fma.rn.f32 	%f114, %f112, %f113, %f111;
	ld.global.f32 	%f115, [%rd18+12];
	ld.global.f32 	%f116, [%rd20+12];
	fma.rn.f32 	%f117, %f115, %f116, %f114;
	ld.global.f32 	%f118, [%rd18+16];
	ld.global.f32 	%f119, [%rd20+16];
	fma.rn.f32 	%f120, %f118, %f119, %f117;
	ld.global.f32 	%f121, [%rd18+20];
	ld.global.f32 	%f122, [%rd20+20];
	fma.rn.f32 	%f123, %f121, %f122, %f120;
	ld.global.f32 	%f124, [%rd18+24];
	ld.global.f32 	%f125, [%rd20+24];
	fma.rn.f32 	%f126, %f124, %f125, %f123;
	ld.global.f32 	%f127, [%rd18+28];
	ld.global.f32 	%f128, [%rd20+28];
	fma.rn.f32 	%f436, %f127, %f128, %f126;
	add.s32 	%r196, %r196, 8;
$L__BB13_10:
	setp.eq.s32 	%p13, %r9, 0;
	@%p13 bra 	$L__BB13_17;
	add.s32 	%r107, %r9, -1;
	setp.lt.u32 	%p14, %r107, 3;
	@%p14 bra 	$L__BB13_13;
	add.s32 	%r108, %r196, %r6;
	mul.wide.s32 	%rd21, %r108, 4;
	add.s64 	%rd22, %rd2, %rd21;
	ld.global.f32 	%f130, [%rd22];
	add.s32 	%r109, %r196, %r12;
	mul.wide.s32 	%rd23, %r109, 4;
	add.s64 	%rd24, %rd1, %rd23;
	ld.global.f32 	%f131, [%rd24];
	fma.rn.f32 	%f132, %f130, %f131, %f436;
	ld.global.f32 	%f133, [%rd22+4];
	ld.global.f32 	%f134, [%rd24+4];
	fma.rn.f32 	%f135, %f133, %f134, %f132;
	ld.global.f32 	%f136, [%rd22+8];
	ld.global.f32 	%f137, [%rd24+8];
	fma.rn.f32 	%f138, %f136, %f137, %f135;
	ld.global.f32 	%f139, [%rd22+12];
	ld.global.f32 	%f140, [%rd24+12];
	fma.rn.f32 	%f436, %f139, %f140, %f138;
	add.s32 	%r196, %r196, 4;
$L__BB13_13:
	setp.eq.s32 	%p15, %r10, 0;
	@%p15 bra 	$L__BB13_17;
	setp.eq.s32 	%p16, %r10, 1;
	add.s32 	%r110, %r196, %r6;
	mul.wide.s32 	%rd25, %r110, 4;
	add.s64 	%rd4, %rd2, %rd25;
	ld.global.f32 	%f141, [%rd4];
	add.s32 	%r111, %r196, %r12;
	mul.wide.s32 	%rd26, %r111, 4;
	add.s64 	%rd5, %rd1, %rd26;
	ld.global.f32 	%f142, [%rd5];
	fma.rn.f32 	%f436, %f141, %f142, %f436;
	@%p16 bra 	$L__BB13_17;
	setp.eq.s32 	%p17, %r10, 2;
	ld.global.f32 	%f143, [%rd4+4];
	ld.global.f32 	%f144, [%rd5+4];
	fma.rn.f32 	%f436, %f143, %f144, %f436;
	@%p17 bra 	$L__BB13_17;
	ld.global.f32 	%f145, [%rd4+8];
	ld.global.f32 	%f146, [%rd5+8];
	fma.rn.f32 	%f436, %f145, %f146, %f436;
$L__BB13_17:
	mul.f32 	%f147, %f1, %f436;
	shl.b32 	%r112, %r193, 2;
	mov.u32 	%r113, sdata$1;
	add.s32 	%r114, %r113, %r112;
	st.shared.f32 	[%r114], %f147;
	add.s32 	%r193, %r193, %r7;
	setp.lt.s32 	%p18, %r193, %r89;
	@%p18 bra 	$L__BB13_4;
	bra.uni 	$L__BB13_20;
$L__BB13_18:
	mul.f32 	%f16, %f1, 0f00000000;
	mov.u32 	%r198, %r212;
$L__BB13_19:
	shl.b32 	%r95, %r198, 2;
	mov.u32 	%r96, sdata$1;
	add.s32 	%r97, %r96, %r95;
	st.shared.f32 	[%r97], %f16;
	add.s32 	%r198, %r198, %r7;
	setp.lt.s32 	%p8, %r198, %r89;
	@%p8 bra 	$L__BB13_19;
$L__BB13_20:
	shl.b32 	%r116, %r89, 2;
	mov.u32 	%r117, sdata$1;
	add.s32 	%r24, %r117, %r116;
	bar.sync 	0;
	setp.ne.s32 	%p19, %r212, 0;
	@%p19 bra 	$L__BB13_55;
	setp.lt.s32 	%p20, %r89, 1;
	mov.f32 	%f444, 0fFF800000;
	@%p20 bra 	$L__BB13_34;
	and.b32  	%r25, %r89, 15;
	setp.lt.u32 	%p21, %r89, 16;
	mov.f32 	%f444, 0fFF800000;
	mov.b32 	%r199, 0;
	@%p21 bra 	$L__BB13_25;
	and.b32  	%r199, %r89, 2147483632;
	mov.f32 	%f444, 0fFF800000;
	mov.b32 	%r204, 0;
$L__BB13_24:
	.pragma "nounroll";
	shl.b32 	%r120, %r204, 2;
	add.s32 	%r122, %r117, %r120;
	ld.shared.v4.f32 	{%f152, %f153, %f154, %f155}, [%r122];
	max.f32 	%f156, %f444, %f152;
	max.f32 	%f157, %f156, %f153;
	max.f32 	%f158, %f157, %f154;
	max.f32 	%f159, %f158, %f155;
	ld.shared.v4.f32 	{%f160, %f161, %f162, %f163}, [%r122+16];
	max.f32 	%f164, %f159, %f160;
	max.f32 	%f165, %f164, %f161;
	max.f32 	%f166, %f165, %f162;
	max.f32 	%f167, %f166, %f163;
	ld.shared.v4.f32 	{%f168, %f169, %f170, %f171}, [%r122+32];
	max.f32 	%f172, %f167, %f168;
	max.f32 	%f173, %f172, %f169;
	max.f32 	%f174, %f173, %f170;
	max.f32 	%f175, %f174, %f171;
	ld.shared.v4.f32 	{%f176, %f177, %f178, %f179}, [%r122+48];
	max.f32 	%f180, %f175, %f176;
	max.f32 	%f181, %f180, %f177;
	max.f32 	%f182, %f181, %f178;
	max.f32 	%f444, %f182, %f179;
	add.s32 	%r204, %r204, 16;
	setp.eq.s32 	%p22, %r204, %r199;
	@%p22 bra 	$L__BB13_25;
	bra.uni 	$L__BB13_24;
$L__BB13_25:
	setp.eq.s32 	%p23, %r25, 0;
	@%p23 bra 	$L__BB13_34;
	and.b32  	%r28, %r89, 7;
	setp.lt.u32 	%p24, %r25, 8;
	@%p24 bra 	$L__BB13_28;
	shl.b32 	%r123, %r199, 2;
	add.s32 	%r125, %r117, %r123;
	ld.shared.f32 	%f184, [%r125];
	max.f32 	%f185, %f444, %f184;
	ld.shared.f32 	%f186, [%r125+4];
	max.f32 	%f187, %f185, %f186;
	ld.shared.f32 	%f188, [%r125+8];
	max.f32 	%f189, %f187, %f188;
	ld.shared.f32 	%f190, [%r125+12];
	max.f32 	%f191, %f189, %f190;
	ld.shared.f32 	%f192, [%r125+16];
	max.f32 	%f193, %f191, %f192;
	ld.shared.f32 	%f194, [%r125+20];
	max.f32 	%f195, %f193, %f194;
	ld.shared.f32 	%f196, [%r125+24];
	max.f32 	%f197, %f195, %f196;
	ld.shared.f32 	%f198, [%r125+28];
	max.f32 	%f444, %f197, %f198;
	add.s32 	%r199, %r199, 8;
$L__BB13_28:
	setp.eq.s32 	%p25, %r28, 0;
	@%p25 bra 	$L__BB13_34;
	and.b32  	%r31, %r89, 3;
	setp.lt.u32 	%p26, %r28, 4;
	@%p26 bra 	$L__BB13_31;
	shl.b32 	%r126, %r199, 2;
	add.s32 	%r128, %r117, %r126;
	ld.shared.f32 	%f200, [%r128];
	max.f32 	%f201, %f444, %f200;
	ld.shared.f32 	%f202, [%r128+4];
	max.f32 	%f203, %f201, %f202;
	ld.shared.f32 	%f204, [%r128+8];
	max.f32 	%f205, %f203, %f204;
	ld.shared.f32 	%f206, [%r128+12];
	max.f32 	%f444, %f205, %f206;
	add.s32 	%r199, %r199, 4;
$L__BB13_31:
	setp.eq.s32 	%p27, %r31, 0;
	@%p27 bra 	$L__BB13_34;
	mov.b32 	%r203, 0;
$L__BB13_33:
	.pragma "nounroll";
	shl.b32 	%r130, %r199, 2;
	add.s32 	%r132, %r117, %r130;
	ld.shared.f32 	%f207, [%r132];
	max.f32 	%f444, %f444, %f207;
	add.s32 	%r199, %r199, 1;
	add.s32 	%r203, %r203, 1;
	setp.ne.s32 	%p28, %r203, %r31;
	@%p28 bra 	$L__BB13_33;
$L__BB13_34:
	setp.lt.s32 	%p29, %r89, 1;
	mov.f32 	%f450, 0f00000000;
	@%p29 bra 	$L__BB13_43;
	and.b32  	%r38, %r89, 3;
	setp.lt.u32 	%p30, %r89, 4;
	mov.f32 	%f450, 0f00000000;
	mov.b32 	%r205, 0;
	@%p30 bra 	$L__BB13_38;
	and.b32  	%r205, %r89, 2147483644;
	mov.f32 	%f450, 0f00000000;
	mov.b32 	%r207, 0;
$L__BB13_37:
	.pragma "nounroll";
	shl.b32 	%r135, %r207, 2;
	add.s32 	%r137, %r117, %r135;
	ld.shared.f32 	%f212, [%r137];
	sub.f32 	%f213, %f212, %f444;
	fma.rn.f32 	%f214, %f213, 0f3BBB989D, 0f3F000000;
	cvt.sat.f32.f32 	%f215, %f214;
	mov.f32 	%f216, 0f4B400001;
	mov.f32 	%f217, 0f437C0000;
	fma.rm.f32 	%f218, %f215, %f217, %f216;
	add.f32 	%f219, %f218, 0fCB40007F;
	neg.f32 	%f220, %f219;
	fma.rn.f32 	%f221, %f213, 0f3FB8AA3B, %f220;
	fma.rn.f32 	%f222, %f213, 0f32A57060, %f221;
	mov.b32 	%r138, %f218;
	shl.b32 	%r139, %r138, 23;
	mov.b32 	%f223, %r139;
	ex2.approx.ftz.f32 	%f224, %f222;
	mul.f32 	%f225, %f224, %f223;
	add.s32 	%r140, %r24, %r135;
	st.shared.f32 	[%r140], %f225;
	add.f32 	%f226, %f450, %f225;
	ld.shared.f32 	%f227, [%r137+4];
	sub.f32 	%f228, %f227, %f444;
	fma.rn.f32 	%f229, %f228, 0f3BBB989D, 0f3F000000;
	cvt.sat.f32.f32 	%f230, %f229;
	fma.rm.f32 	%f231, %f230, %f217, %f216;
	add.f32 	%f232, %f231, 0fCB40007F;
	neg.f32 	%f233, %f232;
	fma.rn.f32 	%f234, %f228, 0f3FB8AA3B, %f233;
	fma.rn.f32 	%f235, %f228, 0f32A57060, %f234;
	mov.b32 	%r141, %f231;
	shl.b32 	%r142, %r141, 23;
	mov.b32 	%f236, %r142;
	ex2.approx.ftz.f32 	%f237, %f235;
	mul.f32 	%f238, %f237, %f236;
	st.shared.f32 	[%r140+4], %f238;
	add.f32 	%f239, %f226, %f238;
	ld.shared.f32 	%f240, [%r137+8];
	sub.f32 	%f241, %f240, %f444;
	fma.rn.f32 	%f242, %f241, 0f3BBB989D, 0f3F000000;
	cvt.sat.f32.f32 	%f243, %f242;
	fma.rm.f32 	%f244, %f243, %f217, %f216;
	add.f32 	%f245, %f244, 0fCB40007F;
	neg.f32 	%f246, %f245;
	fma.rn.f32 	%f247, %f241, 0f3FB8AA3B, %f246;
	fma.rn.f32 	%f248, %f241, 0f32A57060, %f247;
	mov.b32 	%r143, %f244;
	shl.b32 	%r144, %r143, 23;
	mov.b32 	%f249, %r144;
	ex2.approx.ftz.f32 	%f250, %f248;
	mul.f32 	%f251, %f250, %f249;
	st.shared.f32 	[%r140+8], %f251;
	add.f32 	%f252, %f239, %f251;
	ld.shared.f32 	%f253, [%r137+12];
	sub.f32 	%f254, %f253, %f444;
	fma.rn.f32 	%f255, %f254, 0f3BBB989D, 0f3F000000;
	cvt.sat.f32.f32 	%f256, %f255;
	fma.rm.f32 	%f257, %f256, %f217, %f216;
	add.f32 	%f258, %f257, 0fCB40007F;
	neg.f32 	%f259, %f258;
	fma.rn.f32 	%f260, %f254, 0f3FB8AA3B, %f259;
	fma.rn.f32 	%f261, %f254, 0f32A57060, %f260;
	mov.b32 	%r145, %f257;
	shl.b32 	%r146, %r145, 23;
	mov.b32 	%f262, %r146;
	ex2.approx.ftz.f32 	%f263, %f261;
	mul.f32 	%f264, %f263, %f262;
	st.shared.f32 	[%r140+12], %f264;
	add.f32 	%f450, %f252, %f264;
	add.s32 	%r207, %r207, 4;
	setp.eq.s32 	%p31, %r207, %r205;
	@%p31 bra 	$L__BB13_38;
	bra.uni 	$L__BB13_37;
$L__BB13_38:
	setp.eq.s32 	%p32, %r38, 0;
	@%p32 bra 	$L__BB13_43;
	setp.eq.s32 	%p33, %r38, 1;
	@%p33 bra 	$L__BB13_41;
	shl.b32 	%r147, %r205, 2;
	add.s32 	%r149, %r117, %r147;
	ld.shared.f32 	%f266, [%r149];
	sub.f32 	%f267, %f266, %f444;
	fma.rn.f32 	%f268, %f267, 0f3BBB989D, 0f3F000000;
	cvt.sat.f32.f32 	%f269, %f268;
	mov.f32 	%f270, 0f4B400001;
	mov.f32 	%f271, 0f437C0000;
	fma.rm.f32 	%f272, %f269, %f271, %f270;
	add.f32 	%f273, %f272, 0fCB40007F;
	neg.f32 	%f274, %f273;
	fma.rn.f32 	%f275, %f267, 0f3FB8AA3B, %f274;
	fma.rn.f32 	%f276, %f267, 0f32A57060, %f275;
	mov.b32 	%r150, %f272;
	shl.b32 	%r151, %r150, 23;
	mov.b32 	%f277, %r151;
	ex2.approx.ftz.f32 	%f278, %f276;
	mul.f32 	%f279, %f278, %f277;
	add.s32 	%r152, %r24, %r147;
	st.shared.f32 	[%r152], %f279;
	add.f32 	%f280, %f450, %f279;
	ld.shared.f32 	%f281, [%r149+4];
	sub.f32 	%f282, %f281, %f444;
	fma.rn.f32 	%f283, %f282, 0f3BBB989D, 0f3F000000;
	cvt.sat.f32.f32 	%f284, %f283;
	fma.rm.f32 	%f285, %f284, %f271, %f270;
	add.f32 	%f286, %f285, 0fCB40007F;
	neg.f32 	%f287, %f286;
	fma.rn.f32 	%f288, %f282, 0f3FB8AA3B, %f287;
	fma.rn.f32 	%f289, %f282, 0f32A57060, %f288;
	mov.b32 	%r153, %f285;
	shl.b32 	%r154, %r153, 23;
	mov.b32 	%f290, %r154;
	ex2.approx.ftz.f32 	%f291, %f289;
	mul.f32 	%f292, %f291, %f290;
	st.shared.f32 	[%r152+4], %f292;
	add.f32 	%f450, %f280, %f292;
	add.s32 	%r205, %r205, 2;
$L__BB13_41:
	and.b32  	%r155, %r89, 1;
	setp.eq.b32 	%p34, %r155, 1;
	not.pred 	%p35, %p34;
	@%p35 bra 	$L__BB13_43;
	shl.b32 	%r156, %r205, 2;
	add.s32 	%r158, %r117, %r156;
	ld.shared.f32 	%f293, [%r158];
	sub.f32 	%f294, %f293, %f444;
	fma.rn.f32 	%f295, %f294, 0f3BBB989D, 0f3F000000;
	cvt.sat.f32.f32 	%f296, %f295;
	mov.f32 	%f297, 0f4B400001;
	mov.f32 	%f298, 0f437C0000;
	fma.rm.f32 	%f299, %f296, %f298, %f297;
	add.f32 	%f300, %f299, 0fCB40007F;
	neg.f32 	%f301, %f300;
	fma.rn.f32 	%f302, %f294, 0f3FB8AA3B, %f301;
	fma.rn.f32 	%f303, %f294, 0f32A57060, %f302;
	mov.b32 	%r159, %f299;
	shl.b32 	%r160, %r159, 23;
	mov.b32 	%f304, %r160;
	ex2.approx.ftz.f32 	%f305, %f303;
	mul.f32 	%f306, %f305, %f304;
	add.s32 	%r161, %r24, %r156;
	st.shared.f32 	[%r161], %f306;
	add.f32 	%f450, %f450, %f306;
$L__BB13_43:
	setp.lt.s32 	%p36, %r89, 1;
	@%p36 bra 	$L__BB13_55;
	and.b32  	%r45, %r89, 7;
	setp.lt.u32 	%p37, %r89, 8;
	mov.b32 	%r209, 0;
	@%p37 bra 	$L__BB13_47;
	and.b32  	%r209, %r89, 2147483640;
	mov.b32 	%r208, 0;
$L__BB13_46:
	.pragma "nounroll";
	shl.b32 	%r164, %r208, 2;
	add.s32 	%r165, %r24, %r164;
	ld.shared.f32 	%f307, [%r165];
	div.rn.f32 	%f308, %f307, %f450;
	st.shared.f32 	[%r165], %f308;
	ld.shared.f32 	%f309, [%r165+4];
	div.rn.f32 	%f310, %f309, %f450;
	st.shared.f32 	[%r165+4], %f310;
	ld.shared.f32 	%f311, [%r165+8];
	div.rn.f32 	%f312, %f311, %f450;
	st.shared.f32 	[%r165+8], %f312;
	ld.shared.f32 	%f313, [%r165+12];
	div.rn.f32 	%f314, %f313, %f450;
	st.shared.f32 	[%r165+12], %f314;
	ld.shared.f32 	%f315, [%r165+16];
	div.rn.f32 	%f316, %f315, %f450;
	st.shared.f32 	[%r165+16], %f316;
	ld.shared.f32 	%f317, [%r165+20];
	div.rn.f32 	%f318, %f317, %f450;
	st.shared.f32 	[%r165+20], %f318;
	ld.shared.f32 	%f319, [%r165+24];
	div.rn.f32 	%f320, %f319, %f450;
	st.shared.f32 	[%r165+24], %f320;
	ld.shared.f32 	%f321, [%r165+28];
	div.rn.f32 	%f322, %f321, %f450;
	st.shared.f32 	[%r165+28], %f322;
	add.s32 	%r208, %r208, 8;
	setp.ne.s32 	%p38, %r208, %r209;
	@%p38 bra 	$L__BB13_46;
$L__BB13_47:
	setp.eq.s32 	%p39, %r45, 0;
	@%p39 bra 	$L__BB13_55;
	and.b32  	%r52, %r89, 3;
	setp.lt.u32 	%p40, %r45, 4;
	@%p40 bra 	$L__BB13_50;
	shl.b32 	%r166, %r209, 2;
	add.s32 	%r167, %r24, %r166;
	ld.shared.f32 	%f323, [%r167];
	div.rn.f32 	%f324, %f323, %f450;
	st.shared.f32 	[%r167], %f324;
	ld.shared.f32 	%f325, [%r167+4];
	div.rn.f32 	%f326, %f325, %f450;
	st.shared.f32 	[%r167+4], %f326;
	ld.shared.f32 	%f327, [%r167+8];
	div.rn.f32 	%f328, %f327, %f450;
	st.shared.f32 	[%r167+8], %f328;
	ld.shared.f32 	%f329, [%r167+12];
	div.rn.f32 	%f330, %f329, %f450;
	st.shared.f32 	[%r167+12], %f330;
	add.s32 	%r209, %r209, 4;
$L__BB13_50:
	setp.eq.s32 	%p41, %r52, 0;
	@%p41 bra 	$L__BB13_55;
	setp.eq.s32 	%p42, %r52, 1;
	@%p42 bra 	$L__BB13_53;
	shl.b32 	%r168, %r209, 2;
	add.s32 	%r169, %r24, %r168;
	ld.shared.f32 	%f331, [%r169];
	div.rn.f32 	%f332, %f331, %f450;
	st.shared.f32 	[%r169], %f332;
	ld.shared.f32 	%f333, [%r169+4];
	div.rn.f32 	%f334, %f333, %f450;
	st.shared.f32 	[%r169+4], %f334;
	add.s32 	%r209, %r209, 2;
$L__BB13_53:
	and.b32  	%r170, %r89, 1;
	setp.eq.b32 	%p43, %r170, 1;
	not.pred 	%p44, %p43;
	@%p44 bra 	$L__BB13_55;
	shl.b32 	%r171, %r209, 2;
	add.s32 	%r172, %r24, %r171;
	ld.shared.f32 	%f335, [%r172];
	div.rn.f32 	%f336, %f335, %f450;
	st.shared.f32 	[%r172], %f336;
$L__BB13_55:
	bar.sync 	0;
	setp.ge.s32 	%p45, %r212, %r91;
	@%p45 bra 	$L__BB13_73;
	setp.gt.s32 	%p46, %r89, 0;
	mad.lo.s32 	%r57, %r90, %r1, %r2;
	mul.lo.s32 	%r58, %r57, %r89;
	add.s32 	%r173, %r58, %r3;
	mul.lo.s32 	%r59, %r173, %r91;
	mov.u32 	%r60, %ntid.x;
	@%p46 bra 	$L__BB13_57;
	bra.uni 	$L__BB13_72;
$L__BB13_57:
	add.s32 	%r61, %r89, -1;
	and.b32  	%r62, %r89, 15;
	add.s32 	%r63, %r62, -1;
	and.b32  	%r64, %r89, 7;
	add.s32 	%r65, %r64, -1;
	and.b32  	%r66, %r89, 2147483632;
	and.b32  	%r67, %r89, 3;
	neg.s32 	%r68, %r66;
	mul.lo.s32 	%r176, %r91, %r89;
	mul.lo.s32 	%r69, %r176, %r57;
	shl.b32 	%r70, %r91, 4;
	add.s32 	%r179, %r116, %r117;
	add.s32 	%r71, %r179, 32;
	mul.wide.s32 	%rd7, %r91, 4;
$L__BB13_58:
	setp.lt.u32 	%p48, %r61, 15;
	mov.f32 	%f459, 0f00000000;
	mov.b32 	%r217, 0;
	@%p48 bra 	$L__BB13_61;
	add.s32 	%r214, %r69, %r212;
	mov.f32 	%f459, 0f00000000;
	mov.u32 	%r213, %r71;
	mov.u32 	%r215, %r68;
$L__BB13_60:
	.pragma "nounroll";
	ld.shared.f32 	%f340, [%r213+-32];
	mul.wide.s32 	%rd30, %r214, 4;
	add.s64 	%rd31, %rd3, %rd30;
	ld.global.f32 	%f341, [%rd31];
	fma.rn.f32 	%f342, %f340, %f341, %f459;
	ld.shared.f32 	%f343, [%r213+-28];
	add.s64 	%rd33, %rd31, %rd7;
	ld.global.f32 	%f344, [%rd33];
	fma.rn.f32 	%f345, %f343, %f344, %f342;
	ld.shared.f32 	%f346, [%r213+-24];
	add.s64 	%rd34, %rd33, %rd7;
	ld.global.f32 	%f347, [%rd34];
	fma.rn.f32 	%f348, %f346, %f347, %f345;
	ld.shared.f32 	%f349, [%r213+-20];
	add.s64 	%rd35, %rd34, %rd7;
	ld.global.f32 	%f350, [%rd35];
	fma.rn.f32 	%f351, %f349, %f350, %f348;
	ld.shared.f32 	%f352, [%r213+-16];
	add.s64 	%rd36, %rd35, %rd7;
	ld.global.f32 	%f353, [%rd36];
	fma.rn.f32 	%f354, %f352, %f353, %f351;
	ld.shared.f32 	%f355, [%r213+-12];
	add.s64 	%rd37, %rd36, %rd7;
	ld.global.f32 	%f356, [%rd37];
	fma.rn.f32 	%f357, %f355, %f356, %f354;
	ld.shared.f32 	%f358, [%r213+-8];
	add.s64 	%rd38, %rd37, %rd7;
	ld.global.f32 	%f359, [%rd38];
	fma.rn.f32 	%f360, %f358, %f359, %f357;
	ld.shared.f32 	%f361, [%r213+-4];
	add.s64 	%rd39, %rd38, %rd7;
	ld.global.f32 	%f362, [%rd39];
	fma.rn.f32 	%f363, %f361, %f362, %f360;
	ld.shared.f32 	%f364, [%r213];
	add.s64 	%rd40, %rd39, %rd7;
	ld.global.f32 	%f365, [%rd40];
	fma.rn.f32 	%f366, %f364, %f365, %f363;
	ld.shared.f32 	%f367, [%r213+4];
	add.s64 	%rd41, %rd40, %rd7;
	ld.global.f32 	%f368, [%rd41];
	fma.rn.f32 	%f369, %f367, %f368, %f366;
	ld.shared.f32 	%f370, [%r213+8];
	add.s64 	%rd42, %rd41, %rd7;
	ld.global.f32 	%f371, [%rd42];
	fma.rn.f32 	%f372, %f370, %f371, %f369;
	ld.shared.f32 	%f373, [%r213+12];
	add.s64 	%rd43, %rd42, %rd7;
	ld.global.f32 	%f374, [%rd43];
	fma.rn.f32 	%f375, %f373, %f374, %f372;
	ld.shared.f32 	%f376, [%r213+16];
	add.s64 	%rd44, %rd43, %rd7;
	ld.global.f32 	%f377, [%rd44];
	fma.rn.f32 	%f378, %f376, %f377, %f375;
	ld.shared.f32 	%f379, [%r213+20];
	add.s64 	%rd45, %rd44, %rd7;
	ld.global.f32 	%f380, [%rd45];
	fma.rn.f32 	%f381, %f379, %f380, %f378;
	ld.shared.f32 	%f382, [%r213+24];
	add.s64 	%rd46, %rd45, %rd7;
	ld.global.f32 	%f383, [%rd46];
	fma.rn.f32 	%f384, %f382, %f383, %f381;
	ld.shared.f32 	%f385, [%r213+28];
	add.s64 	%rd47, %rd46, %rd7;
	ld.global.f32 	%f386, [%rd47];
	fma.rn.f32 	%f459, %f385, %f386, %f384;
	add.s32 	%r215, %r215, 16;
	add.s32 	%r214, %r214, %r70;
	add.s32 	%r213, %r213, 64;
	setp.ne.s32 	%p49, %r215, 0;
	mov.u32 	%r217, %r66;
	@%p49 bra 	$L__BB13_60;
$L__BB13_61:
	setp.eq.s32 	%p50, %r62, 0;
	@%p50 bra 	$L__BB13_71;
	setp.lt.u32 	%p51, %r63, 7;
	@%p51 bra 	$L__BB13_64;
	add.s32 	%r181, %r217, %r58;
	shl.b32 	%r182, %r217, 2;
	add.s32 	%r183, %r24, %r182;
	ld.shared.f32 	%f388, [%r183];
	mad.lo.s32 	%r184, %r181, %r91, %r212;
	mul.wide.s32 	%rd48, %r184, 4;
	add.s64 	%rd49, %rd3, %rd48;
	ld.global.f32 	%f389, [%rd49];
	fma.rn.f32 	%f390, %f388, %f389, %f459;
	ld.shared.f32 	%f391, [%r183+4];
	add.s64 	%rd51, %rd49, %rd7;
	ld.global.f32 	%f392, [%rd51];
	fma.rn.f32 	%f393, %f391, %f392, %f390;
	ld.shared.f32 	%f394, [%r183+8];
	add.s64 	%rd52, %rd51, %rd7;
	ld.global.f32 	%f395, [%rd52];
	fma.rn.f32 	%f396, %f394, %f395, %f393;
	ld.shared.f32 	%f397, [%r183+12];
	add.s64 	%rd53, %rd52, %rd7;
	ld.global.f32 	%f398, [%rd53];
	fma.rn.f32 	%f399, %f397, %f398, %f396;
	ld.shared.f32 	%f400, [%r183+16];
	add.s64 	%rd54, %rd53, %rd7;
	ld.global.f32 	%f401, [%rd54];
	fma.rn.f32 	%f402, %f400, %f401, %f399;
	ld.shared.f32 	%f403, [%r183+20];
	add.s64 	%rd55, %rd54, %rd7;
	ld.global.f32 	%f404, [%rd55];
	fma.rn.f32 	%f405, %f403, %f404, %f402;
	ld.shared.f32 	%f406, [%r183+24];
	add.s64 	%rd56, %rd55, %rd7;
	ld.global.f32 	%f407, [%rd56];
	fma.rn.f32 	%f408, %f406, %f407, %f405;
	ld.shared.f32 	%f409, [%r183+28];
	add.s64 	%rd57, %rd56, %rd7;
	ld.global.f32 	%f410, [%rd57];
	fma.rn.f32 	%f459, %f409, %f410, %f408;
	add.s32 	%r217, %r217, 8;
$L__BB13_64:
	setp.eq.s32 	%p52, %r64, 0;
	@%p52 bra 	$L__BB13_71;
	setp.lt.u32 	%p53, %r65, 3;
	@%p53 bra 	$L__BB13_67;
	add.s32 	%r185, %r217, %r58;
	shl.b32 	%r186, %r217, 2;
	add.s32 	%r187, %r24, %r186;
	ld.shared.f32 	%f412, [%r187];
	mad.lo.s32 	%r188, %r185, %r91, %r212;
	mul.wide.s32 	%rd58, %r188, 4;
	add.s64 	%rd59, %rd3, %rd58;
	ld.global.f32 	%f413, [%rd59];
	fma.rn.f32 	%f414, %f412, %f413, %f459;
	ld.shared.f32 	%f415, [%r187+4];
	add.s64 	%rd61, %rd59, %rd7;
	ld.global.f32 	%f416, [%rd61];
	fma.rn.f32 	%f417, %f415, %f416, %f414;
	ld.shared.f32 	%f418, [%r187+8];
	add.s64 	%rd62, %rd61, %rd7;
	ld.global.f32 	%f419, [%rd62];
	fma.rn.f32 	%f420, %f418, %f419, %f417;
	ld.shared.f32 	%f421, [%r187+12];
	add.s64 	%rd63, %rd62, %rd7;
	ld.global.f32 	%f422, [%rd63];
	fma.rn.f32 	%f459, %f421, %f422, %f420;
	add.s32 	%r217, %r217, 4;
$L__BB13_67:
	setp.eq.s32 	%p54, %r67, 0;
	@%p54 bra 	$L__BB13_71;
	setp.eq.s32 	%p55, %r67, 1;
	add.s32 	%r189, %r217, %r58;
	shl.b32 	%r190, %r217, 2;
	add.s32 	%r85, %r24, %r190;
	ld.shared.f32 	%f423, [%r85];
	mad.lo.s32 	%r191, %r189, %r91, %r212;
	mul.wide.s32 	%rd64, %r191, 4;
	add.s64 	%rd6, %rd3, %rd64;
	ld.global.f32 	%f424, [%rd6];
	fma.rn.f32 	%f459, %f423, %f424, %f459;
	@%p55 bra 	$L__BB13_71;
	setp.eq.s32 	%p56, %r67, 2;
	ld.shared.f32 	%f425, [%r85+4];
	add.s64 	%rd8, %rd6, %rd7;
	ld.global.f32 	%f426, [%rd8];
	fma.rn.f32 	%f459, %f425, %f426, %f459;
	@%p56 bra 	$L__BB13_71;
	ld.shared.f32 	%f427, [%r85+8];
	add.s64 	%rd65, %rd8, %rd7;
	ld.global.f32 	%f428, [%rd65];
	fma.rn.f32 	%f459, %f427, %f428, %f459;
$L__BB13_71:
	ld.param.u64 	%rd70, [multi_head_attention_forward_kernel_param_3];
	add.s32 	%r192, %r212, %r59;
	cvta.to.global.u64 	%rd66, %rd70;
	mul.wide.s32 	%rd67, %r192, 4;
	add.s64 	%rd68, %rd66, %rd67;
	st.global.f32 	[%rd68], %f459;
	add.s32 	%r212, %r212, %r60;
	setp.lt.s32 	%p57, %r212, %r91;
	@%p57 bra 	$L__BB13_58;
	bra.uni 	$L__BB13_73;
$L__BB13_72:
	ld.param.u64 	%rd69, [multi_head_attention_forward_kernel_param_3];
	add.s32 	%r174, %r212, %r59;
	cvta.to.global.u64 	%rd27, %rd69;
	mul.wide.s32 	%rd28, %r174, 4;
	add.s64 	%rd29, %rd27, %rd28;
	mov.b32 	%r175, 0;
	st.global.u32 	[%rd29], %r175;
	add.s32 	%r212, %r212, %r60;
	setp.lt.s32 	%p47, %r212, %r91;
	@%p47 bra 	$L__BB13_72;
$L__BB13_73:
	ret;

}
	// .globl	feed_forward_kernel
.visible .entry feed_forward_kernel(
	.param .u64 .ptr .align 1 feed_forward_kernel_param_0,
	.param .u64 .ptr .align 1 feed_forward_kernel_param_1,
	.param .u64 .ptr .align 1 feed_forward_kernel_param_2,
	.param .u64 .ptr .align 1 feed_forward_kernel_param_3,
	.param .u64 .ptr .align 1 feed_forward_kernel_param_4,
	.param .u64 .ptr .align 1 feed_forward_kernel_param_5,
	.param .u32 feed_forward_kernel_param_6,
	.param .u32 feed_forward_kernel_param_7,
	.param .u32 feed_forward_kernel_param_8,
	.param .u32 feed_forward_kernel_param_9
)
{
	.reg .pred 	%p<29>;
	.reg .b32 	%r<100>;
	.reg .b32 	%f<183>;
	.reg .b64 	%rd<94>;

	ld.param.u64 	%rd10, [feed_forward_kernel_param_0];
	ld.param.u64 	%rd11, [feed_forward_kernel_param_1];
	ld.param.u64 	%rd12, [feed_forward_kernel_param_2];
	ld.param.u64 	%rd13, [feed_forward_kernel_param_3];
	ld.param.u64 	%rd14, [feed_forward_kernel_param_4];
	ld.param.u64 	%rd15, [feed_forward_kernel_param_5];
	ld.param.u32 	%r47, [feed_forward_kernel_param_6];
	ld.param.u32 	%r44, [feed_forward_kernel_param_7];
	ld.param.u32 	%r45, [feed_forward_kernel_param_8];
	ld.param.u32 	%r46, [feed_forward_kernel_param_9];
	cvta.to.global.u64 	%rd1, %rd12;
	cvta.to.global.u64 	%rd2, %rd10;
	cvta.to.global.u64 	%rd3, %rd13;
	cvta.to.global.u64 	%rd4, %rd14;
	cvta.to.global.u64 	%rd5, %rd11;
	cvta.to.global.u64 	%rd6, %rd15;
	mov.u32 	%r1, %ctaid.x;
	mov.u32 	%r2, %ctaid.y;
	mov.u32 	%r92, %tid.x;
	setp.ge.s32 	%p1, %r1, %r47;
	setp.ge.s32 	%p2, %r2, %r44;
	or.pred  	%p3, %p1, %p2;
	@%p3 bra 	$L__BB14_35;
	mad.lo.s32 	%r48, %r44, %r1, %r2;
	mul.lo.s32 	%r4, %r48, %r45;
	setp.ge.s32 	%p4, %r92, %r46;
	@%p4 bra 	$L__BB14_17;
	setp.gt.s32 	%p5, %r45, 0;
	mov.u32 	%r5, %ntid.x;
	mov.u32 	%r91, %r92;
	@%p5 bra 	$L__BB14_3;
	bra.uni 	$L__BB14_16;
$L__BB14_3:
	add.s32 	%r6, %r45, -1;
	and.b32  	%r7, %r45, 7;
	and.b32  	%r8, %r45, 2147483640;
	mul.wide.s32 	%rd44, %r46, 4;
	mov.u32 	%r86, %r92;
$L__BB14_4:
	setp.lt.u32 	%p7, %r6, 7;
	mul.wide.s32 	%rd18, %r86, 4;
	add.s64 	%rd19, %rd3, %rd18;
	ld.global.f32 	%f174, [%rd19];
	mov.b32 	%r89, 0;
	@%p7 bra 	$L__BB14_7;
	mov.b32 	%r87, 0;
$L__BB14_6:
	.pragma "nounroll";
	add.s32 	%r54, %r87, %r4;
	mul.wide.s32 	%rd20, %r54, 4;
	add.s64 	%rd21, %rd2, %rd20;
	ld.global.f32 	%f32, [%rd21];
	mad.lo.s32 	%r55, %r87, %r46, %r86;
	mul.wide.s32 	%rd22, %r55, 4;
	add.s64 	%rd23, %rd1, %rd22;
	ld.global.f32 	%f33, [%rd23];
	fma.rn.f32 	%f34, %f32, %f33, %f174;
	ld.global.f32 	%f35, [%rd21+4];
	mul.wide.s32 	%rd24, %r46, 4;
	add.s64 	%rd25, %rd23, %rd24;
	ld.global.f32 	%f36, [%rd25];
	fma.rn.f32 	%f37, %f35, %f36, %f34;
	ld.global.f32 	%f38, [%rd21+8];
	add.s64 	%rd26, %rd25, %rd24;
	ld.global.f32 	%f39, [%rd26];
	fma.rn.f32 	%f40, %f38, %f39, %f37;
	ld.global.f32 	%f41, [%rd21+12];
	add.s64 	%rd27, %rd26, %rd24;
	ld.global.f32 	%f42, [%rd27];
	fma.rn.f32 	%f43, %f41, %f42, %f40;
	ld.global.f32 	%f44, [%rd21+16];
	add.s64 	%rd28, %rd27, %rd24;
	ld.global.f32 	%f45, [%rd28];
	fma.rn.f32 	%f46, %f44, %f45, %f43;
	ld.global.f32 	%f47, [%rd21+20];
	add.s64 	%rd29, %rd28, %rd24;
	ld.global.f32 	%f48, [%rd29];
	fma.rn.f32 	%f49, %f47, %f48, %f46;
	ld.global.f32 	%f50, [%rd21+24];
	add.s64 	%rd30, %rd29, %rd24;
	ld.global.f32 	%f51, [%rd30];
	fma.rn.f32 	%f52, %f50, %f51, %f49;
	ld.global.f32 	%f53, [%rd21+28];
	add.s64 	%rd31, %rd30, %rd24;
	ld.global.f32 	%f54, [%rd31];
	fma.rn.f32 	%f174, %f53, %f54, %f52;
	add.s32 	%r87, %r87, 8;
	setp.ne.s32 	%p8, %r87, %r8;
	mov.u32 	%r89, %r8;
	@%p8 bra 	$L__BB14_6;
$L__BB14_7:
	setp.eq.s32 	%p9, %r7, 0;
	@%p9 bra 	$L__BB14_15;
	add.s32 	%r56, %r7, -1;
	setp.lt.u32 	%p10, %r56, 3;
	@%p10 bra 	$L__BB14_10;
	add.s32 	%r57, %r89, %r4;
	mul.wide.s32 	%rd32, %r57, 4;
	add.s64 	%rd33, %rd2, %rd32;
	ld.global.f32 	%f56, [%rd33];
	mad.lo.s32 	%r58, %r89, %r46, %r86;
	mul.wide.s32 	%rd34, %r58, 4;
	add.s64 	%rd35, %rd1, %rd34;
	ld.global.f32 	%f57, [%rd35];
	fma.rn.f32 	%f58, %f56, %f57, %f174;
	ld.global.f32 	%f59, [%rd33+4];
	add.s64 	%rd37, %rd35, %rd44;
	ld.global.f32 	%f60, [%rd37];
	fma.rn.f32 	%f61, %f59, %f60, %f58;
	ld.global.f32 	%f62, [%rd33+8];
	add.s64 	%rd38, %rd37, %rd44;
	ld.global.f32 	%f63, [%rd38];
	fma.rn.f32 	%f64, %f62, %f63, %f61;
	ld.global.f32 	%f65, [%rd33+12];
	add.s64 	%rd39, %rd38, %rd44;
	ld.global.f32 	%f66, [%rd39];
	fma.rn.f32 	%f174, %f65, %f66, %f64;
	add.s32 	%r89, %r89, 4;
$L__BB14_10:
	and.b32  	%r59, %r45, 3;
	setp.eq.s32 	%p11, %r59, 0;
	@%p11 bra 	$L__BB14_15;
	setp.eq.s32 	%p12, %r59, 1;
	@%p12 bra 	$L__BB14_13;
	add.s32 	%r60, %r89, %r4;
	mul.wide.s32 	%rd40, %r60, 4;
	add.s64 	%rd41, %rd2, %rd40;
	ld.global.f32 	%f68, [%rd41];
	mad.lo.s32 	%r61, %r89, %r46, %r86;
	mul.wide.s32 	%rd42, %r61, 4;
	add.s64 	%rd43, %rd1, %rd42;
	ld.global.f32 	%f69, [%rd43];
	fma.rn.f32 	%f70, %f68, %f69, %f174;
	ld.global.f32 	%f71, [%rd41+4];
	add.s64 	%rd45, %rd43, %rd44;
	ld.global.f32 	%f72, [%rd45];
	fma.rn.f32 	%f174, %f71, %f72, %f70;
	add.s32 	%r89, %r89, 2;
$L__BB14_13:
	and.b32  	%r62, %r45, 1;
	setp.eq.b32 	%p13, %r62, 1;
	not.pred 	%p14, %p13;
	@%p14 bra 	$L__BB14_15;
	add.s32 	%r63, %r89, %r4;
	mul.wide.s32 	%rd46, %r63, 4;
	add.s64 	%rd47, %rd2, %rd46;
	ld.global.f32 	%f73, [%rd47];
	mad.lo.s32 	%r64, %r89, %r46, %r86;
	mul.wide.s32 	%rd48, %r64, 4;
	add.s64 	%rd49, %rd1, %rd48;
	ld.global.f32 	%f74, [%rd49];
	fma.rn.f32 	%f174, %f73, %f74, %f174;
$L__BB14_15:
	max.f32 	%f75, %f174, 0f00000000;
	shl.b32 	%r65, %r86, 2;
	mov.u32 	%r66, sdata$2;
	add.s32 	%r67, %r66, %r65;
	st.shared.f32 	[%r67], %f75;
	add.s32 	%r86, %r86, %r5;
	setp.lt.s32 	%p15, %r86, %r46;
	@%p15 bra 	$L__BB14_4;
	bra.uni 	$L__BB14_17;
$L__BB14_16:
	mul.wide.s32 	%rd16, %r91, 4;
	add.s64 	%rd17, %rd3, %rd16;
	ld.global.f32 	%f29, [%rd17];
	max.f32 	%f30, %f29, 0f00000000;
	shl.b32 	%r49, %r91, 2;
	mov.u32 	%r50, sdata$2;
	add.s32 	%r51, %r50, %r49;
	st.shared.f32 	[%r51], %f30;
	add.s32 	%r91, %r91, %r5;
	setp.lt.s32 	%p6, %r91, %r46;
	@%p6 bra 	$L__BB14_16;
$L__BB14_17:
	bar.sync 	0;
	setp.ge.s32 	%p16, %r92, %r45;
	@%p16 bra 	$L__BB14_35;
	setp.gt.s32 	%p17, %r46, 0;
	mov.u32 	%r20, %ntid.x;
	@%p17 bra 	$L__BB14_19;
	bra.uni 	$L__BB14_34;
$L__BB14_19:
	add.s32 	%r21, %r46, -1;
	and.b32  	%r22, %r46, 15;
	and.b32  	%r23, %r46, 7;
	and.b32  	%r24, %r46, 2147483632;
	and.b32  	%r25, %r46, 3;
	neg.s32 	%r26, %r24;
	shl.b32 	%r27, %r45, 4;
	mul.wide.s32 	%rd8, %r45, 4;
$L__BB14_20:
	setp.lt.u32 	%p19, %r21, 15;
	mul.wide.s32 	%rd54, %r92, 4;
	add.s64 	%rd55, %rd6, %rd54;
	ld.global.f32 	%f182, [%rd55];
	mov.b32 	%r97, 0;
	@%p19 bra 	$L__BB14_23;
	mov.u32 	%r71, sdata$2;
	add.s32 	%r93, %r71, 32;
	mov.u32 	%r94, %r92;
	mov.u32 	%r95, %r26;
$L__BB14_22:
	.pragma "nounroll";
	ld.shared.v4.f32 	{%f78, %f79, %f80, %f81}, [%r93+-32];
	mul.wide.s32 	%rd56, %r94, 4;
	add.s64 	%rd57, %rd4, %rd56;
	ld.global.f32 	%f82, [%rd57];
	fma.rn.f32 	%f83, %f78, %f82, %f182;
	mul.wide.s32 	%rd58, %r45, 4;
	add.s64 	%rd59, %rd57, %rd58;
	ld.global.f32 	%f84, [%rd59];
	fma.rn.f32 	%f85, %f79, %f84, %f83;
	add.s64 	%rd60, %rd59, %rd58;
	ld.global.f32 	%f86, [%rd60];
	fma.rn.f32 	%f87, %f80, %f86, %f85;
	add.s64 	%rd61, %rd60, %rd58;
	ld.global.f32 	%f88, [%rd61];
	fma.rn.f32 	%f89, %f81, %f88, %f87;
	ld.shared.v4.f32 	{%f90, %f91, %f92, %f93}, [%r93+-16];
	add.s64 	%rd62, %rd61, %rd58;
	ld.global.f32 	%f94, [%rd62];
	fma.rn.f32 	%f95, %f90, %f94, %f89;
	add.s64 	%rd63, %rd62, %rd58;
	ld.global.f32 	%f96, [%rd63];
	fma.rn.f32 	%f97, %f91, %f96, %f95;
	add.s64 	%rd64, %rd63, %rd58;
	ld.global.f32 	%f98, [%rd64];
	fma.rn.f32 	%f99, %f92, %f98, %f97;
	add.s64 	%rd65, %rd64, %rd58;
	ld.global.f32 	%f100, [%rd65];
	fma.rn.f32 	%f101, %f93, %f100, %f99;
	ld.shared.v4.f32 	{%f102, %f103, %f104, %f105}, [%r93];
	add.s64 	%rd66, %rd65, %rd58;
	ld.global.f32 	%f106, [%rd66];
	fma.rn.f32 	%f107, %f102, %f106, %f101;
	add.s64 	%rd67, %rd66, %rd58;
	ld.global.f32 	%f108, [%rd67];
	fma.rn.f32 	%f109, %f103, %f108, %f107;
	add.s64 	%rd68, %rd67, %rd58;
	ld.global.f32 	%f110, [%rd68];
	fma.rn.f32 	%f111, %f104, %f110, %f109;
	add.s64 	%rd69, %rd68, %rd58;
	ld.global.f32 	%f112, [%rd69];
	fma.rn.f32 	%f113, %f105, %f112, %f111;
	ld.shared.v4.f32 	{%f114, %f115, %f116, %f117}, [%r93+16];
	add.s64 	%rd70, %rd69, %rd58;
	ld.global.f32 	%f118, [%rd70];
	fma.rn.f32 	%f119, %f114, %f118, %f113;
	add.s64 	%rd71, %rd70, %rd58;
	ld.global.f32 	%f120, [%rd71];
	fma.rn.f32 	%f121, %f115, %f120, %f119;
	add.s64 	%rd72, %rd71, %rd58;
	ld.global.f32 	%f122, [%rd72];
	fma.rn.f32 	%f123, %f116, %f122, %f121;
	add.s64 	%rd73, %rd72, %rd58;
	ld.global.f32 	%f124, [%rd73];
	fma.rn.f32 	%f182, %f117, %f124, %f123;
	add.s32 	%r95, %r95, 16;
	add.s32 	%r94, %r94, %r27;
	add.s32 	%r93, %r93, 64;
	setp.ne.s32 	%p20, %r95, 0;
	mov.u32 	%r97, %r24;
	@%p20 bra 	$L__BB14_22;
$L__BB14_23:
	setp.eq.s32 	%p21, %r22, 0;
	@%p21 bra 	$L__BB14_33;
	add.s32 	%r72, %r22, -1;
	setp.lt.u32 	%p22, %r72, 7;
	@%p22 bra 	$L__BB14_26;
	shl.b32 	%r73, %r97, 2;
	mov.u32 	%r74, sdata$2;
	add.s32 	%r75, %r74, %r73;
	ld.shared.f32 	%f126, [%r75];
	mad.lo.s32 	%r76, %r97, %r45, %r92;
	mul.wide.s32 	%rd74, %r76, 4;
	add.s64 	%rd75, %rd4, %rd74;
	ld.global.f32 	%f127, [%rd75];
	fma.rn.f32 	%f128, %f126, %f127, %f182;
	ld.shared.f32 	%f129, [%r75+4];
	mul.wide.s32 	%rd76, %r45, 4;
	add.s64 	%rd77, %rd75, %rd76;
	ld.global.f32 	%f130, [%rd77];
	fma.rn.f32 	%f131, %f129, %f130, %f128;
	ld.shared.f32 	%f132, [%r75+8];
	add.s64 	%rd78, %rd77, %rd76;
	ld.global.f32 	%f133, [%rd78];
	fma.rn.f32 	%f134, %f132, %f133, %f131;
	ld.shared.f32 	%f135, [%r75+12];
	add.s64 	%rd79, %rd78, %rd76;
	ld.global.f32 	%f136, [%rd79];
	fma.rn.f32 	%f137, %f135, %f136, %f134;
	ld.shared.f32 	%f138, [%r75+16];
	add.s64 	%rd80, %rd79, %rd76;
	ld.global.f32 	%f139, [%rd80];
	fma.rn.f32 	%f140, %f138, %f139, %f137;
	ld.shared.f32 	%f141, [%r75+20];
	add.s64 	%rd81, %rd80, %rd76;
	ld.global.f32 	%f142, [%rd81];
	fma.rn.f32 	%f143, %f141, %f142, %f140;
	ld.shared.f32 	%f144, [%r75+24];
	add.s64 	%rd82, %rd81, %rd76;
	ld.global.f32 	%f145, [%rd82];
	fma.rn.f32 	%f146, %f144, %f145, %f143;
	ld.shared.f32 	%f147, [%r75+28];
	add.s64 	%rd83, %rd82, %rd76;
	ld.global.f32 	%f148, [%rd83];
	fma.rn.f32 	%f182, %f147, %f148, %f146;
	add.s32 	%r97, %r97, 8;
$L__BB14_26:
	setp.eq.s32 	%p23, %r23, 0;
	@%p23 bra 	$L__BB14_33;
	add.s32 	%r77, %r23, -1;
	setp.lt.u32 	%p24, %r77, 3;
	@%p24 bra 	$L__BB14_29;
	shl.b32 	%r78, %r97, 2;
	mov.u32 	%r79, sdata$2;
	add.s32 	%r80, %r79, %r78;
	ld.shared.f32 	%f150, [%r80];
	mad.lo.s32 	%r81, %r97, %r45, %r92;
	mul.wide.s32 	%rd84, %r81, 4;
	add.s64 	%rd85, %rd4, %rd84;
	ld.global.f32 	%f151, [%rd85];
	fma.rn.f32 	%f152, %f150, %f151, %f182;
	ld.shared.f32 	%f153, [%r80+4];
	add.s64 	%rd87, %rd85, %rd8;
	ld.global.f32 	%f154, [%rd87];
	fma.rn.f32 	%f155, %f153, %f154, %f152;
	ld.shared.f32 	%f156, [%r80+8];
	add.s64 	%rd88, %rd87, %rd8;
	ld.global.f32 	%f157, [%rd88];
	fma.rn.f32 	%f158, %f156, %f157, %f155;
	ld.shared.f32 	%f159, [%r80+12];
	add.s64 	%rd89, %rd88, %rd8;
	ld.global.f32 	%f160, [%rd89];
	fma.rn.f32 	%f182, %f159, %f160, %f158;
	add.s32 	%r97, %r97, 4;
$L__BB14_29:
	setp.eq.s32 	%p25, %r25, 0;
	@%p25 bra 	$L__BB14_33;
	setp.eq.s32 	%p26, %r25, 1;
	shl.b32 	%r82, %r97, 2;
	mov.u32 	%r83, sdata$2;
	add.s32 	%r40, %r83, %r82;
	ld.shared.f32 	%f161, [%r40];
	mad.lo.s32 	%r84, %r97, %r45, %r92;
	mul.wide.s32 	%rd90, %r84, 4;
	add.s64 	%rd7, %rd4, %rd90;
	ld.global.f32 	%f162, [%rd7];
	fma.rn.f32 	%f182, %f161, %f162, %f182;
	@%p26 bra 	$L__BB14_33;
	setp.eq.s32 	%p27, %r25, 2;
	ld.shared.f32 	%f163, [%r40+4];
	add.s64 	%rd9, %rd7, %rd8;
	ld.global.f32 	%f164, [%rd9];
	fma.rn.f32 	%f182, %f163, %f164, %f182;
	@%p27 bra 	$L__BB14_33;
	ld.shared.f32 	%f165, [%r40+8];
	add.s64 	%rd91, %rd9, %rd8;
	ld.global.f32 	%f166, [%rd91];
	fma.rn.f32 	%f182, %f165, %f166, %f182;
$L__BB14_33:
	add.s32 	%r85, %r92, %r4;
	mul.wide.s32 	%rd92, %r85, 4;
	add.s64 	%rd93, %rd5, %rd92;
	st.global.f32 	[%rd93], %f182;
	add.s32 	%r92, %r92, %r20;
	setp.lt.s32 	%p28, %r92, %r45;
	@%p28 bra 	$L__BB14_20;
	bra.uni 	$L__BB14_35;
$L__BB14_34:
	mul.wide.s32 	%rd50, %r92, 4;
	add.s64 	%rd51, %rd6, %rd50;
	ld.global.f32 	%f76, [%rd51];
	add.s32 	%r68, %r92, %r4;
	mul.wide.s32 	%rd52, %r68, 4;
	add.s64 	%rd53, %rd5, %rd52;
	st.global.f32 	[%rd53], %f76;
	add.s32 	%r92, %r92, %r20;
	setp.lt.s32 	%p18, %r92, %r45;
	@%p18 bra 	$L__BB14_34;
$L__BB14_35:
	ret;

}
	// .globl	sample_next_token_kernel
.visible .entry sample_next_token_kernel(
	.param .u64 .ptr .align 1 sample_next_token_kernel_param_0,
	.param .u64 .ptr .align 1 sample_next_token_kernel_param_1,
	.param .f32 sample_next_token_kernel_param_2,
	.param .u32 sample_next_token_kernel_param_3,
	.param .u32 sample_next_token_kernel_param_4,
	.param .u64 .ptr .align 1 sample_next_token_kernel_param_5
)
{
	.reg .pred 	%p<20>;
	.reg .b32 	%r<74>;
	.reg .b32 	%f<111>;
	.reg .b64 	%rd<13>;

	ld.param.u64 	%rd2, [sample_next_token_kernel_param_0];
	ld.param.u64 	%rd3, [sample_next_token_kernel_param_1];
	ld.param.f32 	%f21, [sample_next_token_kernel_param_2];
	ld.param.u32 	%r31, [sample_next_token_kernel_param_3];
	ld.param.u32 	%r30, [sample_next_token_kernel_param_4];
	ld.param.u64 	%rd4, [sample_next_token_kernel_param_5];
	mov.u32 	%r1, %ctaid.x;
	mov.u32 	%r2, %tid.x;
	setp.ge.s32 	%p1, %r1, %r31;
	@%p1 bra 	$L__BB15_25;
	setp.ge.s32 	%p2, %r2, %r30;
	mov.f32 	%f109, 0fFF800000;
	@%p2 bra 	$L__BB15_4;
	mov.u32 	%r3, %ntid.x;
	cvta.to.global.u64 	%rd1, %rd2;
	mul.lo.s32 	%r4, %r30, %r1;
	mov.f32 	%f109, 0fFF800000;
	mov.u32 	%r34, sdata$3;
	mov.u32 	%r64, %r2;
$L__BB15_3:
	add.s32 	%r32, %r64, %r4;
	mul.wide.s32 	%rd5, %r32, 4;
	add.s64 	%rd6, %rd1, %rd5;
	ld.global.f32 	%f24, [%rd6];
	div.rn.f32 	%f25, %f24, %f21;
	shl.b32 	%r33, %r64, 2;
	add.s32 	%r35, %r34, %r33;
	st.shared.f32 	[%r35], %f25;
	max.f32 	%f109, %f109, %f25;
	add.s32 	%r64, %r64, %r3;
	setp.lt.s32 	%p3, %r64, %r30;
	@%p3 bra 	$L__BB15_3;
$L__BB15_4:
	bar.sync 	0;
	setp.ne.s32 	%p4, %r2, 0;
	setp.lt.s32 	%p5, %r30, 1;
	or.pred  	%p6, %p4, %p5;
	@%p6 bra 	$L__BB15_17;
	and.b32  	%r7, %r30, 15;
	setp.lt.u32 	%p7, %r30, 16;
	mov.b32 	%r68, 0;
	@%p7 bra 	$L__BB15_8;
	and.b32  	%r68, %r30, 2147483632;
	mov.u32 	%r38, sdata$3;
	add.s32 	%r65, %r38, 32;
	neg.s32 	%r66, %r68;
$L__BB15_7:
	.pragma "nounroll";
	ld.shared.v4.f32 	{%f27, %f28, %f29, %f30}, [%r65+-32];
	max.f32 	%f31, %f109, %f27;
	max.f32 	%f32, %f31, %f28;
	max.f32 	%f33, %f32, %f29;
	max.f32 	%f34, %f33, %f30;
	ld.shared.v4.f32 	{%f35, %f36, %f37, %f38}, [%r65+-16];
	max.f32 	%f39, %f34, %f35;
	max.f32 	%f40, %f39, %f36;
	max.f32 	%f41, %f40, %f37;
	max.f32 	%f42, %f41, %f38;
	ld.shared.v4.f32 	{%f43, %f44, %f45, %f46}, [%r65];
	max.f32 	%f47, %f42, %f43;
	max.f32 	%f48, %f47, %f44;
	max.f32 	%f49, %f48, %f45;
	max.f32 	%f50, %f49, %f46;
	ld.shared.v4.f32 	{%f51, %f52, %f53, %f54}, [%r65+16];
	max.f32 	%f55, %f50, %f51;
	max.f32 	%f56, %f55, %f52;
	max.f32 	%f57, %f56, %f53;
	max.f32 	%f109, %f57, %f54;
	add.s32 	%r66, %r66, 16;
	add.s32 	%r65, %r65, 64;
	setp.ne.s32 	%p8, %r66, 0;
	@%p8 bra 	$L__BB15_7;
$L__BB15_8:
	setp.eq.s32 	%p9, %r7, 0;
	@%p9 bra 	$L__BB15_17;
	and.b32  	%r15, %r30, 7;
	setp.lt.u32 	%p10, %r7, 8;
	@%p10 bra 	$L__BB15_11;
	shl.b32 	%r39, %r68, 2;
	mov.u32 	%r40, sdata$3;
	add.s32 	%r41, %r40, %r39;
	ld.shared.f32 	%f59, [%r41];
	max.f32 	%f60, %f109, %f59;
	ld.shared.f32 	%f61, [%r41+4];
	max.f32 	%f62, %f60, %f61;
	ld.shared.f32 	%f63, [%r41+8];
	max.f32 	%f64, %f62, %f63;
	ld.shared.f32 	%f65, [%r41+12];
	max.f32 	%f66, %f64, %f65;
	ld.shared.f32 	%f67, [%r41+16];
	max.f32 	%f68, %f66, %f67;
	ld.shared.f32 	%f69, [%r41+20];
	max.f32 	%f70, %f68, %f69;
	ld.shared.f32 	%f71, [%r41+24];
	max.f32 	%f72, %f70, %f71;
	ld.shared.f32 	%f73, [%r41+28];
	max.f32 	%f109, %f72, %f73;
	add.s32 	%r68, %r68, 8;
$L__BB15_11:
	setp.eq.s32 	%p11, %r15, 0;
	@%p11 bra 	$L__BB15_17;
	and.b32  	%r18, %r30, 3;
	setp.lt.u32 	%p12, %r15, 4;
	@%p12 bra 	$L__BB15_14;
	shl.b32 	%r42, %r68, 2;
	mov.u32 	%r43, sdata$3;
	add.s32 	%r44, %r43, %r42;
	ld.shared.f32 	%f75, [%r44];
	max.f32 	%f76, %f109, %f75;
	ld.shared.f32 	%f77, [%r44+4];
	max.f32 	%f78, %f76, %f77;
	ld.shared.f32 	%f79, [%r44+8];
	max.f32 	%f80, %f78, %f79;
	ld.shared.f32 	%f81, [%r44+12];
	max.f32 	%f109, %f80, %f81;
	add.s32 	%r68, %r68, 4;
$L__BB15_14:
	setp.eq.s32 	%p13, %r18, 0;
	@%p13 bra 	$L__BB15_17;
	shl.b32 	%r45, %r68, 2;
	mov.u32 	%r46, sdata$3;
	add.s32 	%r71, %r46, %r45;
	neg.s32 	%r70, %r18;
$L__BB15_16:
	.pragma "nounroll";
	ld.shared.f32 	%f82, [%r71];
	max.f32 	%f109, %f109, %f82;
	add.s32 	%r71, %r71, 4;
	add.s32 	%r70, %r70, 1;
	setp.ne.s32 	%p14, %r70, 0;
	@%p14 bra 	$L__BB15_16;
$L__BB15_17:
	setp.ge.s32 	%p15, %r2, %r30;
	bar.sync 	0;
	@%p15 bra 	$L__BB15_19;
	shl.b32 	%r59, %r2, 2;
	mov.u32 	%r60, sdata$3;
	add.s32 	%r61, %r60, %r59;
	ld.shared.f32 	%f85, [%r61];
	sub.f32 	%f86, %f85, %f109;
	fma.rn.f32 	%f87, %f86, 0f3BBB989D, 0f3F000000;
	cvt.sat.f32.f32 	%f88, %f87;
	mov.f32 	%f89, 0f4B400001;
	mov.f32 	%f90, 0f437C0000;
	fma.rm.f32 	%f91, %f88, %f90, %f89;
	add.f32 	%f92, %f91, 0fCB40007F;
	neg.f32 	%f93, %f92;
	fma.rn.f32 	%f94, %f86, 0f3FB8AA3B, %f93;
	fma.rn.f32 	%f95, %f86, 0f32A57060, %f94;
	mov.b32 	%r62, %f91;
	shl.b32 	%r63, %r62, 23;
	mov.b32 	%f96, %r63;
	ex2.approx.ftz.f32 	%f97, %f95;
	mul.f32 	%f98, %f97, %f96;
	st.shared.f32 	[%r61], %f98;
	trap;
$L__BB15_19:
	setp.ne.s32 	%p16, %r2, 0;
	bar.sync 	0;
	bar.sync 	0;
	@%p16 bra 	$L__BB15_25;
	setp.lt.s32 	%p17, %r30, 1;
	cvta.to.global.u64 	%rd7, %rd4;
	mul.wide.u32 	%rd8, %r1, 4;
	add.s64 	%rd9, %rd7, %rd8;
	ld.global.u32 	%r48, [%rd9];
	mul.hi.u32 	%r49, %r48, 274877907;
	shr.u32 	%r50, %r49, 6;
	mul.lo.s32 	%r51, %r50, 1000;
	sub.s32 	%r52, %r48, %r51;
	cvt.rn.f32.u32 	%f17, %r52;
	mad.lo.s32 	%r53, %r48, 1103515245, 12345;
	st.global.u32 	[%rd9], %r53;
	mov.b32 	%r73, 0;
	@%p17 bra 	$L__BB15_24;
	div.rn.f32 	%f18, %f17, 0f447A0000;
	mov.f32 	%f110, 0f00000000;
	mov.b32 	%r72, 0;
	mov.u32 	%r56, sdata$3;
$L__BB15_22:
	shl.b32 	%r55, %r72, 2;
	add.s32 	%r57, %r56, %r55;
	ld.shared.f32 	%f84, [%r57];
	add.f32 	%f110, %f110, %f84;
	setp.le.f32 	%p18, %f18, %f110;
	mov.u32 	%r73, %r72;
	@%p18 bra 	$L__BB15_24;
	add.s32 	%r72, %r72, 1;
	setp.ne.s32 	%p19, %r72, %r30;
	mov.b32 	%r73, 0;
	@%p19 bra 	$L__BB15_22;
$L__BB15_24:
	cvta.to.global.u64 	%rd10, %rd3;
	add.s64 	%rd12, %rd10, %rd8;
	st.global.u32 	[%rd12], %r73;
$L__BB15_25:
	ret;

}


// ===== COMPILED SASS (sm_100) =====

	.target	sm_100

	.elftype	@"ET_EXEC"


//--------------------- .note.nv.tkinfo           --------------------------
	.section	.note.nv.tkinfo,"",@"SHT_NOTE"
	.sectionflags	@"SHF_NOTE_NV_TKINFO"
	.tkinfo
        /*0018*/ 	.word	0x00000002
        /*0030*/ 	.string	""
        /*0030*/ 	.string	"ptxas"
        /*0030*/ 	.string	"Cuda compilation tools, release 13.0, V13.0.88"
        /*0030*/ 	.string	"Build cuda_13.0.r13.0/compiler.36424714_0"
        /*0030*/ 	.string	"-arch sm_100 -m 64 "



//--------------------- .note.nv.cuinfo           --------------------------
	.section	.note.nv.cuinfo,"",@"SHT_NOTE"
	.sectionflags	@"SHF_NOTE_NV_CUINFO"
        /*0018*/ 	.short	0x0002
        /*001a*/ 	.short	0x0064
        /*001c*/ 	.short	0x0082
	.zero		2


//--------------------- .nv.info                  --------------------------
	.section	.nv.info,"",@"SHT_CUDA_INFO"
	.align	4


	//----- nvinfo : EIATTR_REGCOUNT
	.align		4
        /*0000*/ 	.byte	0x04, 0x2f
        /*0002*/ 	.short	(.L_2 - .L_1)
	.align		4
.L_1:
        /*0004*/ 	.word	index@(_Z17simple_add_kernelPfS_S_i)
        /*0008*/ 	.word	0x0000000c


	//----- nvinfo : EIATTR_FRAME_SIZE
	.align		4
.L_2:
        /*000c*/ 	.byte	0x04, 0x11
        /*000e*/ 	.short	(.L_4 - .L_3)
	.align		4
.L_3:
        /*0010*/ 	.word	index@(_Z17simple_add_kernelPfS_S_i)
        /*0014*/ 	.word	0x00000000


	//----- nvinfo : EIATTR_REGCOUNT
	.align		4
.L_4:
        /*0018*/ 	.byte	0x04, 0x2f
        /*001a*/ 	.short	(.L_6 - .L_5)
	.align		4
.L_5:
        /*001c*/ 	.word	index@(_Z22matrix_multiply_kernelPKfS0_Pfiii)
        /*0020*/ 	.word	0x00000020


	//----- nvinfo : EIATTR_FRAME_SIZE
	.align		4
.L_6:
        /*0024*/ 	.byte	0x04, 0x11
        /*0026*/ 	.short	(.L_8 - .L_7)
	.align		4
.L_7:
        /*0028*/ 	.word	index@(_Z22matrix_multiply_kernelPKfS0_Pfiii)
        /*002c*/ 	.word	0x00000000


	//----- nvinfo : EIATTR_REGCOUNT
	.align		4
.L_8:
        /*0030*/ 	.byte	0x04, 0x2f
        /*0032*/ 	.short	(.L_10 - .L_9)
	.align		4
.L_9:
        /*0034*/ 	.word	index@(_Z22relu_activation_kernelPKfPfi)
        /*0038*/ 	.word	0x0000000a


	//----- nvinfo : EIATTR_FRAME_SIZE
	.align		4
.L_10:
        /*003c*/ 	.byte	0x04, 0x11
        /*003e*/ 	.short	(.L_12 - .L_11)
	.align		4
.L_11:
        /*0040*/ 	.word	index@(_Z22relu_activation_kernelPKfPfi)
        /*0044*/ 	.word	0x00000000


	//----- nvinfo : EIATTR_REGCOUNT
	.align		4
.L_12:
        /*0048*/ 	.byte	0x04, 0x2f
        /*004a*/ 	.short	(.L_14 - .L_13)
	.align		4
.L_13:
        /*004c*/ 	.word	index@(_Z25sigmoid_activation_kernelPKfPfi)
        /*0050*/ 	.word	0x0000000e


	//----- nvinfo : EIATTR_FRAME_SIZE
	.align		4
.L_14:
        /*0054*/ 	.byte	0x04, 0x11
        /*0056*/ 	.short	(.L_16 - .L_15)
	.align		4
.L_15:
        /*0058*/ 	.word	index@($__internal_9_$__cuda_sm20_rcp_rn_f32_slowpath)
        /*005c*/ 	.word	0x00000000


	//----- nvinfo : EIATTR_FRAME_SIZE
	.align		4
.L_16:
        /*0060*/ 	.byte	0x04, 0x11
        /*0062*/ 	.short	(.L_18 - .L_17)
	.align		4
.L_17:
        /*0064*/ 	.word	index@(_Z25sigmoid_activation_kernelPKfPfi)
        /*0068*/ 	.word	0x00000000


	//----- nvinfo : EIATTR_REGCOUNT
	.align		4
.L_18:
        /*006c*/ 	.byte	0x04, 0x2f
        /*006e*/ 	.short	(.L_20 - .L_19)
	.align		4
.L_19:
        /*0070*/ 	.word	index@(_Z25vector_dot_product_kernelPKfS0_Pfi)
        /*0074*/ 	.word	0x0000000c


	//----- nvinfo : EIATTR_FRAME_SIZE
	.align		4
.L_20:
        /*0078*/ 	.byte	0x04, 0x11
        /*007a*/ 	.short	(.L_22 - .L_21)
	.align		4
.L_21:
        /*007c*/ 	.word	index@(_Z25vector_dot_product_kernelPKfS0_Pfi)
        /*0080*/ 	.word	0x00000000


	//----- nvinfo : EIATTR_REGCOUNT
	.align		4
.L_22:
        /*0084*/ 	.byte	0x04, 0x2f
        /*0086*/ 	.short	(.L_24 - .L_23)
	.align		4
.L_23:
        /*0088*/ 	.word	index@(_Z23vector_normalize_kernelPfif)
        /*008c*/ 	.word	0x00000010


	//----- nvinfo : EIATTR_FRAME_SIZE
	.align		4
.L_24:
        /*0090*/ 	.byte	0x04, 0x11
        /*0092*/ 	.short	(.L_26 - .L_25)
	.align		4
.L_25:
        /*0094*/ 	.word	index@($__internal_8_$__cuda_sm3x_div_rn_noftz_f32_slowpath)
        /*0098*/ 	.word	0x00000000


	//----- nvinfo : EIATTR_FRAME_SIZE
	.align		4
.L_26:
        /*009c*/ 	.byte	0x04, 0x11
        /*009e*/ 	.short	(.L_28 - .L_27)
	.align		4
.L_27:
        /*00a0*/ 	.word	index@(_Z23vector_normalize_kernelPfif)
        /*00a4*/ 	.word	0x00000000


	//----- nvinfo : EIATTR_REGCOUNT
	.align		4
.L_28:
        /*00a8*/ 	.byte	0x04, 0x2f
        /*00aa*/ 	.short	(.L_30 - .L_29)
	.align		4
.L_29:
        /*00ac*/ 	.word	index@(_Z26layer_normalization_kernelPKfPfS0_S0_iif)
        /*00b0*/ 	.word	0x00000020


	//----- nvinfo : EIATTR_FRAME_SIZE
	.align		4
.L_30:
        /*00b4*/ 	.byte	0x04, 0x11
        /*00b6*/ 	.short	(.L_32 - .L_31)
	.align		4
.L_31:
        /*00b8*/ 	.word	index@($__internal_7_$__cuda_sm3x_div_rn_noftz_f32_slowpath)
        /*00bc*/ 	.word	0x00000000


	//----- nvinfo : EIATTR_FRAME_SIZE
	.align		4
.L_32:
        /*00c0*/ 	.byte	0x04, 0x11
        /*00c2*/ 	.short	(.L_34 - .L_33)
	.align		4
.L_33:
        /*00c4*/ 	.word	index@(_Z26layer_normalization_kernelPKfPfS0_S0_iif)
        /*00c8*/ 	.word	0x00000000


	//----- nvinfo : EIATTR_REGCOUNT
	.align		4
.L_34:
        /*00cc*/ 	.byte	0x04, 0x2f
        /*00ce*/ 	.short	(.L_36 - .L_35)
	.align		4
.L_35:
        /*00d0*/ 	.word	index@(_Z22gelu_activation_kernelPKfPfi)
        /*00d4*/ 	.word	0x0000000e


	//----- nvinfo : EIATTR_FRAME_SIZE
	.align		4
.L_36:
        /*00d8*/ 	.byte	0x04, 0x11
        /*00da*/ 	.short	(.L_38 - .L_37)
	.align		4
.L_37:
        /*00dc*/ 	.word	index@(_Z22gelu_activation_kernelPKfPfi)
        /*00e0*/ 	.word	0x00000000


	//----- nvinfo : EIATTR_REGCOUNT
	.align		4
.L_38:
        /*00e4*/ 	.byte	0x04, 0x2f
        /*00e6*/ 	.short	(.L_40 - .L_39)
	.align		4
.L_39:
        /*00e8*/ 	.word	index@(_Z14softmax_kernelPKfPfiii)
        /*00ec*/ 	.word	0x00000016


	//----- nvinfo : EIATTR_FRAME_SIZE
	.align		4
.L_40:
        /*00f0*/ 	.byte	0x04, 0x11
        /*00f2*/ 	.short	(.L_42 - .L_41)
	.align		4
.L_41:
        /*00f4*/ 	.word	index@($__internal_6_$__cuda_sm3x_div_rn_noftz_f32_slowpath)
        /*00f8*/ 	.word	0x00000000


	//----- nvinfo : EIATTR_FRAME_SIZE
	.align		4
.L_42:
        /*00fc*/ 	.byte	0x04, 0x11
        /*00fe*/ 	.short	(.L_44 - .L_43)
	.align		4
.L_43:
        /*0100*/ 	.word	index@(_Z14softmax_kernelPKfPfiii)
        /*0104*/ 	.word	0x00000000


	//----- nvinfo : EIATTR_REGCOUNT
	.align		4
.L_44:
        /*0108*/ 	.byte	0x04, 0x2f
        /*010a*/ 	.short	(.L_46 - .L_45)
	.align		4
.L_45:
        /*010c*/ 	.word	index@(_Z35scaled_dot_product_attention_kernelPKfS0_S0_Pfiiif)
        /*0110*/ 	.word	0x00000020


	//----- nvinfo : EIATTR_FRAME_SIZE
	.align		4
.L_46:
        /*0114*/ 	.byte	0x04, 0x11
        /*0116*/ 	.short	(.L_48 - .L_47)
	.align		4
.L_47:
        /*0118*/ 	.word	index@($__internal_5_$__cuda_sm3x_div_rn_noftz_f32_slowpath)
        /*011c*/ 	.word	0x00000000


	//----- nvinfo : EIATTR_FRAME_SIZE
	.align		4
.L_48:
        /*0120*/ 	.byte	0x04, 0x11
        /*0122*/ 	.short	(.L_50 - .L_49)
	.align		4
.L_49:
        /*0124*/ 	.word	index@(_Z35scaled_dot_product_attention_kernelPKfS0_S0_Pfiiif)
        /*0128*/ 	.word	0x00000000


	//----- nvinfo : EIATTR_REGCOUNT
	.align		4
.L_50:
        /*012c*/ 	.byte	0x04, 0x2f
        /*012e*/ 	.short	(.L_52 - .L_51)
	.align		4
.L_51:
        /*0130*/ 	.word	index@(_Z27multi_head_attention_kernelPKfS0_S0_PfS0_S0_S0_S0_iiiii)
        /*0134*/ 	.word	0x0000000e


	//----- nvinfo : EIATTR_FRAME_SIZE
	.align		4
.L_52:
        /*0138*/ 	.byte	0x04, 0x11
        /*013a*/ 	.short	(.L_54 - .L_53)
	.align		4
.L_53:
        /*013c*/ 	.word	index@(_Z27multi_head_attention_kernelPKfS0_S0_PfS0_S0_S0_S0_iiiii)
        /*0140*/ 	.word	0x00000000


	//----- nvinfo : EIATTR_REGCOUNT
	.align		4
.L_54:
        /*0144*/ 	.byte	0x04, 0x2f
        /*0146*/ 	.short	(.L_56 - .L_55)
	.align		4
.L_55:
        /*0148*/ 	.word	index@(_Z26positional_encoding_kernelPfiii)
        /*014c*/ 	.word	0x00000016


	//----- nvinfo : EIATTR_FRAME_SIZE
	.align		4
.L_56:
        /*0150*/ 	.byte	0x04, 0x11
        /*0152*/ 	.short	(.L_58 - .L_57)
	.align		4
.L_57:
        /*0154*/ 	.word	index@($__internal_4_$__cuda_sm3x_div_rn_noftz_f32_slowpath)
        /*0158*/ 	.word	0x00000020


	//----- nvinfo : EIATTR_FRAME_SIZE
	.align		4
.L_58:
        /*015c*/ 	.byte	0x04, 0x11
        /*015e*/ 	.short	(.L_60 - .L_59)
	.align		4
.L_59:
        /*0160*/ 	.word	index@(_Z26positional_encoding_kernelPfiii)
        /*0164*/ 	.word	0x00000020


	//----- nvinfo : EIATTR_REGCOUNT
	.align		4
.L_60:
        /*0168*/ 	.byte	0x04, 0x2f
        /*016a*/ 	.short	(.L_62 - .L_61)
	.align		4
.L_61:
        /*016c*/ 	.word	index@(token_embedding_kernel)
        /*0170*/ 	.word	0x0000000a


	//----- nvinfo : EIATTR_FRAME_SIZE
	.align		4
.L_62:
        /*0174*/ 	.byte	0x04, 0x11
        /*0176*/ 	.short	(.L_64 - .L_63)
	.align		4
.L_63:
        /*0178*/ 	.word	index@(token_embedding_kernel)
        /*017c*/ 	.word	0x00000000


	//----- nvinfo : EIATTR_REGCOUNT
	.align		4
.L_64:
        /*0180*/ 	.byte	0x04, 0x2f
        /*0182*/ 	.short	(.L_66 - .L_65)
	.align		4
.L_65:
        /*0184*/ 	.word	index@(multi_head_attention_forward_kernel)
        /*0188*/ 	.word	0x00000020


	//----- nvinfo : EIATTR_FRAME_SIZE
	.align		4
.L_66:
        /*018c*/ 	.byte	0x04, 0x11
        /*018e*/ 	.short	(.L_68 - .L_67)
	.align		4
.L_67:
        /*0190*/ 	.word	index@($__internal_3_$__cuda_sm3x_div_rn_noftz_f32_slowpath)
        /*0194*/ 	.word	0x00000000


	//----- nvinfo : EIATTR_FRAME_SIZE
	.align		4
.L_68:
        /*0198*/ 	.byte	0x04, 0x11
        /*019a*/ 	.short	(.L_70 - .L_69)
	.align		4
.L_69:
        /*019c*/ 	.word	index@($__internal_2_$__cuda_sm20_sqrt_rn_f32_slowpath)
        /*01a0*/ 	.word	0x00000000


	//----- nvinfo : EIATTR_FRAME_SIZE
	.align		4
.L_70:
        /*01a4*/ 	.byte	0x04, 0x11
        /*01a6*/ 	.short	(.L_72 - .L_71)
	.align		4
.L_71:
        /*01a8*/ 	.word	index@($__internal_1_$__cuda_sm20_rcp_rn_f32_slowpath)
        /*01ac*/ 	.word	0x00000000


	//----- nvinfo : EIATTR_FRAME_SIZE
	.align		4
.L_72:
        /*01b0*/ 	.byte	0x04, 0x11
        /*01b2*/ 	.short	(.L_74 - .L_73)
	.align		4
.L_73:
        /*01b4*/ 	.word	index@(multi_head_attention_forward_kernel)
        /*01b8*/ 	.word	0x00000000


	//----- nvinfo : EIATTR_REGCOUNT
	.align		4
.L_74:
        /*01bc*/ 	.byte	0x04, 0x2f
        /*01be*/ 	.short	(.L_76 - .L_75)
	.align		4
.L_75:
        /*01c0*/ 	.word	index@(feed_forward_kernel)
        /*01c4*/ 	.word	0x00000020


	//----- nvinfo : EIATTR_FRAME_SIZE
	.align		4
.L_76:
        /*01c8*/ 	.byte	0x04, 0x11
        /*01ca*/ 	.short	(.L_78 - .L_77)
	.align		4
.L_77:
        /*01cc*/ 	.word	index@(feed_forward_kernel)
        /*01d0*/ 	.word	0x00000000


	//----- nvinfo : EIATTR_REGCOUNT
	.align		4
.L_78:
        /*01d4*/ 	.byte	0x04, 0x2f
        /*01d6*/ 	.short	(.L_80 - .L_79)
	.align		4
.L_79:
        /*01d8*/ 	.word	index@(sample_next_token_kernel)
        /*01dc*/ 	.word	0x0000001b


	//----- nvinfo : EIATTR_FRAME_SIZE
	.align		4
.L_80:
        /*01e0*/ 	.byte	0x04, 0x11
        /*01e2*/ 	.short	(.L_82 - .L_81)
	.align		4
.L_81:
        /*01e4*/ 	.word	index@($__internal_0_$__cuda_sm3x_div_rn_noftz_f32_slowpath)
        /*01e8*/ 	.word	0x00000000


	//----- nvinfo : EIATTR_FRAME_SIZE
	.align		4
.L_82:
        /*01ec*/ 	.byte	0x04, 0x11
        /*01ee*/ 	.short	(.L_84 - .L_83)
	.align		4
.L_83:
        /*01f0*/ 	.word	index@(sample_next_token_kernel)
        /*01f4*/ 	.word	0x00000000


	//----- nvinfo : EIATTR_MIN_STACK_SIZE
	.align		4
.L_84:
        /*01f8*/ 	.byte	0x04, 0x12
        /*01fa*/ 	.short	(.L_86 - .L_85)
	.align		4
.L_85:
        /*01fc*/ 	.word	index@(sample_next_token_kernel)
        /*0200*/ 	.word	0x00000000


	//----- nvinfo : EIATTR_MIN_STACK_SIZE
	.align		4
.L_86:
        /*0204*/ 	.byte	0x04, 0x12
        /*0206*/ 	.short	(.L_88 - .L_87)
	.align		4
.L_87:
        /*0208*/ 	.word	index@(feed_forward_kernel)
        /*020c*/ 	.word	0x00000000


	//----- nvinfo : EIATTR_MIN_STACK_SIZE
	.align		4
.L_88:
        /*0210*/ 	.byte	0x04, 0x12
        /*0212*/ 	.short	(.L_90 - .L_89)
	.align		4
.L_89:
        /*0214*/ 	.word	index@(multi_head_attention_forward_kernel)
        /*0218*/ 	.word	0x00000000


	//----- nvinfo : EIATTR_MIN_STACK_SIZE
	.align		4
.L_90:
        /*021c*/ 	.byte	0x04, 0x12
        /*021e*/ 	.short	(.L_92 - .L_91)
	.align		4
.L_91:
        /*0220*/ 	.word	index@(token_embedding_kernel)
        /*0224*/ 	.word	0x00000000


	//----- nvinfo : EIATTR_MIN_STACK_SIZE
	.align		4
.L_92:
        /*0228*/ 	.byte	0x04, 0x12
        /*022a*/ 	.short	(.L_94 - .L_93)
	.align		4
.L_93:
        /*022c*/ 	.word	index@(_Z26positional_encoding_kernelPfiii)
        /*0230*/ 	.word	0x00000020


	//----- nvinfo : EIATTR_MIN_STACK_SIZE
	.align		4
.L_94:
        /*0234*/ 	.byte	0x04, 0x12
        /*0236*/ 	.short	(.L_96 - .L_95)
	.align		4
.L_95:
        /*0238*/ 	.word	index@(_Z27multi_head_attention_kernelPKfS0_S0_PfS0_S0_S0_S0_iiiii)
        /*023c*/ 	.word	0x00000000


	//----- nvinfo : EIATTR_MIN_STACK_SIZE
	.align		4
.L_96:
        /*0240*/ 	.byte	0x04, 0x12
        /*0242*/ 	.short	(.L_98 - .L_97)
	.align		4
.L_97:
        /*0244*/ 	.word	index@(_Z35scaled_dot_product_attention_kernelPKfS0_S0_Pfiiif)
        /*0248*/ 	.word	0x00000000


	//----- nvinfo : EIATTR_MIN_STACK_SIZE
	.align		4
.L_98:
        /*024c*/ 	.byte	0x04, 0x12
        /*024e*/ 	.short	(.L_100 - .L_99)
	.align		4
.L_99:
        /*0250*/ 	.word	index@(_Z14softmax_kernelPKfPfiii)
        /*0254*/ 	.word	0x00000000


	//----- nvinfo : EIATTR_MIN_STACK_SIZE
	.align		4
.L_100:
        /*0258*/ 	.byte	0x04, 0x12
        /*025a*/ 	.short	(.L_102 - .L_101)
	.align		4
.L_101:
        /*025c*/ 	.word	index@(_Z22gelu_activation_kernelPKfPfi)
        /*0260*/ 	.word	0x00000000


	//----- nvinfo : EIATTR_MIN_STACK_SIZE
	.align		4
.L_102:
        /*0264*/ 	.byte	0x04, 0x12
        /*0266*/ 	.short	(.L_104 - .L_103)
	.align		4
.L_103:
        /*0268*/ 	.word	index@(_Z26layer_normalization_kernelPKfPfS0_S0_iif)
        /*026c*/ 	.word	0x00000000


	//----- nvinfo : EIATTR_MIN_STACK_SIZE
	.align		4
.L_104:
        /*0270*/ 	.byte	0x04, 0x12
        /*0272*/ 	.short	(.L_106 - .L_105)
	.align		4
.L_105:
        /*0274*/ 	.word	index@(_Z23vector_normalize_kernelPfif)
        /*0278*/ 	.word	0x00000000


	//----- nvinfo : EIATTR_MIN_STACK_SIZE
	.align		4
.L_106:
        /*027c*/ 	.byte	0x04, 0x12
        /*027e*/ 	.short	(.L_108 - .L_107)
	.align		4
.L_107:
        /*0280*/ 	.word	index@(_Z25vector_dot_product_kernelPKfS0_Pfi)
        /*0284*/ 	.word	0x00000000


	//----- nvinfo : EIATTR_MIN_STACK_SIZE
	.align		4
.L_108:
        /*0288*/ 	.byte	0x04, 0x12
        /*028a*/ 	.short	(.L_110 - .L_109)
	.align		4
.L_109:
        /*028c*/ 	.word	index@(_Z25sigmoid_activation_kernelPKfPfi)
        /*0290*/ 	.word	0x00000000


	//----- nvinfo : EIATTR_MIN_STACK_SIZE
	.align		4
.L_110:
        /*0294*/ 	.byte	0x04, 0x12
        /*0296*/ 	.short	(.L_112 - .L_111)
	.align		4
.L_111:
        /*0298*/ 	.word	index@(_Z22relu_activation_kernelPKfPfi)
        /*029c*/ 	.word	0x00000000


	//----- nvinfo : EIATTR_MIN_STACK_SIZE
	.align		4
.L_112:
        /*02a0*/ 	.byte	0x04, 0x12
        /*02a2*/ 	.short	(.L_114 - .L_113)
	.align		4
.L_113:
        /*02a4*/ 	.word	index@(_Z22matrix_multiply_kernelPKfS0_Pfiii)
        /*02a8*/ 	.word	0x00000000


	//----- nvinfo : EIATTR_MIN_STACK_SIZE
	.align		4
.L_114:
        /*02ac*/ 	.byte	0x04, 0x12
        /*02ae*/ 	.short	(.L_116 - .L_115)
	.align		4
.L_115:
        /*02b0*/ 	.word	index@(_Z17simple_add_kernelPfS_S_i)
        /*02b4*/ 	.word	0x00000000
.L_116:


//--------------------- .nv.compat                --------------------------
	.section	.nv.compat,"",@"SHT_CUDA_COMPAT_INFO"
	.align	4
        /*0000*/ 	.byte	0x02, 0x09, 0x00, 0x00, 0x02, 0x02, 0x01, 0x00, 0x02, 0x05, 0x05, 0x00, 0x03, 0x07, 0x01, 0x01
        /*0010*/ 	.byte	0x02, 0x03, 0x00, 0x00, 0x02, 0x06, 0x01, 0x00, 0x04, 0x0b, 0x08, 0x00, 0x01, 0x00, 0x00, 0x00
        /*0020*/ 	.byte	0x00, 0x00, 0x00, 0x00


//--------------------- .nv.info.sample_next_token_kernel --------------------------
	.section	.nv.info.sample_next_token_kernel,"",@"SHT_CUDA_INFO"
	.sectionflags	@""
	.align	4


	//----- nvinfo : EIATTR_CUDA_API_VERSION
	.align		4
        /*0000*/ 	.byte	0x04, 0x37
        /*0002*/ 	.short	(.L_118 - .L_117)
.L_117:
        /*0004*/ 	.word	0x00000082


	//----- nvinfo : EIATTR_KPARAM_INFO
	.align		4
.L_118:
        /*0008*/ 	.byte	0x04, 0x17
        /*000a*/ 	.short	(.L_120 - .L_119)
.L_119:
        /*000c*/ 	.word	0x00000000
        /*0010*/ 	.short	0x0005
        /*0012*/ 	.short	0x0020
        /*0014*/ 	.byte	0x00, 0xf5, 0x21, 0x00


	//----- nvinfo : EIATTR_KPARAM_INFO
	.align		4
.L_120:
        /*0018*/ 	.byte	0x04, 0x17
        /*001a*/ 	.short	(.L_122 - .L_121)
.L_121:
        /*001c*/ 	.word	0x00000000
        /*0020*/ 	.short	0x0004
        /*0022*/ 	.short	0x0018
        /*0024*/ 	.byte	0x00, 0xf0, 0x11, 0x00


	//----- nvinfo : EIATTR_KPARAM_INFO
	.align		4
.L_122:
        /*0028*/ 	.byte	0x04, 0x17
        /*002a*/ 	.short	(.L_124 - .L_123)
.L_123:
        /*002c*/ 	.word	0x00000000
        /*0030*/ 	.short	0x0003
        /*0032*/ 	.short	0x0014
        /*0034*/ 	.byte	0x00, 0xf0, 0x11, 0x00


	//----- nvinfo : EIATTR_KPARAM_INFO
	.align		4
.L_124:
        /*0038*/ 	.byte	0x04, 0x17
        /*003a*/ 	.short	(.L_126 - .L_125)
.L_125:
        /*003c*/ 	.word	0x00000000
        /*0040*/ 	.short	0x0002
        /*0042*/ 	.short	0x0010
        /*0044*/ 	.byte	0x00, 0xf0, 0x11, 0x00


	//----- nvinfo : EIATTR_KPARAM_INFO
	.align		4
.L_126:
        /*0048*/ 	.byte	0x04, 0x17
        /*004a*/ 	.short	(.L_128 - .L_127)
.L_127:
        /*004c*/ 	.word	0x00000000
        /*0050*/ 	.short	0x0001
        /*0052*/ 	.short	0x0008
        /*0054*/ 	.byte	0x00, 0xf5, 0x21, 0x00


	//----- nvinfo : EIATTR_KPARAM_INFO
	.align		4
.L_128:
        /*0058*/ 	.byte	0x04, 0x17
        /*005a*/ 	.short	(.L_130 - .L_129)
.L_129:
        /*005c*/ 	.word	0x00000000
        /*0060*/ 	.short	0x0000
        /*0062*/ 	.short	0x0000
        /*0064*/ 	.byte	0x00, 0xf5, 0x21, 0x00


	//----- nvinfo : EIATTR_SPARSE_MMA_MASK
	.align		4
.L_130:
        /*0068*/ 	.byte	0x03, 0x50
        /*006a*/ 	.short	0x0000


	//----- nvinfo : EIATTR_MAXREG_COUNT
	.align		4
        /*006c*/ 	.byte	0x03, 0x1b
        /*006e*/ 	.short	0x00ff


	//----- nvinfo : EIATTR_NUM_BARRIERS
	.align		4
        /*0070*/ 	.byte	0x02, 0x4c
        /*0072*/ 	.byte	0x01
	.zero		1


	//----- nvinfo : EIATTR_MERCURY_ISA_VERSION
	.align		4
        /*0074*/ 	.byte	0x03, 0x5f
        /*0076*/ 	.short	0x0101


	//----- nvinfo : EIATTR_VRC_CTA_INIT_COUNT
	.align		4
        /*0078*/ 	.byte	0x02, 0x4a
	.zero		1
	.zero		1


	//----- nvinfo : EIATTR_EXIT_INSTR_OFFSETS
	.align		4
        /*007c*/ 	.byte	0x04, 0x1c
        /*007e*/ 	.short	(.L_132 - .L_131)


	//   ....[0]....
.L_131:
        /*0080*/ 	.word	0x00000040


	//   ....[1]....
        /*0084*/ 	.word	0x00000970


	//   ....[2]....
        /*0088*/ 	.word	0x00000c50


	//----- nvinfo : EIATTR_CRS_STACK_SIZE
	.align		4
.L_132:
        /*008c*/ 	.byte	0x04, 0x1e
        /*008e*/ 	.short	(.L_134 - .L_133)
.L_133:
        /*0090*/ 	.word	0x00000000


	//----- nvinfo : EIATTR_CBANK_PARAM_SIZE
	.align		4
.L_134:
        /*0094*/ 	.byte	0x03, 0x19
        /*0096*/ 	.short	0x0028


	//----- nvinfo : EIATTR_PARAM_CBANK
	.align		4
        /*0098*/ 	.byte	0x04, 0x0a
        /*009a*/ 	.short	(.L_136 - .L_135)
	.align		4
.L_135:
        /*009c*/ 	.word	index@(.nv.constant0.sample_next_token_kernel)
        /*00a0*/ 	.short	0x0380
        /*00a2*/ 	.short	0x0028


	//----- nvinfo : EIATTR_SW_WAR
	.align		4
.L_136:
        /*00a4*/ 	.byte	0x04, 0x36
        /*00a6*/ 	.short	(.L_138 - .L_137)
.L_137:
        /*00a8*/ 	.word	0x00000008
.L_138:


//--------------------- .nv.info.feed_forward_kernel --------------------------
	.section	.nv.info.feed_forward_kernel,"",@"SHT_CUDA_INFO"
	.sectionflags	@""
	.align	4


	//----- nvinfo : EIATTR_CUDA_API_VERSION
	.align		4
        /*0000*/ 	.byte	0x04, 0x37
        /*0002*/ 	.short	(.L_140 - .L_139)
.L_139:
        /*0004*/ 	.word	0x00000082


	//----- nvinfo : EIATTR_KPARAM_INFO
	.align		4
.L_140:
        /*0008*/ 	.byte	0x04, 0x17
        /*000a*/ 	.short	(.L_142 - .L_141)
.L_141:
        /*000c*/ 	.word	0x00000000
        /*0010*/ 	.short	0x0009
        /*0012*/ 	.short	0x003c
        /*0014*/ 	.byte	0x00, 0xf0, 0x11, 0x00


	//----- nvinfo : EIATTR_KPARAM_INFO
	.align		4
.L_142:
        /*0018*/ 	.byte	0x04, 0x17
        /*001a*/ 	.short	(.L_144 - .L_143)
.L_143:
        /*001c*/ 	.word	0x00000000
        /*0020*/ 	.short	0x0008
        /*0022*/ 	.short	0x0038
        /*0024*/ 	.byte	0x00, 0xf0, 0x11, 0x00


	//----- nvinfo : EIATTR_KPARAM_INFO
	.align		4
.L_144:
        /*0028*/ 	.byte	0x04, 0x17
        /*002a*/ 	.short	(.L_146 - .L_145)
.L_145:
        /*002c*/ 	.word	0x00000000
        /*0030*/ 	.short	0x0007
        /*0032*/ 	.short	0x0034
        /*0034*/ 	.byte	0x00, 0xf0, 0x11, 0x00


	//----- nvinfo : EIATTR_KPARAM_INFO
	.align		4
.L_146:
        /*0038*/ 	.byte	0x04, 0x17
        /*003a*/ 	.short	(.L_148 - .L_147)
.L_147:
        /*003c*/ 	.word	0x00000000
        /*0040*/ 	.short	0x0006
        /*0042*/ 	.short	0x0030
        /*0044*/ 	.byte	0x00, 0xf0, 0x11, 0x00


	//----- nvinfo : EIATTR_KPARAM_INFO
	.align		4
.L_148:
        /*0048*/ 	.byte	0x04, 0x17
        /*004a*/ 	.short	(.L_150 - .L_149)
.L_149:
        /*004c*/ 	.word	0x00000000
        /*0050*/ 	.short	0x0005
        /*0052*/ 	.short	0x0028
        /*0054*/ 	.byte	0x00, 0xf5, 0x21, 0x00


	//----- nvinfo : EIATTR_KPARAM_INFO
	.align		4
.L_150:
        /*0058*/ 	.byte	0x04, 0x17
        /*005a*/ 	.short	(.L_152 - .L_151)
.L_151:
        /*005c*/ 	.word	0x00000000
        /*0060*/ 	.short	0x0004
        /*0062*/ 	.short	0x0020
        /*0064*/ 	.byte	0x00, 0xf5, 0x21, 0x00


	//----- nvinfo : EIATTR_KPARAM_INFO
	.align		4
.L_152:
        /*0068*/ 	.byte	0x04, 0x17
        /*006a*/ 	.short	(.L_154 - .L_153)
.L_153:
        /*006c*/ 	.word	0x00000000
        /*0070*/ 	.short	0x0003
        /*0072*/ 	.short	0x0018
        /*0074*/ 	.byte	0x00, 0xf5, 0x21, 0x00


	//----- nvinfo : EIATTR_KPARAM_INFO
	.align		4
.L_154:
        /*0078*/ 	.byte	0x04, 0x17
        /*007a*/ 	.short	(.L_156 - .L_155)
.L_155:
        /*007c*/ 	.word	0x00000000
        /*0080*/ 	.short	0x0002
        /*0082*/ 	.short	0x0010
        /*0084*/ 	.byte	0x00, 0xf5, 0x21, 0x00


	//----- nvinfo : EIATTR_KPARAM_INFO
	.align		4
.L_156:
        /*0088*/ 	.byte	0x04, 0x17
        /*008a*/ 	.short	(.L_158 - .L_157)
.L_157:
        /*008c*/ 	.word	0x00000000
        /*0090*/ 	.short	0x0001
        /*0092*/ 	.short	0x0008
        /*0094*/ 	.byte	0x00, 0xf5, 0x21, 0x00


	//----- nvinfo : EIATTR_KPARAM_INFO
	.align		4
.L_158:
        /*0098*/ 	.byte	0x04, 0x17
        /*009a*/ 	.short	(.L_160 - .L_159)
.L_159:
        /*009c*/ 	.word	0x00000000
        /*00a0*/ 	.short	0x0000
        /*00a2*/ 	.short	0x0000
        /*00a4*/ 	.byte	0x00, 0xf5, 0x21, 0x00


	//----- nvinfo : EIATTR_SPARSE_MMA_MASK
	.align		4
.L_160:
        /*00a8*/ 	.byte	0x03, 0x50
        /*00aa*/ 	.short	0x0000


	//----- nvinfo : EIATTR_MAXREG_COUNT
	.align		4
        /*00ac*/ 	.byte	0x03, 0x1b
        /*00ae*/ 	.short	0x00ff


	//----- nvinfo : EIATTR_NUM_BARRIERS
	.align		4
        /*00b0*/ 	.byte	0x02, 0x4c
        /*00b2*/ 	.byte	0x01
	.zero		1


	//----- nvinfo : EIATTR_MERCURY_ISA_VERSION
	.align		4
        /*00b4*/ 	.byte	0x03, 0x5f
        /*00b6*/ 	.short	0x0101


	//----- nvinfo : EIATTR_UNUSED_LOAD_BYTE_OFFSET
	.align		4
        /*00b8*/ 	.byte	0x04, 0x44
        /*00ba*/ 	.short	(.L_162 - .L_161)


	//   ....[0]....
.L_161:
        /*00bc*/ 	.word	0x00001540
        /*00c0*/ 	.word	0x00000fff


	//----- nvinfo : EIATTR_VRC_CTA_INIT_COUNT
	.align		4
.L_162:
        /*00c4*/ 	.byte	0x02, 0x4a
	.zero		1
	.zero		1


	//----- nvinfo : EIATTR_EXIT_INSTR_OFFSETS
	.align		4
        /*00c8*/ 	.byte	0x04, 0x1c
        /*00ca*/ 	.short	(.L_164 - .L_163)


	//   ....[0]....
.L_163:
        /*00cc*/ 	.word	0x00000060


	//   ....[1]....
        /*00d0*/ 	.word	0x00000a00


	//   ....[2]....
        /*00d4*/ 	.word	0x00000ae0


	//   ....[3]....
        /*00d8*/ 	.word	0x00001670


	//----- nvinfo : EIATTR_CRS_STACK_SIZE
	.align		4
.L_164:
        /*00dc*/ 	.byte	0x04, 0x1e
        /*00de*/ 	.short	(.L_166 - .L_165)
.L_165:
        /*00e0*/ 	.word	0x00000000


	//----- nvinfo : EIATTR_CBANK_PARAM_SIZE
	.align		4
.L_166:
        /*00e4*/ 	.byte	0x03, 0x19
        /*00e6*/ 	.short	0x0040


	//----- nvinfo : EIATTR_PARAM_CBANK
	.align		4
        /*00e8*/ 	.byte	0x04, 0x0a
        /*00ea*/ 	.short	(.L_168 - .L_167)
	.align		4
.L_167:
        /*00ec*/ 	.word	index@(.nv.constant0.feed_forward_kernel)
        /*00f0*/ 	.short	0x0380
        /*00f2*/ 	.short	0x0040


	//----- nvinfo : EIATTR_SW_WAR
	.align		4
.L_168:
        /*00f4*/ 	.byte	0x04, 0x36
        /*00f6*/ 	.short	(.L_170 - .L_169)
.L_169:
        /*00f8*/ 	.word	0x00000008
.L_170:


//--------------------- .nv.info.multi_head_attention_forward_kernel --------------------------
	.section	.nv.info.multi_head_attention_forward_kernel,"",@"SHT_CUDA_INFO"
	.sectionflags	@""
	.align	4


	//----- nvinfo : EIATTR_CUDA_API_VERSION
	.align		4
        /*0000*/ 	.byte	0x04, 0x37
        /*0002*/ 	.short	(.L_172 - .L_171)
.L_171:
        /*0004*/ 	.word	0x00000082


	//----- nvinfo : EIATTR_KPARAM_INFO
	.align		4
.L_172:
        /*0008*/ 	.byte	0x04, 0x17
        /*000a*/ 	.short	(.L_174 - .L_173)
.L_173:
        /*000c*/ 	.word	0x00000000
        /*0010*/ 	.short	0x0007
        /*0012*/ 	.short	0x002c
        /*0014*/ 	.byte	0x00, 0xf0, 0x11, 0x00


	//----- nvinfo : EIATTR_KPARAM_INFO
	.align		4
.L_174:
        /*0018*/ 	.byte	0x04, 0x17
        /*001a*/ 	.short	(.L_176 - .L_175)
.L_175:
        /*001c*/ 	.word	0x00000000
        /*0020*/ 	.short	0x0006
        /*0022*/ 	.short	0x0028
        /*0024*/ 	.byte	0x00, 0xf0, 0x11, 0x00


	//----- nvinfo : EIATTR_KPARAM_INFO
	.align		4
.L_176:
        /*0028*/ 	.byte	0x04, 0x17
        /*002a*/ 	.short	(.L_178 - .L_177)
.L_177:
        /*002c*/ 	.word	0x00000000
        /*0030*/ 	.short	0x0005
        /*0032*/ 	.short	0x0024
        /*0034*/ 	.byte	0x00, 0xf0, 0x11, 0x00


	//----- nvinfo : EIATTR_KPARAM_INFO
	.align		4
.L_178:
        /*0038*/ 	.byte	0x04, 0x17
        /*003a*/ 	.short	(.L_180 - .L_179)
.L_179:
        /*003c*/ 	.word	0x00000000
        /*0040*/ 	.short	0x0004
        /*0042*/ 	.short	0x0020
        /*0044*/ 	.byte	0x00, 0xf0, 0x11, 0x00


	//----- nvinfo : EIATTR_KPARAM_INFO
	.align		4
.L_180:
        /*0048*/ 	.byte	0x04, 0x17
        /*004a*/ 	.short	(.L_182 - .L_181)
.L_181:
        /*004c*/ 	.word	0x00000000
        /*0050*/ 	.short	0x0003
        /*0052*/ 	.short	0x0018
        /*0054*/ 	.byte	0x00, 0xf5, 0x21, 0x00


	//----- nvinfo : EIATTR_KPARAM_INFO
	.align		4
.L_182:
        /*0058*/ 	.byte	0x04, 0x17
        /*005a*/ 	.short	(.L_184 - .L_183)
.L_183:
        /*005c*/ 	.word	0x00000000
        /*0060*/ 	.short	0x0002
        /*0062*/ 	.short	0x0010
        /*0064*/ 	.byte	0x00, 0xf5, 0x21, 0x00


	//----- nvinfo : EIATTR_KPARAM_INFO
	.align		4
.L_184:
        /*0068*/ 	.byte	0x04, 0x17
        /*006a*/ 	.short	(.L_186 - .L_185)
.L_185:
        /*006c*/ 	.word	0x00000000
        /*0070*/ 	.short	0x0001
        /*0072*/ 	.short	0x0008
        /*0074*/ 	.byte	0x00, 0xf5, 0x21, 0x00


	//----- nvinfo : EIATTR_KPARAM_INFO
	.align		4
.L_186:
        /*0078*/ 	.byte	0x04, 0x17
        /*007a*/ 	.short	(.L_188 - .L_187)
.L_187:
        /*007c*/ 	.word	0x00000000
        /*0080*/ 	.short	0x0000
        /*0082*/ 	.short	0x0000
        /*0084*/ 	.byte	0x00, 0xf5, 0x21, 0x00


	//----- nvinfo : EIATTR_SPARSE_MMA_MASK
	.align		4
.L_188:
        /*0088*/ 	.byte	0x03, 0x50
        /*008a*/ 	.short	0x0000


	//----- nvinfo : EIATTR_MAXREG_COUNT
	.align		4
        /*008c*/ 	.byte	0x03, 0x1b
        /*008e*/ 	.short	0x00ff


	//----- nvinfo : EIATTR_NUM_BARRIERS
	.align		4
        /*0090*/ 	.byte	0x02, 0x4c
        /*0092*/ 	.byte	0x01
	.zero		1


	//----- nvinfo : EIATTR_MERCURY_ISA_VERSION
	.align		4
        /*0094*/ 	.byte	0x03, 0x5f
        /*0096*/ 	.short	0x0101


	//----- nvinfo : EIATTR_VRC_CTA_INIT_COUNT
	.align		4
        /*0098*/ 	.byte	0x02, 0x4a
	.zero		1
	.zero		1


	//----- nvinfo : EIATTR_EXIT_INSTR_OFFSETS
	.align		4
        /*009c*/ 	.byte	0x04, 0x1c
        /*009e*/ 	.short	(.L_190 - .L_189)


	//   ....[0]....
.L_189:
        /*00a0*/ 	.word	0x00000090


	//   ....[1]....
        /*00a4*/ 	.word	0x00002b80


	//   ....[2]....
        /*00a8*/ 	.word	0x00002c70


	//   ....[3]....
        /*00ac*/ 	.word	0x00003890


	//----- nvinfo : EIATTR_CRS_STACK_SIZE
	.align		4
.L_190:
        /*00b0*/ 	.byte	0x04, 0x1e
        /*00b2*/ 	.short	(.L_192 - .L_191)
.L_191:
        /*00b4*/ 	.word	0x00000000


	//----- nvinfo : EIATTR_CBANK_PARAM_SIZE
	.align		4
.L_192:
        /*00b8*/ 	.byte	0x03, 0x19
        /*00ba*/ 	.short	0x0030


	//----- nvinfo : EIATTR_PARAM_CBANK
	.align		4
        /*00bc*/ 	.byte	0x04, 0x0a
        /*00be*/ 	.short	(.L_194 - .L_193)
	.align		4
.L_193:
        /*00c0*/ 	.word	index@(.nv.constant0.multi_head_attention_forward_kernel)
        /*00c4*/ 	.short	0x0380
        /*00c6*/ 	.short	0x0030


	//----- nvinfo : EIATTR_SW_WAR
	.align		4
.L_194:
        /*00c8*/ 	.byte	0x04, 0x36
        /*00ca*/ 	.short	(.L_196 - .L_195)
.L_195:
        /*00cc*/ 	.word	0x00000008
.L_196:


//--------------------- .nv.info.token_embedding_kernel --------------------------
	.section	.nv.info.token_embedding_kernel,"",@"SHT_CUDA_INFO"
	.sectionflags	@""
	.align	4


	//----- nvinfo : EIATTR_CUDA_API_VERSION
	.align		4
        /*0000*/ 	.byte	0x04, 0x37
        /*0002*/ 	.short	(.L_198 - .L_197)
.L_197:
        /*0004*/ 	.word	0x00000082


	//----- nvinfo : EIATTR_KPARAM_INFO
	.align		4
.L_198:
        /*0008*/ 	.byte	0x04, 0x17
        /*000a*/ 	.short	(.L_200 - .L_199)
.L_199:
        /*000c*/ 	.word	0x00000000
        /*0010*/ 	.short	0x0006
        /*0012*/ 	.short	0x0024
        /*0014*/ 	.byte	0x00, 0xf0, 0x11, 0x00


	//----- nvinfo : EIATTR_KPARAM_INFO
	.align		4
.L_200:
        /*0018*/ 	.byte	0x04, 0x17
        /*001a*/ 	.short	(.L_202 - .L_201)
.L_201:
        /*001c*/ 	.word	0x00000000
        /*0020*/ 	.short	0x0005
        /*0022*/ 	.short	0x0020
        /*0024*/ 	.byte	0x00, 0xf0, 0x11, 0x00


	//----- nvinfo : EIATTR_KPARAM_INFO
	.align		4
.L_202:
        /*0028*/ 	.byte	0x04, 0x17
        /*002a*/ 	.short	(.L_204 - .L_203)
.L_203:
        /*002c*/ 	.word	0x00000000
        /*0030*/ 	.short	0x0004
        /*0032*/ 	.short	0x001c
        /*0034*/ 	.byte	0x00, 0xf0, 0x11, 0x00


	//----- nvinfo : EIATTR_KPARAM_INFO
	.align		4
.L_204:
        /*0038*/ 	.byte	0x04, 0x17
        /*003a*/ 	.short	(.L_206 - .L_205)
.L_205:
        /*003c*/ 	.word	0x00000000
        /*0040*/ 	.short	0x0003
        /*0042*/ 	.short	0x0018
        /*0044*/ 	.byte	0x00, 0xf0, 0x11, 0x00


	//----- nvinfo : EIATTR_KPARAM_INFO
	.align		4
.L_206:
        /*0048*/ 	.byte	0x04, 0x17
        /*004a*/ 	.short	(.L_208 - .L_207)
.L_207:
        /*004c*/ 	.word	0x00000000
        /*0050*/ 	.short	0x0002
        /*0052*/ 	.short	0x0010
        /*0054*/ 	.byte	0x00, 0xf5, 0x21, 0x00


	//----- nvinfo : EIATTR_KPARAM_INFO
	.align		4
.L_208:
        /*0058*/ 	.byte	0x04, 0x17
        /*005a*/ 	.short	(.L_210 - .L_209)
.L_209:
        /*005c*/ 	.word	0x00000000
        /*0060*/ 	.short	0x0001
        /*0062*/ 	.short	0x0008
        /*0064*/ 	.byte	0x00, 0xf5, 0x21, 0x00


	//----- nvinfo : EIATTR_KPARAM_INFO
	.align		4
.L_210:
        /*0068*/ 	.byte	0x04, 0x17
        /*006a*/ 	.short	(.L_212 - .L_211)
.L_211:
        /*006c*/ 	.word	0x00000000
        /*0070*/ 	.short	0x0000
        /*0072*/ 	.short	0x0000
        /*0074*/ 	.byte	0x00, 0xf5, 0x21, 0x00


	//----- nvinfo : EIATTR_SPARSE_MMA_MASK
	.align		4
.L_212:
        /*0078*/ 	.byte	0x03, 0x50
        /*007a*/ 	.short	0x0000


	//----- nvinfo : EIATTR_MAXREG_COUNT
	.align		4
        /*007c*/ 	.byte	0x03, 0x1b
        /*007e*/ 	.short	0x00ff


	//----- nvinfo : EIATTR_MERCURY_ISA_VERSION
	.align		4
        /*0080*/ 	.byte	0x03, 0x5f
        /*0082*/ 	.short	0x0101


	//----- nvinfo : EIATTR_VRC_CTA_INIT_COUNT
	.align		4
        /*0084*/ 	.byte	0x02, 0x4a
	.zero		1
	.zero		1


	//----- nvinfo : EIATTR_EXIT_INSTR_OFFSETS
	.align		4
        /*0088*/ 	.byte	0x04, 0x1c
        /*008a*/ 	.short	(.L_214 - .L_213)


	//   ....[0]....
.L_213:
        /*008c*/ 	.word	0x00000090


	//   ....[1]....
        /*0090*/ 	.word	0x00000120


	//   ....[2]....
        /*0094*/ 	.word	0x000001b0


	//----- nvinfo : EIATTR_CBANK_PARAM_SIZE
	.align		4
.L_214:
        /*0098*/ 	.byte	0x03, 0x19
        /*009a*/ 	.short	0x0028


	//----- nvinfo : EIATTR_PARAM_CBANK
	.align		4
        /*009c*/ 	.byte	0x04, 0x0a
        /*009e*/ 	.short	(.L_216 - .L_215)
	.align		4
.L_215:
        /*00a0*/ 	.word	index@(.nv.constant0.token_embedding_kernel)
        /*00a4*/ 	.short	0x0380
        /*00a6*/ 	.short	0x0028


	//----- nvinfo : EIATTR_SW_WAR
	.align		4
.L_216:
        /*00a8*/ 	.byte	0x04, 0x36
        /*00aa*/ 	.short	(.L_218 - .L_217)
.L_217:
        /*00ac*/ 	.word	0x00000008
.L_218:


//--------------------- .nv.info._Z26positional_encoding_kernelPfiii --------------------------
	.section	.nv.info._Z26positional_encoding_kernelPfiii,"",@"SHT_CUDA_INFO"
	.sectionflags	@""
	.align	4


	//----- nvinfo : EIATTR_CUDA_API_VERSION
	.align		4
        /*0000*/ 	.byte	0x04, 0x37
        /*0002*/ 	.short	(.L_220 - .L_219)
.L_219:
        /*0004*/ 	.word	0x00000082


	//----- nvinfo : EIATTR_KPARAM_INFO
	.align		4
.L_220:
        /*0008*/ 	.byte	0x04, 0x17
        /*000a*/ 	.short	(.L_222 - .L_221)
.L_221:
        /*000c*/ 	.word	0x00000000
        /*0010*/ 	.short	0x0003
        /*0012*/ 	.short	0x0010
        /*0014*/ 	.byte	0x00, 0xf0, 0x11, 0x00


	//----- nvinfo : EIATTR_KPARAM_INFO
	.align		4
.L_222:
        /*0018*/ 	.byte	0x04, 0x17
        /*001a*/ 	.short	(.L_224 - .L_223)
.L_223:
        /*001c*/ 	.word	0x00000000
        /*0020*/ 	.short	0x0002
        /*0022*/ 	.short	0x000c
        /*0024*/ 	.byte	0x00, 0xf0, 0x11, 0x00


	//----- nvinfo : EIATTR_KPARAM_INFO
	.align		4
.L_224:
        /*0028*/ 	.byte	0x04, 0x17
        /*002a*/ 	.short	(.L_226 - .L_225)
.L_225:
        /*002c*/ 	.word	0x00000000
        /*0030*/ 	.short	0x0001
        /*0032*/ 	.short	0x0008
        /*0034*/ 	.byte	0x00, 0xf0, 0x11, 0x00


	//----- nvinfo : EIATTR_KPARAM_INFO
	.align		4
.L_226:
        /*0038*/ 	.byte	0x04, 0x17
        /*003a*/ 	.short	(.L_228 - .L_227)
.L_227:
        /*003c*/ 	.word	0x00000000
        /*0040*/ 	.short	0x0000
        /*0042*/ 	.short	0x0000
        /*0044*/ 	.byte	0x00, 0xf5, 0x21, 0x00


	//----- nvinfo : EIATTR_SPARSE_MMA_MASK
	.align		4
.L_228:
        /*0048*/ 	.byte	0x03, 0x50
        /*004a*/ 	.short	0x0000


	//----- nvinfo : EIATTR_MAXREG_COUNT
	.align		4
        /*004c*/ 	.byte	0x03, 0x1b
        /*004e*/ 	.short	0x00ff


	//----- nvinfo : EIATTR_MERCURY_ISA_VERSION
	.align		4
        /*0050*/ 	.byte	0x03, 0x5f
        /*0052*/ 	.short	0x0101


	//----- nvinfo : EIATTR_VRC_CTA_INIT_COUNT
	.align		4
        /*0054*/ 	.byte	0x02, 0x4a
	.zero		1
	.zero		1


	//----- nvinfo : EIATTR_EXIT_INSTR_OFFSETS
	.align		4
        /*0058*/ 	.byte	0x04, 0x1c
        /*005a*/ 	.short	(.L_230 - .L_229)


	//   ....[0]....
.L_229:
        /*005c*/ 	.word	0x00000070


	//   ....[1]....
        /*0060*/ 	.word	0x000000c0


	//   ....[2]....
        /*0064*/ 	.word	0x00000e90


	//----- nvinfo : EIATTR_CRS_STACK_SIZE
	.align		4
.L_230:
        /*0068*/ 	.byte	0x04, 0x1e
        /*006a*/ 	.short	(.L_232 - .L_231)
.L_231:
        /*006c*/ 	.word	0x00000000


	//----- nvinfo : EIATTR_CBANK_PARAM_SIZE
	.align		4
.L_232:
        /*0070*/ 	.byte	0x03, 0x19
        /*0072*/ 	.short	0x0014


	//----- nvinfo : EIATTR_PARAM_CBANK
	.align		4
        /*0074*/ 	.byte	0x04, 0x0a
        /*0076*/ 	.short	(.L_234 - .L_233)
	.align		4
.L_233:
        /*0078*/ 	.word	index@(.nv.constant0._Z26positional_encoding_kernelPfiii)
        /*007c*/ 	.short	0x0380
        /*007e*/ 	.short	0x0014


	//----- nvinfo : EIATTR_SW_WAR
	.align		4
.L_234:
        /*0080*/ 	.byte	0x04, 0x36
        /*0082*/ 	.short	(.L_236 - .L_235)
.L_235:
        /*0084*/ 	.word	0x00000008
.L_236:


//--------------------- .nv.info._Z27multi_head_attention_kernelPKfS0_S0_PfS0_S0_S0_S0_iiiii --------------------------
	.section	.nv.info._Z27multi_head_attention_kernelPKfS0_S0_PfS0_S0_S0_S0_iiiii,"",@"SHT_CUDA_INFO"
	.sectionflags	@""
	.align	4


	//----- nvinfo : EIATTR_CUDA_API_VERSION
	.align		4
        /*0000*/ 	.byte	0x04, 0x37
        /*0002*/ 	.short	(.L_238 - .L_237)
.L_237:
        /*0004*/ 	.word	0x00000082


	//----- nvinfo : EIATTR_KPARAM_INFO
	.align		4
.L_238:
        /*0008*/ 	.byte	0x04, 0x17
        /*000a*/ 	.short	(.L_240 - .L_239)
.L_239:
        /*000c*/ 	.word	0x00000000
        /*0010*/ 	.short	0x000c
        /*0012*/ 	.short	0x0050
        /*0014*/ 	.byte	0x00, 0xf0, 0x11, 0x00


	//----- nvinfo : EIATTR_KPARAM_INFO
	.align		4
.L_240:
        /*0018*/ 	.byte	0x04, 0x17
        /*001a*/ 	.short	(.L_242 - .L_241)
.L_241:
        /*001c*/ 	.word	0x00000000
        /*0020*/ 	.short	0x000b
        /*0022*/ 	.short	0x004c
        /*0024*/ 	.byte	0x00, 0xf0, 0x11, 0x00


	//----- nvinfo : EIATTR_KPARAM_INFO
	.align		4
.L_242:
        /*0028*/ 	.byte	0x04, 0x17
        /*002a*/ 	.short	(.L_244 - .L_243)
.L_243:
        /*002c*/ 	.word	0x00000000
        /*0030*/ 	.short	0x000a
        /*0032*/ 	.short	0x0048
        /*0034*/ 	.byte	0x00, 0xf0, 0x11, 0x00


	//----- nvinfo : EIATTR_KPARAM_INFO
	.align		4
.L_244:
        /*0038*/ 	.byte	0x04, 0x17
        /*003a*/ 	.short	(.L_246 - .L_245)
.L_245:
        /*003c*/ 	.word	0x00000000
        /*0040*/ 	.short	0x0009
        /*0042*/ 	.short	0x0044
        /*0044*/ 	.byte	0x00, 0xf0, 0x11, 0x00


	//----- nvinfo : EIATTR_KPARAM_INFO
	.align		4
.L_246:
        /*0048*/ 	.byte	0x04, 0x17
        /*004a*/ 	.short	(.L_248 - .L_247)
.L_247:
        /*004c*/ 	.word	0x00000000
        /*0050*/ 	.short	0x0008
        /*0052*/ 	.short	0x0040
        /*0054*/ 	.byte	0x00, 0xf0, 0x11, 0x00


	//----- nvinfo : EIATTR_KPARAM_INFO
	.align		4
.L_248:
        /*0058*/ 	.byte	0x04, 0x17
        /*005a*/ 	.short	(.L_250 - .L_249)
.L_249:
        /*005c*/ 	.word	0x00000000
        /*0060*/ 	.short	0x0007
        /*0062*/ 	.short	0x0038
        /*0064*/ 	.byte	0x00, 0xf5, 0x21, 0x00


	//----- nvinfo : EIATTR_KPARAM_INFO
	.align		4
.L_250:
        /*0068*/ 	.byte	0x04, 0x17
        /*006a*/ 	.short	(.L_252 - .L_251)
.L_251:
        /*006c*/ 	.word	0x00000000
        /*0070*/ 	.short	0x0006
        /*0072*/ 	.short	0x0030
        /*0074*/ 	.byte	0x00, 0xf5, 0x21, 0x00


	//----- nvinfo : EIATTR_KPARAM_INFO
	.align		4
.L_252:
        /*0078*/ 	.byte	0x04, 0x17
        /*007a*/ 	.short	(.L_254 - .L_253)
.L_253:
        /*007c*/ 	.word	0x00000000
        /*0080*/ 	.short	0x0005
        /*0082*/ 	.short	0x0028
        /*0084*/ 	.byte	0x00, 0xf5, 0x21, 0x00


	//----- nvinfo : EIATTR_KPARAM_INFO
	.align		4
.L_254:
        /*0088*/ 	.byte	0x04, 0x17
        /*008a*/ 	.short	(.L_256 - .L_255)
.L_255:
        /*008c*/ 	.word	0x00000000
        /*0090*/ 	.short	0x0004
        /*0092*/ 	.short	0x0020
        /*0094*/ 	.byte	0x00, 0xf5, 0x21, 0x00


	//----- nvinfo : EIATTR_KPARAM_INFO
	.align		4
.L_256:
        /*0098*/ 	.byte	0x04, 0x17
        /*009a*/ 	.short	(.L_258 - .L_257)
.L_257:
        /*009c*/ 	.word	0x00000000
        /*00a0*/ 	.short	0x0003
        /*00a2*/ 	.short	0x0018
        /*00a4*/ 	.byte	0x00, 0xf5, 0x21, 0x00


	//----- nvinfo : EIATTR_KPARAM_INFO
	.align		4
.L_258:
        /*00a8*/ 	.byte	0x04, 0x17
        /*00aa*/ 	.short	(.L_260 - .L_259)
.L_259:
        /*00ac*/ 	.word	0x00000000
        /*00b0*/ 	.short	0x0002
        /*00b2*/ 	.short	0x0010
        /*00b4*/ 	.byte	0x00, 0xf5, 0x21, 0x00


	//----- nvinfo : EIATTR_KPARAM_INFO
	.align		4
.L_260:
        /*00b8*/ 	.byte	0x04, 0x17
        /*00ba*/ 	.short	(.L_262 - .L_261)
.L_261:
        /*00bc*/ 	.word	0x00000000
        /*00c0*/ 	.short	0x0001
        /*00c2*/ 	.short	0x0008
        /*00c4*/ 	.byte	0x00, 0xf5, 0x21, 0x00


	//----- nvinfo : EIATTR_KPARAM_INFO
	.align		4
.L_262:
        /*00c8*/ 	.byte	0x04, 0x17
        /*00ca*/ 	.short	(.L_264 - .L_263)
.L_263:
        /*00cc*/ 	.word	0x00000000
        /*00d0*/ 	.short	0x0000
        /*00d2*/ 	.short	0x0000
        /*00d4*/ 	.byte	0x00, 0xf5, 0x21, 0x00


	//----- nvinfo : EIATTR_SPARSE_MMA_MASK
	.align		4
.L_264:
        /*00d8*/ 	.byte	0x03, 0x50
        /*00da*/ 	.short	0x0000


	//----- nvinfo : EIATTR_MAXREG_COUNT
	.align		4
        /*00dc*/ 	.byte	0x03, 0x1b
        /*00de*/ 	.short	0x00ff


	//----- nvinfo : EIATTR_MERCURY_ISA_VERSION
	.align		4
        /*00e0*/ 	.byte	0x03, 0x5f
        /*00e2*/ 	.short	0x0101


	//----- nvinfo : EIATTR_VRC_CTA_INIT_COUNT
	.align		4
        /*00e4*/ 	.byte	0x02, 0x4a
	.zero		1
	.zero		1


	//----- nvinfo : EIATTR_EXIT_INSTR_OFFSETS
	.align		4
        /*00e8*/ 	.byte	0x04, 0x1c
        /*00ea*/ 	.short	(.L_266 - .L_265)


	//   ....[0]....
.L_265:
        /*00ec*/ 	.word	0x00000090


	//   ....[1]....
        /*00f0*/ 	.word	0x000000e0


	//   ....[2]....
        /*00f4*/ 	.word	0x000001b0


	//----- nvinfo : EIATTR_CRS_STACK_SIZE
	.align		4
.L_266:
        /*00f8*/ 	.byte	0x04, 0x1e
        /*00fa*/ 	.short	(.L_268 - .L_267)
.L_267:
        /*00fc*/ 	.word	0x00000000


	//----- nvinfo : EIATTR_CBANK_PARAM_SIZE
	.align		4
.L_268:
        /*0100*/ 	.byte	0x03, 0x19
        /*0102*/ 	.short	0x0054


	//----- nvinfo : EIATTR_PARAM_CBANK
	.align		4
        /*0104*/ 	.byte	0x04, 0x0a
        /*0106*/ 	.short	(.L_270 - .L_269)
	.align		4
.L_269:
        /*0108*/ 	.word	index@(.nv.constant0._Z27multi_head_attention_kernelPKfS0_S0_PfS0_S0_S0_S0_iiiii)
        /*010c*/ 	.short	0x0380
        /*010e*/ 	.short	0x0054


	//----- nvinfo : EIATTR_SW_WAR
	.align		4
.L_270:
        /*0110*/ 	.byte	0x04, 0x36
        /*0112*/ 	.short	(.L_272 - .L_271)
.L_271:
        /*0114*/ 	.word	0x00000008
.L_272:


//--------------------- .nv.info._Z35scaled_dot_product_attention_kernelPKfS0_S0_Pfiiif --------------------------
	.section	.nv.info._Z35scaled_dot_product_attention_kernelPKfS0_S0_Pfiiif,"",@"SHT_CUDA_INFO"
	.sectionflags	@""
	.align	4


	//----- nvinfo : EIATTR_CUDA_API_VERSION
	.align		4
        /*0000*/ 	.byte	0x04, 0x37
        /*0002*/ 	.short	(.L_274 - .L_273)
.L_273:
        /*0004*/ 	.word	0x00000082


	//----- nvinfo : EIATTR_KPARAM_INFO
	.align		4
.L_274:
        /*0008*/ 	.byte	0x04, 0x17
        /*000a*/ 	.short	(.L_276 - .L_275)
.L_275:
        /*000c*/ 	.word	0x00000000
        /*0010*/ 	.short	0x0007
        /*0012*/ 	.short	0x002c
        /*0014*/ 	.byte	0x00, 0xf0, 0x11, 0x00


	//----- nvinfo : EIATTR_KPARAM_INFO
	.align		4
.L_276:
        /*0018*/ 	.byte	0x04, 0x17
        /*001a*/ 	.short	(.L_278 - .L_277)
.L_277:
        /*001c*/ 	.word	0x00000000
        /*0020*/ 	.short	0x0006
        /*0022*/ 	.short	0x0028
        /*0024*/ 	.byte	0x00, 0xf0, 0x11, 0x00


	//----- nvinfo : EIATTR_KPARAM_INFO
	.align		4
.L_278:
        /*0028*/ 	.byte	0x04, 0x17
        /*002a*/ 	.short	(.L_280 - .L_279)
.L_279:
        /*002c*/ 	.word	0x00000000
        /*0030*/ 	.short	0x0005
        /*0032*/ 	.short	0x0024
        /*0034*/ 	.byte	0x00, 0xf0, 0x11, 0x00


	//----- nvinfo : EIATTR_KPARAM_INFO
	.align		4
.L_280:
        /*0038*/ 	.byte	0x04, 0x17
        /*003a*/ 	.short	(.L_282 - .L_281)
.L_281:
        /*003c*/ 	.word	0x00000000
        /*0040*/ 	.short	0x0004
        /*0042*/ 	.short	0x0020
        /*0044*/ 	.byte	0x00, 0xf0, 0x11, 0x00


	//----- nvinfo : EIATTR_KPARAM_INFO
	.align		4
.L_282:
        /*0048*/ 	.byte	0x04, 0x17
        /*004a*/ 	.short	(.L_284 - .L_283)
.L_283:
        /*004c*/ 	.word	0x00000000
        /*0050*/ 	.short	0x0003
        /*0052*/ 	.short	0x0018
        /*0054*/ 	.byte	0x00, 0xf5, 0x21, 0x00


	//----- nvinfo : EIATTR_KPARAM_INFO
	.align		4
.L_284:
        /*0058*/ 	.byte	0x04, 0x17
        /*005a*/ 	.short	(.L_286 - .L_285)
.L_285:
        /*005c*/ 	.word	0x00000000
        /*0060*/ 	.short	0x0002
        /*0062*/ 	.short	0x0010
        /*0064*/ 	.byte	0x00, 0xf5, 0x21, 0x00


	//----- nvinfo : EIATTR_KPARAM_INFO
	.align		4
.L_286:
        /*0068*/ 	.byte	0x04, 0x17
        /*006a*/ 	.short	(.L_288 - .L_287)
.L_287:
        /*006c*/ 	.word	0x00000000
        /*0070*/ 	.short	0x0001
        /*0072*/ 	.short	0x0008
        /*0074*/ 	.byte	0x00, 0xf5, 0x21, 0x00


	//----- nvinfo : EIATTR_KPARAM_INFO
	.align		4
.L_288:
        /*0078*/ 	.byte	0x04, 0x17
        /*007a*/ 	.short	(.L_290 - .L_289)
.L_289:
        /*007c*/ 	.word	0x00000000
        /*0080*/ 	.short	0x0000
        /*0082*/ 	.short	0x0000
        /*0084*/ 	.byte	0x00, 0xf5, 0x21, 0x00


	//----- nvinfo : EIATTR_SPARSE_MMA_MASK
	.align		4
.L_290:
        /*0088*/ 	.byte	0x03, 0x50
        /*008a*/ 	.short	0x0000


	//----- nvinfo : EIATTR_MAXREG_COUNT
	.align		4
        /*008c*/ 	.byte	0x03, 0x1b
        /*008e*/ 	.short	0x00ff


	//----- nvinfo : EIATTR_NUM_BARRIERS
	.align		4
        /*0090*/ 	.byte	0x02, 0x4c
        /*0092*/ 	.byte	0x01
	.zero		1


	//----- nvinfo : EIATTR_MERCURY_ISA_VERSION
	.align		4
        /*0094*/ 	.byte	0x03, 0x5f
        /*0096*/ 	.short	0x0101


	//----- nvinfo : EIATTR_VRC_CTA_INIT_COUNT
	.align		4
        /*0098*/ 	.byte	0x02, 0x4a
	.zero		1
	.zero		1


	//----- nvinfo : EIATTR_EXIT_INSTR_OFFSETS
	.align		4
        /*009c*/ 	.byte	0x04, 0x1c
        /*009e*/ 	.short	(.L_292 - .L_291)


	//   ....[0]....
.L_291:
        /*00a0*/ 	.word	0x00000060


	//   ....[1]....
        /*00a4*/ 	.word	0x000029f0


	//   ....[2]....
        /*00a8*/ 	.word	0x00002ac0


	//   ....[3]....
        /*00ac*/ 	.word	0x000036e0


	//----- nvinfo : EIATTR_CRS_STACK_SIZE
	.align		4
.L_292:
        /*00b0*/ 	.byte	0x04, 0x1e
        /*00b2*/ 	.short	(.L_294 - .L_293)
.L_293:
        /*00b4*/ 	.word	0x00000000


	//----- nvinfo : EIATTR_CBANK_PARAM_SIZE
	.align		4
.L_294:
        /*00b8*/ 	.byte	0x03, 0x19
        /*00ba*/ 	.short	0x0030


	//----- nvinfo : EIATTR_PARAM_CBANK
	.align		4
        /*00bc*/ 	.byte	0x04, 0x0a
        /*00be*/ 	.short	(.L_296 - .L_295)
	.align		4
.L_295:
        /*00c0*/ 	.word	index@(.nv.constant0._Z35scaled_dot_product_attention_kernelPKfS0_S0_Pfiiif)
        /*00c4*/ 	.short	0x0380
        /*00c6*/ 	.short	0x0030


	//----- nvinfo : EIATTR_SW_WAR
	.align		4
.L_296:
        /*00c8*/ 	.byte	0x04, 0x36
        /*00ca*/ 	.short	(.L_298 - .L_297)
.L_297:
        /*00cc*/ 	.word	0x00000008
.L_298:


//--------------------- .nv.info._Z14softmax_kernelPKfPfiii --------------------------
	.section	.nv.info._Z14softmax_kernelPKfPfiii,"",@"SHT_CUDA_INFO"
	.sectionflags	@""
	.align	4


	//----- nvinfo : EIATTR_CUDA_API_VERSION
	.align		4
        /*0000*/ 	.byte	0x04, 0x37
        /*0002*/ 	.short	(.L_300 - .L_299)
.L_299:
        /*0004*/ 	.word	0x00000082


	//----- nvinfo : EIATTR_KPARAM_INFO
	.align		4
.L_300:
        /*0008*/ 	.byte	0x04, 0x17
        /*000a*/ 	.short	(.L_302 - .L_301)
.L_301:
        /*000c*/ 	.word	0x00000000
        /*0010*/ 	.short	0x0004
        /*0012*/ 	.short	0x0018
        /*0014*/ 	.byte	0x00, 0xf0, 0x11, 0x00


	//----- nvinfo : EIATTR_KPARAM_INFO
	.align		4
.L_302:
        /*0018*/ 	.byte	0x04, 0x17
        /*001a*/ 	.short	(.L_304 - .L_303)
.L_303:
        /*001c*/ 	.word	0x00000000
        /*0020*/ 	.short	0x0003
        /*0022*/ 	.short	0x0014
        /*0024*/ 	.byte	0x00, 0xf0, 0x11, 0x00


	//----- nvinfo : EIATTR_KPARAM_INFO
	.align		4
.L_304:
        /*0028*/ 	.byte	0x04, 0x17
        /*002a*/ 	.short	(.L_306 - .L_305)
.L_305:
        /*002c*/ 	.word	0x00000000
        /*0030*/ 	.short	0x0002
        /*0032*/ 	.short	0x0010
        /*0034*/ 	.byte	0x00, 0xf0, 0x11, 0x00


	//----- nvinfo : EIATTR_KPARAM_INFO
	.align		4
.L_306:
        /*0038*/ 	.byte	0x04, 0x17
        /*003a*/ 	.short	(.L_308 - .L_307)
.L_307:
        /*003c*/ 	.word	0x00000000
        /*0040*/ 	.short	0x0001
        /*0042*/ 	.short	0x0008
        /*0044*/ 	.byte	0x00, 0xf5, 0x21, 0x00


	//----- nvinfo : EIATTR_KPARAM_INFO
	.align		4
.L_308:
        /*0048*/ 	.byte	0x04, 0x17
        /*004a*/ 	.short	(.L_310 - .L_309)
.L_309:
        /*004c*/ 	.word	0x00000000
        /*0050*/ 	.short	0x0000
        /*0052*/ 	.short	0x0000
        /*0054*/ 	.byte	0x00, 0xf5, 0x21, 0x00


	//----- nvinfo : EIATTR_SPARSE_MMA_MASK
	.align		4
.L_310:
        /*0058*/ 	.byte	0x03, 0x50
        /*005a*/ 	.short	0x0000


	//----- nvinfo : EIATTR_MAXREG_COUNT
	.align		4
        /*005c*/ 	.byte	0x03, 0x1b
        /*005e*/ 	.short	0x00ff


	//----- nvinfo : EIATTR_NUM_BARRIERS
	.align		4
        /*0060*/ 	.byte	0x02, 0x4c
        /*0062*/ 	.byte	0x01
	.zero		1


	//----- nvinfo : EIATTR_MERCURY_ISA_VERSION
	.align		4
        /*0064*/ 	.byte	0x03, 0x5f
        /*0066*/ 	.short	0x0101


	//----- nvinfo : EIATTR_VRC_CTA_INIT_COUNT
	.align		4
        /*0068*/ 	.byte	0x02, 0x4a
	.zero		1
	.zero		1


	//----- nvinfo : EIATTR_EXIT_INSTR_OFFSETS
	.align		4
        /*006c*/ 	.byte	0x04, 0x1c
        /*006e*/ 	.short	(.L_312 - .L_311)


	//   ....[0]....
.L_311:
        /*0070*/ 	.word	0x00000060


	//   ....[1]....
        /*0074*/ 	.word	0x000006c0


	//   ....[2]....
        /*0078*/ 	.word	0x00000810


	//----- nvinfo : EIATTR_CRS_STACK_SIZE
	.align		4
.L_312:
        /*007c*/ 	.byte	0x04, 0x1e
        /*007e*/ 	.short	(.L_314 - .L_313)
.L_313:
        /*0080*/ 	.word	0x00000000


	//----- nvinfo : EIATTR_CBANK_PARAM_SIZE
	.align		4
.L_314:
        /*0084*/ 	.byte	0x03, 0x19
        /*0086*/ 	.short	0x001c


	//----- nvinfo : EIATTR_PARAM_CBANK
	.align		4
        /*0088*/ 	.byte	0x04, 0x0a
        /*008a*/ 	.short	(.L_316 - .L_315)
	.align		4
.L_315:
        /*008c*/ 	.word	index@(.nv.constant0._Z14softmax_kernelPKfPfiii)
        /*0090*/ 	.short	0x0380
        /*0092*/ 	.short	0x001c


	//----- nvinfo : EIATTR_SW_WAR
	.align		4
.L_316:
        /*0094*/ 	.byte	0x04, 0x36
        /*0096*/ 	.short	(.L_318 - .L_317)
.L_317:
        /*0098*/ 	.word	0x00000008
.L_318:


//--------------------- .nv.info._Z22gelu_activation_kernelPKfPfi --------------------------
	.section	.nv.info._Z22gelu_activation_kernelPKfPfi,"",@"SHT_CUDA_INFO"
	.sectionflags	@""
	.align	4


	//----- nvinfo : EIATTR_CUDA_API_VERSION
	.align		4
        /*0000*/ 	.byte	0x04, 0x37
        /*0002*/ 	.short	(.L_320 - .L_319)
.L_319:
        /*0004*/ 	.word	0x00000082


	//----- nvinfo : EIATTR_KPARAM_INFO
	.align		4
.L_320:
        /*0008*/ 	.byte	0x04, 0x17
        /*000a*/ 	.short	(.L_322 - .L_321)
.L_321:
        /*000c*/ 	.word	0x00000000
        /*0010*/ 	.short	0x0002
        /*0012*/ 	.short	0x0010
        /*0014*/ 	.byte	0x00, 0xf0, 0x11, 0x00


	//----- nvinfo : EIATTR_KPARAM_INFO
	.align		4
.L_322:
        /*0018*/ 	.byte	0x04, 0x17
        /*001a*/ 	.short	(.L_324 - .L_323)
.L_323:
        /*001c*/ 	.word	0x00000000
        /*0020*/ 	.short	0x0001
        /*0022*/ 	.short	0x0008
        /*0024*/ 	.byte	0x00, 0xf5, 0x21, 0x00


	//----- nvinfo : EIATTR_KPARAM_INFO
	.align		4
.L_324:
        /*0028*/ 	.byte	0x04, 0x17
        /*002a*/ 	.short	(.L_326 - .L_325)
.L_325:
        /*002c*/ 	.word	0x00000000
        /*0030*/ 	.short	0x0000
        /*0032*/ 	.short	0x0000
        /*0034*/ 	.byte	0x00, 0xf5, 0x21, 0x00


	//----- nvinfo : EIATTR_SPARSE_MMA_MASK
	.align		4
.L_326:
        /*0038*/ 	.byte	0x03, 0x50
        /*003a*/ 	.short	0x0000


	//----- nvinfo : EIATTR_MAXREG_COUNT
	.align		4
        /*003c*/ 	.byte	0x03, 0x1b
        /*003e*/ 	.short	0x00ff


	//----- nvinfo : EIATTR_MERCURY_ISA_VERSION
	.align		4
        /*0040*/ 	.byte	0x03, 0x5f
        /*0042*/ 	.short	0x0101


	//----- nvinfo : EIATTR_VRC_CTA_INIT_COUNT
	.align		4
        /*0044*/ 	.byte	0x02, 0x4a
	.zero		1
	.zero		1


	//----- nvinfo : EIATTR_EXIT_INSTR_OFFSETS
	.align		4
        /*0048*/ 	.byte	0x04, 0x1c
        /*004a*/ 	.short	(.L_328 - .L_327)


	//   ....[0]....
.L_327:
        /*004c*/ 	.word	0x00000070


	//   ....[1]....
        /*0050*/ 	.word	0x00000270


	//----- nvinfo : EIATTR_CBANK_PARAM_SIZE
	.align		4
.L_328:
        /*0054*/ 	.byte	0x03, 0x19
        /*0056*/ 	.short	0x0014


	//----- nvinfo : EIATTR_PARAM_CBANK
	.align		4
        /*0058*/ 	.byte	0x04, 0x0a
        /*005a*/ 	.short	(.L_330 - .L_329)
	.align		4
.L_329:
        /*005c*/ 	.word	index@(.nv.constant0._Z22gelu_activation_kernelPKfPfi)
        /*0060*/ 	.short	0x0380
        /*0062*/ 	.short	0x0014


	//----- nvinfo : EIATTR_SW_WAR
	.align		4
.L_330:
        /*0064*/ 	.byte	0x04, 0x36
        /*0066*/ 	.short	(.L_332 - .L_331)
.L_331:
        /*0068*/ 	.word	0x00000008
.L_332:


//--------------------- .nv.info._Z26layer_normalization_kernelPKfPfS0_S0_iif --------------------------
	.section	.nv.info._Z26layer_normalization_kernelPKfPfS0_S0_iif,"",@"SHT_CUDA_INFO"
	.sectionflags	@""
	.align	4


	//----- nvinfo : EIATTR_CUDA_API_VERSION
	.align		4
        /*0000*/ 	.byte	0x04, 0x37
        /*0002*/ 	.short	(.L_334 - .L_333)
.L_333:
        /*0004*/ 	.word	0x00000082


	//----- nvinfo : EIATTR_KPARAM_INFO
	.align		4
.L_334:
        /*0008*/ 	.byte	0x04, 0x17
        /*000a*/ 	.short	(.L_336 - .L_335)
.L_335:
        /*000c*/ 	.word	0x00000000
        /*0010*/ 	.short	0x0006
        /*0012*/ 	.short	0x0028
        /*0014*/ 	.byte	0x00, 0xf0, 0x11, 0x00


	//----- nvinfo : EIATTR_KPARAM_INFO
	.align		4
.L_336:
        /*0018*/ 	.byte	0x04, 0x17
        /*001a*/ 	.short	(.L_338 - .L_337)
.L_337:
        /*001c*/ 	.word	0x00000000
        /*0020*/ 	.short	0x0005
        /*0022*/ 	.short	0x0024
        /*0024*/ 	.byte	0x00, 0xf0, 0x11, 0x00


	//----- nvinfo : EIATTR_KPARAM_INFO
	.align		4
.L_338:
        /*0028*/ 	.byte	0x04, 0x17
        /*002a*/ 	.short	(.L_340 - .L_339)
.L_339:
        /*002c*/ 	.word	0x00000000
        /*0030*/ 	.short	0x0004
        /*0032*/ 	.short	0x0020
        /*0034*/ 	.byte	0x00, 0xf0, 0x11, 0x00


	//----- nvinfo : EIATTR_KPARAM_INFO
	.align		4
.L_340:
        /*0038*/ 	.byte	0x04, 0x17
        /*003a*/ 	.short	(.L_342 - .L_341)
.L_341:
        /*003c*/ 	.word	0x00000000
        /*0040*/ 	.short	0x0003
        /*0042*/ 	.short	0x0018
        /*0044*/ 	.byte	0x00, 0xf5, 0x21, 0x00


	//----- nvinfo : EIATTR_KPARAM_INFO
	.align		4
.L_342:
        /*0048*/ 	.byte	0x04, 0x17
        /*004a*/ 	.short	(.L_344 - .L_343)
.L_343:
        /*004c*/ 	.word	0x00000000
        /*0050*/ 	.short	0x0002
        /*0052*/ 	.short	0x0010
        /*0054*/ 	.byte	0x00, 0xf5, 0x21, 0x00


	//----- nvinfo : EIATTR_KPARAM_INFO
	.align		4
.L_344:
        /*0058*/ 	.byte	0x04, 0x17
        /*005a*/ 	.short	(.L_346 - .L_345)
.L_345:
        /*005c*/ 	.word	0x00000000
        /*0060*/ 	.short	0x0001
        /*0062*/ 	.short	0x0008
        /*0064*/ 	.byte	0x00, 0xf5, 0x21, 0x00


	//----- nvinfo : EIATTR_KPARAM_INFO
	.align		4
.L_346:
        /*0068*/ 	.byte	0x04, 0x17
        /*006a*/ 	.short	(.L_348 - .L_347)
.L_347:
        /*006c*/ 	.word	0x00000000
        /*0070*/ 	.short	0x0000
        /*0072*/ 	.short	0x0000
        /*0074*/ 	.byte	0x00, 0xf5, 0x21, 0x00


	//----- nvinfo : EIATTR_SPARSE_MMA_MASK
	.align		4
.L_348:
        /*0078*/ 	.byte	0x03, 0x50
        /*007a*/ 	.short	0x0000


	//----- nvinfo : EIATTR_MAXREG_COUNT
	.align		4
        /*007c*/ 	.byte	0x03, 0x1b
        /*007e*/ 	.short	0x00ff


	//----- nvinfo : EIATTR_MERCURY_ISA_VERSION
	.align		4
        /*0080*/ 	.byte	0x03, 0x5f
        /*0082*/ 	.short	0x0101


	//----- nvinfo : EIATTR_VRC_CTA_INIT_COUNT
	.align		4
        /*0084*/ 	.byte	0x02, 0x4a
	.zero		1
	.zero		1


	//----- nvinfo : EIATTR_EXIT_INSTR_OFFSETS
	.align		4
        /*0088*/ 	.byte	0x04, 0x1c
        /*008a*/ 	.short	(.L_350 - .L_349)


	//   ....[0]....
.L_349:
        /*008c*/ 	.word	0x00000070


	//   ....[1]....
        /*0090*/ 	.word	0x00001220


	//   ....[2]....
        /*0094*/ 	.word	0x00001840


	//   ....[3]....
        /*0098*/ 	.word	0x00001af0


	//   ....[4]....
        /*009c*/ 	.word	0x00001cc0


	//   ....[5]....
        /*00a0*/ 	.word	0x00001dd0


	//----- nvinfo : EIATTR_CRS_STACK_SIZE
	.align		4
.L_350:
        /*00a4*/ 	.byte	0x04, 0x1e
        /*00a6*/ 	.short	(.L_352 - .L_351)
.L_351:
        /*00a8*/ 	.word	0x00000000


	//----- nvinfo : EIATTR_CBANK_PARAM_SIZE
	.align		4
.L_352:
        /*00ac*/ 	.byte	0x03, 0x19
        /*00ae*/ 	.short	0x002c


	//----- nvinfo : EIATTR_PARAM_CBANK
	.align		4
        /*00b0*/ 	.byte	0x04, 0x0a
        /*00b2*/ 	.short	(.L_354 - .L_353)
	.align		4
.L_353:
        /*00b4*/ 	.word	index@(.nv.constant0._Z26layer_normalization_kernelPKfPfS0_S0_iif)
        /*00b8*/ 	.short	0x0380
        /*00ba*/ 	.short	0x002c


	//----- nvinfo : EIATTR_SW_WAR
	.align		4
.L_354:
        /*00bc*/ 	.byte	0x04, 0x36
        /*00be*/ 	.short	(.L_356 - .L_355)
.L_355:
        /*00c0*/ 	.word	0x00000008
.L_356:


//--------------------- .nv.info._Z23vector_normalize_kernelPfif --------------------------
	.section	.nv.info._Z23vector_normalize_kernelPfif,"",@"SHT_CUDA_INFO"
	.sectionflags	@""
	.align	4


	//----- nvinfo : EIATTR_CUDA_API_VERSION
	.align		4
        /*0000*/ 	.byte	0x04, 0x37
        /*0002*/ 	.short	(.L_358 - .L_357)
.L_357:
        /*0004*/ 	.word	0x00000082


	//----- nvinfo : EIATTR_KPARAM_INFO
	.align		4
.L_358:
        /*0008*/ 	.byte	0x04, 0x17
        /*000a*/ 	.short	(.L_360 - .L_359)
.L_359:
        /*000c*/ 	.word	0x00000000
        /*0010*/ 	.short	0x0002
        /*0012*/ 	.short	0x000c
        /*0014*/ 	.byte	0x00, 0xf0, 0x11, 0x00


	//----- nvinfo : EIATTR_KPARAM_INFO
	.align		4
.L_360:
        /*0018*/ 	.byte	0x04, 0x17
        /*001a*/ 	.short	(.L_362 - .L_361)
.L_361:
        /*001c*/ 	.word	0x00000000
        /*0020*/ 	.short	0x0001
        /*0022*/ 	.short	0x0008
        /*0024*/ 	.byte	0x00, 0xf0, 0x11, 0x00


	//----- nvinfo : EIATTR_KPARAM_INFO
	.align		4
.L_362:
        /*0028*/ 	.byte	0x04, 0x17
        /*002a*/ 	.short	(.L_364 - .L_363)
.L_363:
        /*002c*/ 	.word	0x00000000
        /*0030*/ 	.short	0x0000
        /*0032*/ 	.short	0x0000
        /*0034*/ 	.byte	0x00, 0xf5, 0x21, 0x00


	//----- nvinfo : EIATTR_SPARSE_MMA_MASK
	.align		4
.L_364:
        /*0038*/ 	.byte	0x03, 0x50
        /*003a*/ 	.short	0x0000


	//----- nvinfo : EIATTR_MAXREG_COUNT
	.align		4
        /*003c*/ 	.byte	0x03, 0x1b
        /*003e*/ 	.short	0x00ff


	//----- nvinfo : EIATTR_MERCURY_ISA_VERSION
	.align		4
        /*0040*/ 	.byte	0x03, 0x5f
        /*0042*/ 	.short	0x0101


	//----- nvinfo : EIATTR_VRC_CTA_INIT_COUNT
	.align		4
        /*0044*/ 	.byte	0x02, 0x4a
	.zero		1
	.zero		1


	//----- nvinfo : EIATTR_EXIT_INSTR_OFFSETS
	.align		4
        /*0048*/ 	.byte	0x04, 0x1c
        /*004a*/ 	.short	(.L_366 - .L_365)


	//   ....[0]....
.L_365:
        /*004c*/ 	.word	0x00000080


	//   ....[1]....
        /*0050*/ 	.word	0x000001b0


	//----- nvinfo : EIATTR_CRS_STACK_SIZE
	.align		4
.L_366:
        /*0054*/ 	.byte	0x04, 0x1e
        /*0056*/ 	.short	(.L_368 - .L_367)
.L_367:
        /*0058*/ 	.word	0x00000000


	//----- nvinfo : EIATTR_CBANK_PARAM_SIZE
	.align		4
.L_368:
        /*005c*/ 	.byte	0x03, 0x19
        /*005e*/ 	.short	0x0010


	//----- nvinfo : EIATTR_PARAM_CBANK
	.align		4
        /*0060*/ 	.byte	0x04, 0x0a
        /*0062*/ 	.short	(.L_370 - .L_369)
	.align		4
.L_369:
        /*0064*/ 	.word	index@(.nv.constant0._Z23vector_normalize_kernelPfif)
        /*0068*/ 	.short	0x0380
        /*006a*/ 	.short	0x0010


	//----- nvinfo : EIATTR_SW_WAR
	.align		4
.L_370:
        /*006c*/ 	.byte	0x04, 0x36
        /*006e*/ 	.short	(.L_372 - .L_371)
.L_371:
        /*0070*/ 	.word	0x00000008
.L_372:


//--------------------- .nv.info._Z25vector_dot_product_kernelPKfS0_Pfi --------------------------
	.section	.nv.info._Z25vector_dot_product_kernelPKfS0_Pfi,"",@"SHT_CUDA_INFO"
	.sectionflags	@""
	.align	4


	//----- nvinfo : EIATTR_CUDA_API_VERSION
	.align		4
        /*0000*/ 	.byte	0x04, 0x37
        /*0002*/ 	.short	(.L_374 - .L_373)
.L_373:
        /*0004*/ 	.word	0x00000082


	//----- nvinfo : EIATTR_KPARAM_INFO
	.align		4
.L_374:
        /*0008*/ 	.byte	0x04, 0x17
        /*000a*/ 	.short	(.L_376 - .L_375)
.L_375:
        /*000c*/ 	.word	0x00000000
        /*0010*/ 	.short	0x0003
        /*0012*/ 	.short	0x0018
        /*0014*/ 	.byte	0x00, 0xf0, 0x11, 0x00


	//----- nvinfo : EIATTR_KPARAM_INFO
	.align		4
.L_376:
        /*0018*/ 	.byte	0x04, 0x17
        /*001a*/ 	.short	(.L_378 - .L_377)
.L_377:
        /*001c*/ 	.word	0x00000000
        /*0020*/ 	.short	0x0002
        /*0022*/ 	.short	0x0010
        /*0024*/ 	.byte	0x00, 0xf5, 0x21, 0x00


	//----- nvinfo : EIATTR_KPARAM_INFO
	.align		4
.L_378:
        /*0028*/ 	.byte	0x04, 0x17
        /*002a*/ 	.short	(.L_380 - .L_379)
.L_379:
        /*002c*/ 	.word	0x00000000
        /*0030*/ 	.short	0x0001
        /*0032*/ 	.short	0x0008
        /*0034*/ 	.byte	0x00, 0xf5, 0x21, 0x00


	//----- nvinfo : EIATTR_KPARAM_INFO
	.align		4
.L_380:
        /*0038*/ 	.byte	0x04, 0x17
        /*003a*/ 	.short	(.L_382 - .L_381)
.L_381:
        /*003c*/ 	.word	0x00000000
        /*0040*/ 	.short	0x0000
        /*0042*/ 	.short	0x0000
        /*0044*/ 	.byte	0x00, 0xf5, 0x21, 0x00


	//----- nvinfo : EIATTR_SPARSE_MMA_MASK
	.align		4
.L_382:
        /*0048*/ 	.byte	0x03, 0x50
        /*004a*/ 	.short	0x0000


	//----- nvinfo : EIATTR_MAXREG_COUNT
	.align		4
        /*004c*/ 	.byte	0x03, 0x1b
        /*004e*/ 	.short	0x00ff


	//----- nvinfo : EIATTR_NUM_BARRIERS
	.align		4
        /*0050*/ 	.byte	0x02, 0x4c
        /*0052*/ 	.byte	0x01
	.zero		1


	//----- nvinfo : EIATTR_MERCURY_ISA_VERSION
	.align		4
        /*0054*/ 	.byte	0x03, 0x5f
        /*0056*/ 	.short	0x0101


	//----- nvinfo : EIATTR_VRC_CTA_INIT_COUNT
	.align		4
        /*0058*/ 	.byte	0x02, 0x4a
	.zero		1
	.zero		1


	//----- nvinfo : EIATTR_EXIT_INSTR_OFFSETS
	.align		4
        /*005c*/ 	.byte	0x04, 0x1c
        /*005e*/ 	.short	(.L_384 - .L_383)


	//   ....[0]....
.L_383:
        /*0060*/ 	.word	0x00000240


	//   ....[1]....
        /*0064*/ 	.word	0x000002b0


	//----- nvinfo : EIATTR_CBANK_PARAM_SIZE
	.align		4
.L_384:
        /*0068*/ 	.byte	0x03, 0x19
        /*006a*/ 	.short	0x001c


	//----- nvinfo : EIATTR_PARAM_CBANK
	.align		4
        /*006c*/ 	.byte	0x04, 0x0a
        /*006e*/ 	.short	(.L_386 - .L_385)
	.align		4
.L_385:
        /*0070*/ 	.word	index@(.nv.constant0._Z25vector_dot_product_kernelPKfS0_Pfi)
        /*0074*/ 	.short	0x0380
        /*0076*/ 	.short	0x001c


	//----- nvinfo : EIATTR_SW_WAR
	.align		4
.L_386:
        /*0078*/ 	.byte	0x04, 0x36
        /*007a*/ 	.short	(.L_388 - .L_387)
.L_387:
        /*007c*/ 	.word	0x00000008
.L_388:


//--------------------- .nv.info._Z25sigmoid_activation_kernelPKfPfi --------------------------
	.section	.nv.info._Z25sigmoid_activation_kernelPKfPfi,"",@"SHT_CUDA_INFO"
	.sectionflags	@""
	.align	4


	//----- nvinfo : EIATTR_CUDA_API_VERSION
	.align		4
        /*0000*/ 	.byte	0x04, 0x37
        /*0002*/ 	.short	(.L_390 - .L_389)
.L_389:
        /*0004*/ 	.word	0x00000082


	//----- nvinfo : EIATTR_KPARAM_INFO
	.align		4
.L_390:
        /*0008*/ 	.byte	0x04, 0x17
        /*000a*/ 	.short	(.L_392 - .L_391)
.L_391:
        /*000c*/ 	.word	0x00000000
        /*0010*/ 	.short	0x0002
        /*0012*/ 	.short	0x0010
        /*0014*/ 	.byte	0x00, 0xf0, 0x11, 0x00


	//----- nvinfo : EIATTR_KPARAM_INFO
	.align		4
.L_392:
        /*0018*/ 	.byte	0x04, 0x17
        /*001a*/ 	.short	(.L_394 - .L_393)
.L_393:
        /*001c*/ 	.word	0x00000000
        /*0020*/ 	.short	0x0001
        /*0022*/ 	.short	0x0008
        /*0024*/ 	.byte	0x00, 0xf5, 0x21, 0x00


	//----- nvinfo : EIATTR_KPARAM_INFO
	.align		4
.L_394:
        /*0028*/ 	.byte	0x04, 0x17
        /*002a*/ 	.short	(.L_396 - .L_395)
.L_395:
        /*002c*/ 	.word	0x00000000
        /*0030*/ 	.short	0x0000
        /*0032*/ 	.short	0x0000
        /*0034*/ 	.byte	0x00, 0xf5, 0x21, 0x00


	//----- nvinfo : EIATTR_SPARSE_MMA_MASK
	.align		4
.L_396:
        /*0038*/ 	.byte	0x03, 0x50
        /*003a*/ 	.short	0x0000


	//----- nvinfo : EIATTR_MAXREG_COUNT
	.align		4
        /*003c*/ 	.byte	0x03, 0x1b
        /*003e*/ 	.short	0x00ff


	//----- nvinfo : EIATTR_MERCURY_ISA_VERSION
	.align		4
        /*0040*/ 	.byte	0x03, 0x5f
        /*0042*/ 	.short	0x0101


	//----- nvinfo : EIATTR_VRC_CTA_INIT_COUNT
	.align		4
        /*0044*/ 	.byte	0x02, 0x4a
	.zero		1
	.zero		1


	//----- nvinfo : EIATTR_EXIT_INSTR_OFFSETS
	.align		4
        /*0048*/ 	.byte	0x04, 0x1c
        /*004a*/ 	.short	(.L_398 - .L_397)


	//   ....[0]....
.L_397:
        /*004c*/ 	.word	0x00000070


	//   ....[1]....
        /*0050*/ 	.word	0x00000260


	//----- nvinfo : EIATTR_CRS_STACK_SIZE
	.align		4
.L_398:
        /*0054*/ 	.byte	0x04, 0x1e
        /*0056*/ 	.short	(.L_400 - .L_399)
.L_399:
        /*0058*/ 	.word	0x00000000


	//----- nvinfo : EIATTR_CBANK_PARAM_SIZE
	.align		4
.L_400:
        /*005c*/ 	.byte	0x03, 0x19
        /*005e*/ 	.short	0x0014


	//----- nvinfo : EIATTR_PARAM_CBANK
	.align		4
        /*0060*/ 	.byte	0x04, 0x0a
        /*0062*/ 	.short	(.L_402 - .L_401)
	.align		4
.L_401:
        /*0064*/ 	.word	index@(.nv.constant0._Z25sigmoid_activation_kernelPKfPfi)
        /*0068*/ 	.short	0x0380
        /*006a*/ 	.short	0x0014


	//----- nvinfo : EIATTR_SW_WAR
	.align		4
.L_402:
        /*006c*/ 	.byte	0x04, 0x36
        /*006e*/ 	.short	(.L_404 - .L_403)
.L_403:
        /*0070*/ 	.word	0x00000008
.L_404:


//--------------------- .nv.info._Z22relu_activation_kernelPKfPfi --------------------------
	.section	.nv.info._Z22relu_activation_kernelPKfPfi,"",@"SHT_CUDA_INFO"
	.sectionflags	@""
	.align	4


	//----- nvinfo : EIATTR_CUDA_API_VERSION
	.align		4
        /*0000*/ 	.byte	0x04, 0x37
        /*0002*/ 	.short	(.L_406 - .L_405)
.L_405:
        /*0004*/ 	.word	0x00000082


	//----- nvinfo : EIATTR_KPARAM_INFO
	.align		4
.L_406:
        /*0008*/ 	.byte	0x04, 0x17
        /*000a*/ 	.short	(.L_408 - .L_407)
.L_407:
        /*000c*/ 	.word	0x00000000
        /*0010*/ 	.short	0x0002
        /*0012*/ 	.short	0x0010
        /*0014*/ 	.byte	0x00, 0xf0, 0x11, 0x00


	//----- nvinfo : EIATTR_KPARAM_INFO
	.align		4
.L_408:
        /*0018*/ 	.byte	0x04, 0x17
        /*001a*/ 	.short	(.L_410 - .L_409)
.L_409:
        /*001c*/ 	.word	0x00000000
        /*0020*/ 	.short	0x0001
        /*0022*/ 	.short	0x0008
        /*0024*/ 	.byte	0x00, 0xf5, 0x21, 0x00


	//----- nvinfo : EIATTR_KPARAM_INFO
	.align		4
.L_410:
        /*0028*/ 	.byte	0x04, 0x17
        /*002a*/ 	.short	(.L_412 - .L_411)
.L_411:
        /*002c*/ 	.word	0x00000000
        /*0030*/ 	.short	0x0000
        /*0032*/ 	.short	0x0000
        /*0034*/ 	.byte	0x00, 0xf5, 0x21, 0x00


	//----- nvinfo : EIATTR_SPARSE_MMA_MASK
	.align		4
.L_412:
        /*0038*/ 	.byte	0x03, 0x50
        /*003a*/ 	.short	0x0000


	//----- nvinfo : EIATTR_MAXREG_COUNT
	.align		4
        /*003c*/ 	.byte	0x03, 0x1b
        /*003e*/ 	.short	0x00ff


	//----- nvinfo : EIATTR_MERCURY_ISA_VERSION
	.align		4
        /*0040*/ 	.byte	0x03, 0x5f
        /*0042*/ 	.short	0x0101


	//----- nvinfo : EIATTR_VRC_CTA_INIT_COUNT
	.align		4
        /*0044*/ 	.byte	0x02, 0x4a
	.zero		1
	.zero		1


	//----- nvinfo : EIATTR_EXIT_INSTR_OFFSETS
	.align		4
        /*0048*/ 	.byte	0x04, 0x1c
        /*004a*/ 	.short	(.L_414 - .L_413)


	//   ....[0]....
.L_413:
        /*004c*/ 	.word	0x00000070


	//   ....[1]....
        /*0050*/ 	.word	0x00000100


	//----- nvinfo : EIATTR_CBANK_PARAM_SIZE
	.align		4
.L_414:
        /*0054*/ 	.byte	0x03, 0x19
        /*0056*/ 	.short	0x0014


	//----- nvinfo : EIATTR_PARAM_CBANK
	.align		4
        /*0058*/ 	.byte	0x04, 0x0a
        /*005a*/ 	.short	(.L_416 - .L_415)
	.align		4
.L_415:
        /*005c*/ 	.word	index@(.nv.constant0._Z22relu_activation_kernelPKfPfi)
        /*0060*/ 	.short	0x0380
        /*0062*/ 	.short	0x0014


	//----- nvinfo : EIATTR_SW_WAR
	.align		4
.L_416:
        /*0064*/ 	.byte	0x04, 0x36
        /*0066*/ 	.short	(.L_418 - .L_417)
.L_417:
        /*0068*/ 	.word	0x00000008
.L_418:


//--------------------- .nv.info._Z22matrix_multiply_kernelPKfS0_Pfiii --------------------------
	.section	.nv.info._Z22matrix_multiply_kernelPKfS0_Pfiii,"",@"SHT_CUDA_INFO"
	.sectionflags	@""
	.align	4


	//----- nvinfo : EIATTR_CUDA_API_VERSION
	.align		4
        /*0000*/ 	.byte	0x04, 0x37
        /*0002*/ 	.short	(.L_420 - .L_419)
.L_419:
        /*0004*/ 	.word	0x00000082


	//----- nvinfo : EIATTR_KPARAM_INFO
	.align		4
.L_420:
        /*0008*/ 	.byte	0x04, 0x17
        /*000a*/ 	.short	(.L_422 - .L_421)
.L_421:
        /*000c*/ 	.word	0x00000000
        /*0010*/ 	.short	0x0005
        /*0012*/ 	.short	0x0020
        /*0014*/ 	.byte	0x00, 0xf0, 0x11, 0x00


	//----- nvinfo : EIATTR_KPARAM_INFO
	.align		4
.L_422:
        /*0018*/ 	.byte	0x04, 0x17
        /*001a*/ 	.short	(.L_424 - .L_423)
.L_423:
        /*001c*/ 	.word	0x00000000
        /*0020*/ 	.short	0x0004
        /*0022*/ 	.short	0x001c
        /*0024*/ 	.byte	0x00, 0xf0, 0x11, 0x00


	//----- nvinfo : EIATTR_KPARAM_INFO
	.align		4
.L_424:
        /*0028*/ 	.byte	0x04, 0x17
        /*002a*/ 	.short	(.L_426 - .L_425)
.L_425:
        /*002c*/ 	.word	0x00000000
        /*0030*/ 	.short	0x0003
        /*0032*/ 	.short	0x0018
        /*0034*/ 	.byte	0x00, 0xf0, 0x11, 0x00


	//----- nvinfo : EIATTR_KPARAM_INFO
	.align		4
.L_426:
        /*0038*/ 	.byte	0x04, 0x17
        /*003a*/ 	.short	(.L_428 - .L_427)
.L_427:
        /*003c*/ 	.word	0x00000000
        /*0040*/ 	.short	0x0002
        /*0042*/ 	.short	0x0010
        /*0044*/ 	.byte	0x00, 0xf5, 0x21, 0x00


	//----- nvinfo : EIATTR_KPARAM_INFO
	.align		4
.L_428:
        /*0048*/ 	.byte	0x04, 0x17
        /*004a*/ 	.short	(.L_430 - .L_429)
.L_429:
        /*004c*/ 	.word	0x00000000
        /*0050*/ 	.short	0x0001
        /*0052*/ 	.short	0x0008
        /*0054*/ 	.byte	0x00, 0xf5, 0x21, 0x00


	//----- nvinfo : EIATTR_KPARAM_INFO
	.align		4
.L_430:
        /*0058*/ 	.byte	0x04, 0x17
        /*005a*/ 	.short	(.L_432 - .L_431)
.L_431:
        /*005c*/ 	.word	0x00000000
        /*0060*/ 	.short	0x0000
        /*0062*/ 	.short	0x0000
        /*0064*/ 	.byte	0x00, 0xf5, 0x21, 0x00


	//----- nvinfo : EIATTR_SPARSE_MMA_MASK
	.align		4
.L_432:
        /*0068*/ 	.byte	0x03, 0x50
        /*006a*/ 	.short	0x0000


	//----- nvinfo : EIATTR_MAXREG_COUNT
	.align		4
        /*006c*/ 	.byte	0x03, 0x1b
        /*006e*/ 	.short	0x00ff


	//----- nvinfo : EIATTR_MERCURY_ISA_VERSION
	.align		4
        /*0070*/ 	.byte	0x03, 0x5f
        /*0072*/ 	.short	0x0101


	//----- nvinfo : EIATTR_VRC_CTA_INIT_COUNT
	.align		4
        /*0074*/ 	.byte	0x02, 0x4a
	.zero		1
	.zero		1


	//----- nvinfo : EIATTR_EXIT_INSTR_OFFSETS
	.align		4
        /*0078*/ 	.byte	0x04, 0x1c
        /*007a*/ 	.short	(.L_434 - .L_433)


	//   ....[0]....
.L_433:
        /*007c*/ 	.word	0x000000c0


	//   ....[1]....
        /*0080*/ 	.word	0x000008e0


	//----- nvinfo : EIATTR_CBANK_PARAM_SIZE
	.align		4
.L_434:
        /*0084*/ 	.byte	0x03, 0x19
        /*0086*/ 	.short	0x0024


	//----- nvinfo : EIATTR_PARAM_CBANK
	.align		4
        /*0088*/ 	.byte	0x04, 0x0a
        /*008a*/ 	.short	(.L_436 - .L_435)
	.align		4
.L_435:
        /*008c*/ 	.word	index@(.nv.constant0._Z22matrix_multiply_kernelPKfS0_Pfiii)
        /*0090*/ 	.short	0x0380
        /*0092*/ 	.short	0x0024


	//----- nvinfo : EIATTR_SW_WAR
	.align		4
.L_436:
        /*0094*/ 	.byte	0x04, 0x36
        /*0096*/ 	.short	(.L_438 - .L_437)
.L_437:
        /*0098*/ 	.word	0x00000008
.L_438:


//--------------------- .nv.info._Z17simple_add_kernelPfS_S_i --------------------------
	.section	.nv.info._Z17simple_add_kernelPfS_S_i,"",@"SHT_CUDA_INFO"
	.sectionflags	@""
	.align	4


	//----- nvinfo : EIATTR_CUDA_API_VERSION
	.align		4
        /*0000*/ 	.byte	0x04, 0x37
        /*0002*/ 	.short	(.L_440 - .L_439)
.L_439:
        /*0004*/ 	.word	0x00000082


	//----- nvinfo : EIATTR_KPARAM_INFO
	.align		4
.L_440:
        /*0008*/ 	.byte	0x04, 0x17
        /*000a*/ 	.short	(.L_442 - .L_441)
.L_441:
        /*000c*/ 	.word	0x00000000
        /*0010*/ 	.short	0x0003
        /*0012*/ 	.short	0x0018
        /*0014*/ 	.byte	0x00, 0xf0, 0x11, 0x00


	//----- nvinfo : EIATTR_KPARAM_INFO
	.align		4
.L_442:
        /*0018*/ 	.byte	0x04, 0x17
        /*001a*/ 	.short	(.L_444 - .L_443)
.L_443:
        /*001c*/ 	.word	0x00000000
        /*0020*/ 	.short	0x0002
        /*0022*/ 	.short	0x0010
        /*0024*/ 	.byte	0x00, 0xf5, 0x21, 0x00


	//----- nvinfo : EIATTR_KPARAM_INFO
	.align		4
.L_444:
        /*0028*/ 	.byte	0x04, 0x17
        /*002a*/ 	.short	(.L_446 - .L_445)
.L_445:
        /*002c*/ 	.word	0x00000000
        /*0030*/ 	.short	0x0001
        /*0032*/ 	.short	0x0008
        /*0034*/ 	.byte	0x00, 0xf5, 0x21, 0x00


	//----- nvinfo : EIATTR_KPARAM_INFO
	.align		4
.L_446:
        /*0038*/ 	.byte	0x04, 0x17
        /*003a*/ 	.short	(.L_448 - .L_447)
.L_447:
        /*003c*/ 	.word	0x00000000
        /*0040*/ 	.short	0x0000
        /*0042*/ 	.short	0x0000
        /*0044*/ 	.byte	0x00, 0xf5, 0x21, 0x00


	//----- nvinfo : EIATTR_SPARSE_MMA_MASK
	.align		4
.L_448:
        /*0048*/ 	.byte	0x03, 0x50
        /*004a*/ 	.short	0x0000


	//----- nvinfo : EIATTR_MAXREG_COUNT
	.align		4
        /*004c*/ 	.byte	0x03, 0x1b
        /*004e*/ 	.short	0x00ff


	//----- nvinfo : EIATTR_MERCURY_ISA_VERSION
	.align		4
        /*0050*/ 	.byte	0x03, 0x5f
        /*0052*/ 	.short	0x0101


	//----- nvinfo : EIATTR_VRC_CTA_INIT_COUNT
	.align		4
        /*0054*/ 	.byte	0x02, 0x4a
	.zero		1
	.zero		1


	//----- nvinfo : EIATTR_EXIT_INSTR_OFFSETS
	.align		4
        /*0058*/ 	.byte	0x04, 0x1c
        /*005a*/ 	.short	(.L_450 - .L_449)


	//   ....[0]....
.L_449:
        /*005c*/ 	.word	0x00000070


	//   ....[1]....
        /*0060*/ 	.word	0x00000130


	//----- nvinfo : EIATTR_CBANK_PARAM_SIZE
	.align		4
.L_450:
        /*0064*/ 	.byte	0x03, 0x19
        /*0066*/ 	.short	0x001c


	//----- nvinfo : EIATTR_PARAM_CBANK
	.align		4
        /*0068*/ 	.byte	0x04, 0x0a
        /*006a*/ 	.short	(.L_452 - .L_451)
	.align		4
.L_451:
        /*006c*/ 	.word	index@(.nv.constant0._Z17simple_add_kernelPfS_S_i)
        /*0070*/ 	.short	0x0380
        /*0072*/ 	.short	0x001c


	//----- nvinfo : EIATTR_SW_WAR
	.align		4
.L_452:
        /*0074*/ 	.byte	0x04, 0x36
        /*0076*/ 	.short	(.L_454 - .L_453)
.L_453:
        /*0078*/ 	.word	0x00000008
.L_454:


//--------------------- .nv.callgraph             --------------------------
	.section	.nv.callgraph,"",@"SHT_CUDA_CALLGRAPH"
	.align	4
	.sectionentsize	8
	.align		4
        /*0000*/ 	.word	0x00000000
	.align		4
        /*0004*/ 	.word	0xffffffff
	.align		4
        /*0008*/ 	.word	0x00000000
	.align		4
        /*000c*/ 	.word	0xfffffffe
	.align		4
        /*0010*/ 	.word	0x00000000
	.align		4
        /*0014*/ 	.word	0xfffffffd
	.align		4
        /*0018*/ 	.word	0x00000000
	.align		4
        /*001c*/ 	.word	0xfffffffc


//--------------------- .nv.constant4             --------------------------
	.section	.nv.constant4,"a",@progbits
	.align	8
	.align		8
.nv.constant4:
        /*0000*/ 	.dword	__cudart_i2opi_f


//--------------------- .text.sample_next_token_kernel --------------------------
	.section	.text.sample_next_token_kernel,"ax",@progbits
	.align	128
        .global         sample_next_token_kernel
        .type           sample_next_token_kernel,@function
        .size           sample_next_token_kernel,(.L_x_344 - sample_next_token_kernel)
        .other          sample_next_token_kernel,@"STO_CUDA_ENTRY STV_DEFAULT"
sample_next_token_kernel:
.text.sample_next_token_kernel:
[----:B------:R-:W0:Y:S01]  /*0000*/  LDC R1, c[0x0][0x37c] ;  /* 0x0000df00ff017b82 */ /* 0x000e220000000800 */
[----:B------:R-:W1:Y:S01]  /*0010*/  S2R R2, SR_CTAID.X ;  /* 0x0000000000027919 */ /* 0x000e620000002500 */
[----:B------:R-:W1:Y:S02]  /*0020*/  LDCU UR4, c[0x0][0x394] ;  /* 0x00007280ff0477ac */ /* 0x000e640008000800 */
[----:B-1----:R-:W-:-:S13]  /*0030*/  ISETP.GE.AND P0, PT, R2, UR4, PT ;  /* 0x0000000402007c0c */ /* 0x002fda000bf06270 */
[----:B------:R-:W-:Y:S05]  /*0040*/  @P0 EXIT ;  /* 0x000000000000094d */ /* 0x000fea0003800000 */
[----:B------:R-:W1:Y:S01]  /*0050*/  S2R R20, SR_TID.X ;  /* 0x0000000000147919 */ /* 0x000e620000002100 */
[----:B------:R-:W2:Y:S01]  /*0060*/  LDCU UR4, c[0x0][0x398] ;  /* 0x00007300ff0477ac */ /* 0x000ea20008000800 */
[----:B------:R-:W-:Y:S01]  /*0070*/  BSSY.RECONVERGENT B0, `(.L_x_0) ;  /* 0x0000028000007945 */ /* 0x000fe20003800200 */
[----:B------:R-:W-:Y:S01]  /*0080*/  IMAD.MOV.U32 R21, RZ, RZ, -0x800000 ;  /* 0xff800000ff157424 */ /* 0x000fe200078e00ff */
[----:B------:R-:W3:Y:S01]  /*0090*/  LDCU.64 UR6, c[0x0][0x358] ;  /* 0x00006b00ff0677ac */ /* 0x000ee20008000a00 */
[----:B------:R-:W4:Y:S01]  /*00a0*/  LDCU UR5, c[0x0][0x398] ;  /* 0x00007300ff0577ac */ /* 0x000f220008000800 */
[----:B--2---:R-:W-:-:S05]  /*00b0*/  IMAD.U32 R3, RZ, RZ, UR4 ;  /* 0x00000004ff037e24 */ /* 0x004fca000f8e00ff */
[----:B-1----:R-:W-:-:S13]  /*00c0*/  ISETP.GE.AND P0, PT, R20, R3, PT ;  /* 0x000000031400720c */ /* 0x002fda0003f06270 */
[----:B---34-:R-:W-:Y:S05]  /*00d0*/  @P0 BRA `(.L_x_1) ;  /* 0x0000000000840947 */ /* 0x018fea0003800000 */
[----:B------:R-:W1:Y:S01]  /*00e0*/  S2R R3, SR_CgaCtaId ;  /* 0x0000000000037919 */ /* 0x000e620000008800 */
[----:B------:R-:W2:Y:S01]  /*00f0*/  LDC R6, c[0x0][0x360] ;  /* 0x0000d800ff067b82 */ /* 0x000ea20000000800 */
[----:B------:R-:W-:Y:S01]  /*0100*/  MOV R8, 0x400 ;  /* 0x0000040000087802 */ /* 0x000fe20000000f00 */
[----:B------:R-:W-:Y:S02]  /*0110*/  IMAD.MOV.U32 R21, RZ, RZ, -0x800000 ;  /* 0xff800000ff157424 */ /* 0x000fe400078e00ff */
[----:B------:R-:W-:-:S04]  /*0120*/  IMAD.MOV.U32 R9, RZ, RZ, R20 ;  /* 0x000000ffff097224 */ /* 0x000fc800078e0014 */
[----:B------:R-:W3:Y:S08]  /*0130*/  LDC R7, c[0x0][0x390] ;  /* 0x0000e400ff077b82 */ /* 0x000ef00000000800 */
[----:B------:R-:W4:Y:S01]  /*0140*/  LDC.64 R4, c[0x0][0x380] ;  /* 0x0000e000ff047b82 */ /* 0x000f220000000a00 */
[----:B-1----:R-:W-:-:S07]  /*0150*/  LEA R8, R3, R8, 0x18 ;  /* 0x0000000803087211 */ /* 0x002fce00078ec0ff */
.L_x_4:
[----:B------:R-:W-:-:S04]  /*0160*/  IMAD R11, R2, UR5, R9 ;  /* 0x00000005020b7c24 */ /* 0x000fc8000f8e0209 */
[----:B----4-:R-:W-:-:S05]  /*0170*/  IMAD.WIDE R10, R11, 0x4, R4 ;  /* 0x000000040b0a7825 */ /* 0x010fca00078e0204 */
[----:B------:R-:W4:Y:S01]  /*0180*/  LDG.E R0, desc[UR6][R10.64] ;  /* 0x000000060a007981 */ /* 0x000f22000c1e1900 */
[----:B---3--:R-:W1:Y:S01]  /*0190*/  MUFU.RCP R12, R7 ;  /* 0x00000007000c7308 */ /* 0x008e620000001000 */
[----:B------:R-:W-:Y:S01]  /*01a0*/  BSSY.RECONVERGENT B1, `(.L_x_2) ;  /* 0x000000d000017945 */ /* 0x000fe20003800200 */
[----:B-1----:R-:W-:-:S04]  /*01b0*/  FFMA R3, R12, -R7, 1 ;  /* 0x3f8000000c037423 */ /* 0x002fc80000000807 */
[----:B------:R-:W-:Y:S02]  /*01c0*/  FFMA R3, R12, R3, R12 ;  /* 0x000000030c037223 */ /* 0x000fe4000000000c */
[----:B----4-:R-:W1:Y:S02]  /*01d0*/  FCHK P0, R0, R7 ;  /* 0x0000000700007302 */ /* 0x010e640000000000 */
[----:B------:R-:W-:-:S04]  /*01e0*/  FFMA R12, R0, R3, RZ ;  /* 0x00000003000c7223 */ /* 0x000fc800000000ff */
[----:B------:R-:W-:-:S04]  /*01f0*/  FFMA R13, R12, -R7, R0 ;  /* 0x800000070c0d7223 */ /* 0x000fc80000000000 */
[----:B------:R-:W-:Y:S01]  /*0200*/  FFMA R12, R3, R13, R12 ;  /* 0x0000000d030c7223 */ /* 0x000fe2000000000c */
[----:B-1----:R-:W-:Y:S06]  /*0210*/  @!P0 BRA `(.L_x_3) ;  /* 0x0000000000148947 */ /* 0x002fec0003800000 */
[----:B------:R-:W1:Y:S01]  /*0220*/  LDCU UR4, c[0x0][0x390] ;  /* 0x00007200ff0477ac */ /* 0x000e620008000800 */
[----:B------:R-:W-:Y:S01]  /*0230*/  MOV R10, 0x260 ;  /* 0x00000260000a7802 */ /* 0x000fe20000000f00 */
[----:B-1----:R-:W-:-:S07]  /*0240*/  IMAD.U32 R3, RZ, RZ, UR4 ;  /* 0x00000004ff037e24 */ /* 0x002fce000f8e00ff */
[----:B0-2---:R-:W-:Y:S05]  /*0250*/  CALL.REL.NOINC `($__internal_0_$__cuda_sm3x_div_rn_noftz_f32_slowpath) ;  /* 0x0000000800807944 */ /* 0x005fea0003c00000 */
[----:B------:R-:W-:-:S07]  /*0260*/  IMAD.MOV.U32 R12, RZ, RZ, R0 ;  /* 0x000000ffff0c7224 */ /* 0x000fce00078e0000 */
.L_x_3:
[----:B------:R-:W-:Y:S05]  /*0270*/  BSYNC.RECONVERGENT B1 ;  /* 0x0000000000017941 */ /* 0x000fea0003800200 */
.L_x_2:
[----:B------:R-:W-:Y:S01]  /*0280*/  IMAD R11, R9, 0x4, R8 ;  /* 0x00000004090b7824 */ /* 0x000fe200078e0208 */
[----:B------:R-:W-:Y:S01]  /*0290*/  FMNMX R21, R12, R21, !PT ;  /* 0x000000150c157209 */ /* 0x000fe20007800000 */
[----:B------:R-:W-:Y:S02]  /*02a0*/  IMAD.U32 R3, RZ, RZ, UR5 ;  /* 0x00000005ff037e24 */ /* 0x000fe4000f8e00ff */
[----:B--2---:R-:W-:Y:S01]  /*02b0*/  IMAD.IADD R9, R6, 0x1, R9 ;  /* 0x0000000106097824 */ /* 0x004fe200078e0209 */
[----:B------:R1:W-:Y:S04]  /*02c0*/  STS [R11], R12 ;  /* 0x0000000c0b007388 */ /* 0x0003e80000000800 */
[----:B------:R-:W-:-:S13]  /*02d0*/  ISETP.GE.AND P0, PT, R9, R3, PT ;  /* 0x000000030900720c */ /* 0x000fda0003f06270 */
[----:B-1----:R-:W-:Y:S05]  /*02e0*/  @!P0 BRA `(.L_x_4) ;  /* 0xfffffffc009c8947 */ /* 0x002fea000383ffff */
.L_x_1:
[----:B------:R-:W-:Y:S05]  /*02f0*/  BSYNC.RECONVERGENT B0 ;  /* 0x0000000000007941 */ /* 0x000fea0003800200 */
.L_x_0:
[----:B------:R-:W-:Y:S01]  /*0300*/  BAR.SYNC.DEFER_BLOCKING 0x0 ;  /* 0x0000000000007b1d */ /* 0x000fe20000010000 */
[----:B------:R-:W-:-:S04]  /*0310*/  ISETP.GE.AND P0, PT, R3, 0x1, PT ;  /* 0x000000010300780c */ /* 0x000fc80003f06270 */
[----:B------:R-:W-:Y:S01]  /*0320*/  ISETP.NE.OR P1, PT, R20, RZ, !P0 ;  /* 0x000000ff1400720c */ /* 0x000fe20004725670 */
[----:B------:R-:W-:-:S12]  /*0330*/  BSSY.RECONVERGENT B0, `(.L_x_5) ;  /* 0x000004a000007945 */ /* 0x000fd80003800200 */
[----:B------:R-:W-:Y:S05]  /*0340*/  @P1 BRA `(.L_x_6) ;  /* 0x0000000400201947 */ /* 0x000fea0003800000 */
[C---:B------:R-:W-:Y:S01]  /*0350*/  ISETP.GE.U32.AND P2, PT, R3.reuse, 0x10, PT ;  /* 0x000000100300780c */ /* 0x040fe20003f46070 */
[----:B------:R-:W-:Y:S01]  /*0360*/  BSSY.RECONVERGENT B1, `(.L_x_7) ;  /* 0x000001c000017945 */ /* 0x000fe20003800200 */
[----:B------:R-:W-:Y:S01]  /*0370*/  LOP3.LUT R24, R3, 0xf, RZ, 0xc0, !PT ;  /* 0x0000000f03187812 */ /* 0x000fe200078ec0ff */
[----:B------:R-:W-:-:S03]  /*0380*/  IMAD.MOV.U32 R0, RZ, RZ, RZ ;  /* 0x000000ffff007224 */ /* 0x000fc600078e00ff */
[----:B------:R-:W-:-:S07]  /*0390*/  ISETP.NE.AND P1, PT, R24, RZ, PT ;  /* 0x000000ff1800720c */ /* 0x000fce0003f25270 */
[----:B------:R-:W-:Y:S06]  /*03a0*/  @!P2 BRA `(.L_x_8) ;  /* 0x00000000005ca947 */ /* 0x000fec0003800000 */
[----:B------:R-:W1:Y:S01]  /*03b0*/  S2UR UR5, SR_CgaCtaId ;  /* 0x00000000000579c3 */ /* 0x000e620000008800 */
[----:B------:R-:W-:Y:S01]  /*03c0*/  UMOV UR4, 0x400 ;  /* 0x0000040000047882 */ /* 0x000fe20000000000 */
[----:B------:R-:W-:-:S05]  /*03d0*/  LOP3.LUT R0, R3, 0x7ffffff0, RZ, 0xc0, !PT ;  /* 0x7ffffff003007812 */ /* 0x000fca00078ec0ff */
[----:B------:R-:W-:Y:S01]  /*03e0*/  IMAD.MOV R22, RZ, RZ, -R0 ;  /* 0x000000ffff167224 */ /* 0x000fe200078e0a00 */
[----:B-1----:R-:W-:-:S04]  /*03f0*/  ULEA UR4, UR5, UR4, 0x18 ;  /* 0x0000000405047291 */ /* 0x002fc8000f8ec0ff */
[----:B------:R-:W-:-:S06]  /*0400*/  UIADD3 UR4, UPT, UPT, UR4, 0x20, URZ ;  /* 0x0000002004047890 */ /* 0x000fcc000fffe0ff */
[----:B------:R-:W-:-:S07]  /*0410*/  IMAD.U32 R23, RZ, RZ, UR4 ;  /* 0x00000004ff177e24 */ /* 0x000fce000f8e00ff */
.L_x_9:
[----:B------:R-:W1:Y:S01]  /*0420*/  LDS.128 R4, [R23+-0x20] ;  /* 0xffffe00017047984 */ /* 0x000e620000000c00 */
[----:B------:R-:W-:-:S03]  /*0430*/  VIADD R22, R22, 0x10 ;  /* 0x0000001016167836 */ /* 0x000fc60000000000 */
[----:B------:R-:W2:Y:S02]  /*0440*/  LDS.128 R8, [R23+-0x10] ;  /* 0xfffff00017087984 */ /* 0x000ea40000000c00 */
[----:B------:R-:W-:Y:S02]  /*0450*/  ISETP.NE.AND P2, PT, R22, RZ, PT ;  /* 0x000000ff1600720c */ /* 0x000fe40003f45270 */
[----:B------:R-:W3:Y:S04]  /*0460*/  LDS.128 R12, [R23] ;  /* 0x00000000170c7984 */ /* 0x000ee80000000c00 */
[----:B------:R4:W5:Y:S02]  /*0470*/  LDS.128 R16, [R23+0x10] ;  /* 0x0000100017107984 */ /* 0x0009640000000c00 */
[----:B----4-:R-:W-:Y:S01]  /*0480*/  VIADD R23, R23, 0x40 ;  /* 0x0000004017177836 */ /* 0x010fe20000000000 */
[----:B-1----:R-:W-:-:S04]  /*0490*/  FMNMX3 R4, R21, R4, R5, !PT ;  /* 0x0000000415047276 */ /* 0x002fc80007800005 */
[----:B------:R-:W-:-:S04]  /*04a0*/  FMNMX3 R4, R4, R6, R7, !PT ;  /* 0x0000000604047276 */ /* 0x000fc80007800007 */
[----:B--2---:R-:W-:-:S04]  /*04b0*/  FMNMX3 R4, R4, R8, R9, !PT ;  /* 0x0000000804047276 */ /* 0x004fc80007800009 */
[----:B------:R-:W-:-:S04]  /*04c0*/  FMNMX3 R4, R4, R10, R11, !PT ;  /* 0x0000000a04047276 */ /* 0x000fc8000780000b */
[----:B---3--:R-:W-:-:S04]  /*04d0*/  FMNMX3 R4, R4, R12, R13, !PT ;  /* 0x0000000c04047276 */ /* 0x008fc8000780000d */
[----:B------:R-:W-:-:S04]  /*04e0*/  FMNMX3 R4, R4, R14, R15, !PT ;  /* 0x0000000e04047276 */ /* 0x000fc8000780000f */
[----:B-----5:R-:W-:-:S04]  /*04f0*/  FMNMX3 R4, R4, R16, R17, !PT ;  /* 0x0000001004047276 */ /* 0x020fc80007800011 */
[----:B------:R-:W-:Y:S01]  /*0500*/  FMNMX3 R21, R4, R18, R19, !PT ;  /* 0x0000001204157276 */ /* 0x000fe20007800013 */
[----:B------:R-:W-:Y:S06]  /*0510*/  @P2 BRA `(.L_x_9) ;  /* 0xfffffffc00c02947 */ /* 0x000fec000383ffff */
.L_x_8:
[----:B------:R-:W-:Y:S05]  /*0520*/  BSYNC.RECONVERGENT B1 ;  /* 0x0000000000017941 */ /* 0x000fea0003800200 */
.L_x_7:
[----:B------:R-:W-:Y:S05]  /*0530*/  @!P1 BRA `(.L_x_6) ;  /* 0x0000000000a49947 */ /* 0x000fea0003800000 */
[----:B------:R-:W-:Y:S01]  /*0540*/  ISETP.GE.U32.AND P1, PT, R24, 0x8, PT ;  /* 0x000000081800780c */ /* 0x000fe20003f26070 */
[----:B------:R-:W-:Y:S01]  /*0550*/  BSSY.RECONVERGENT B1, `(.L_x_10) ;  /* 0x000000f000017945 */ /* 0x000fe20003800200 */
[----:B------:R-:W-:-:S04]  /*0560*/  LOP3.LUT R13, R3, 0x7, RZ, 0xc0, !PT ;  /* 0x00000007030d7812 */ /* 0x000fc800078ec0ff */
[----:B------:R-:W-:-:S07]  /*0570*/  ISETP.NE.AND P2, PT, R13, RZ, PT ;  /* 0x000000ff0d00720c */ /* 0x000fce0003f45270 */
[----:B------:R-:W-:Y:S06]  /*0580*/  @!P1 BRA `(.L_x_11) ;  /* 0x00000000002c9947 */ /* 0x000fec0003800000 */
[----:B------:R-:W1:Y:S01]  /*0590*/  S2UR UR5, SR_CgaCtaId ;  /* 0x00000000000579c3 */ /* 0x000e620000008800 */
[----:B------:R-:W-:Y:S02]  /*05a0*/  UMOV UR4, 0x400 ;  /* 0x0000040000047882 */ /* 0x000fe40000000000 */
[----:B-1----:R-:W-:-:S06]  /*05b0*/  ULEA UR4, UR5, UR4, 0x18 ;  /* 0x0000000405047291 */ /* 0x002fcc000f8ec0ff */
[C---:B------:R-:W-:Y:S01]  /*05c0*/  LEA R12, R0.reuse, UR4, 0x2 ;  /* 0x00000004000c7c11 */ /* 0x040fe2000f8e10ff */
[----:B------:R-:W-:-:S04]  /*05d0*/  VIADD R0, R0, 0x8 ;  /* 0x0000000800007836 */ /* 0x000fc80000000000 */
[----:B------:R-:W1:Y:S04]  /*05e0*/  LDS.128 R4, [R12] ;  /* 0x000000000c047984 */ /* 0x000e680000000c00 */
[----:B------:R-:W2:Y:S01]  /*05f0*/  LDS.128 R8, [R12+0x10] ;  /* 0x000010000c087984 */ /* 0x000ea20000000c00 */
[----:B-1----:R-:W-:-:S04]  /*0600*/  FMNMX3 R4, R21, R4, R5, !PT ;  /* 0x0000000415047276 */ /* 0x002fc80007800005 */
[----:B------:R-:W-:-:S04]  /*0610*/  FMNMX3 R4, R4, R6, R7, !PT ;  /* 0x0000000604047276 */ /* 0x000fc80007800007 */
[----:B--2---:R-:W-:-:S04]  /*0620*/  FMNMX3 R4, R4, R8, R9, !PT ;  /* 0x0000000804047276 */ /* 0x004fc80007800009 */
[----:B------:R-:W-:-:S07]  /*0630*/  FMNMX3 R21, R4, R10, R11, !PT ;  /* 0x0000000a04157276 */ /* 0x000fce000780000b */
.L_x_11:
[----:B------:R-:W-:Y:S05]  /*0640*/  BSYNC.RECONVERGENT B1 ;  /* 0x0000000000017941 */ /* 0x000fea0003800200 */
.L_x_10:
[----:B------:R-:W-:Y:S05]  /*0650*/  @!P2 BRA `(.L_x_6) ;  /* 0x00000000005ca947 */ /* 0x000fea0003800000 */
[----:B------:R-:W-:Y:S02]  /*0660*/  ISETP.GE.U32.AND P1, PT, R13, 0x4, PT ;  /* 0x000000040d00780c */ /* 0x000fe40003f26070 */
[----:B------:R-:W-:-:S04]  /*0670*/  LOP3.LUT R8, R3, 0x3, RZ, 0xc0, !PT ;  /* 0x0000000303087812 */ /* 0x000fc800078ec0ff */
[----:B------:R-:W-:-:S07]  /*0680*/  ISETP.NE.AND P2, PT, R8, RZ, PT ;  /* 0x000000ff0800720c */ /* 0x000fce0003f45270 */
[----:B------:R-:W1:Y:S01]  /*0690*/  @P1 S2R R5, SR_CgaCtaId ;  /* 0x0000000000051919 */ /* 0x000e620000008800 */
[----:B------:R-:W-:-:S04]  /*06a0*/  @P1 MOV R4, 0x400 ;  /* 0x0000040000041802 */ /* 0x000fc80000000f00 */
[----:B-1----:R-:W-:-:S05]  /*06b0*/  @P1 LEA R5, R5, R4, 0x18 ;  /* 0x0000000405051211 */ /* 0x002fca00078ec0ff */
[C---:B------:R-:W-:Y:S02]  /*06c0*/  @P1 IMAD R5, R0.reuse, 0x4, R5 ;  /* 0x0000000400051824 */ /* 0x040fe400078e0205 */
[----:B------:R-:W-:-:S04]  /*06d0*/  @P1 VIADD R0, R0, 0x4 ;  /* 0x0000000400001836 */ /* 0x000fc80000000000 */
[----:B------:R-:W1:Y:S02]  /*06e0*/  @P1 LDS.128 R4, [R5] ;  /* 0x0000000005041984 */ /* 0x000e640000000c00 */
[----:B-1----:R-:W-:-:S04]  /*06f0*/  @P1 FMNMX3 R4, R21, R4, R5, !PT ;  /* 0x0000000415041276 */ /* 0x002fc80007800005 */
[----:B------:R-:W-:Y:S01]  /*0700*/  @P1 FMNMX3 R21, R4, R6, R7, !PT ;  /* 0x0000000604151276 */ /* 0x000fe20007800007 */
[----:B------:R-:W-:Y:S06]  /*0710*/  @!P2 BRA `(.L_x_6) ;  /* 0x00000000002ca947 */ /* 0x000fec0003800000 */
[----:B------:R-:W1:Y:S01]  /*0720*/  S2UR UR5, SR_CgaCtaId ;  /* 0x00000000000579c3 */ /* 0x000e620000008800 */
[----:B------:R-:W-:Y:S01]  /*0730*/  UMOV UR4, 0x400 ;  /* 0x0000040000047882 */ /* 0x000fe20000000000 */
[----:B------:R-:W-:Y:S01]  /*0740*/  IMAD.MOV R8, RZ, RZ, -R8 ;  /* 0x000000ffff087224 */ /* 0x000fe200078e0a08 */
[----:B-1----:R-:W-:-:S06]  /*0750*/  ULEA UR4, UR5, UR4, 0x18 ;  /* 0x0000000405047291 */ /* 0x002fcc000f8ec0ff */
[----:B------:R-:W-:-:S07]  /*0760*/  LEA R0, R0, UR4, 0x2 ;  /* 0x0000000400007c11 */ /* 0x000fce000f8e10ff */
.L_x_12:
[----:B------:R1:W2:Y:S01]  /*0770*/  LDS R4, [R0] ;  /* 0x0000000000047984 */ /* 0x0002a20000000800 */
[----:B------:R-:W-:-:S05]  /*0780*/  VIADD R8, R8, 0x1 ;  /* 0x0000000108087836 */ /* 0x000fca0000000000 */
[----:B------:R-:W-:Y:S01]  /*0790*/  ISETP.NE.AND P1, PT, R8, RZ, PT ;  /* 0x000000ff0800720c */ /* 0x000fe20003f25270 */
[----:B-1----:R-:W-:Y:S01]  /*07a0*/  VIADD R0, R0, 0x4 ;  /* 0x0000000400007836 */ /* 0x002fe20000000000 */
[----:B--2---:R-:W-:-:S11]  /*07b0*/  FMNMX R21, R4, R21, !PT ;  /* 0x0000001504157209 */ /* 0x004fd60007800000 */
[----:B------:R-:W-:Y:S05]  /*07c0*/  @P1 BRA `(.L_x_12) ;  /* 0xfffffffc00e81947 */ /* 0x000fea000383ffff */
.L_x_6:
[----:B------:R-:W-:Y:S05]  /*07d0*/  BSYNC.RECONVERGENT B0 ;  /* 0x0000000000007941 */ /* 0x000fea0003800200 */
.L_x_5:
[----:B------:R-:W-:Y:S01]  /*07e0*/  BAR.SYNC.DEFER_BLOCKING 0x0 ;  /* 0x0000000000007b1d */ /* 0x000fe20000010000 */
[----:B------:R-:W-:-:S13]  /*07f0*/  ISETP.GE.AND P1, PT, R20, R3, PT ;  /* 0x000000031400720c */ /* 0x000fda0003f26270 */
[----:B------:R-:W-:Y:S05]  /*0800*/  @P1 BRA `(.L_x_13) ;  /* 0x0000000000481947 */ /* 0x000fea0003800000 */
[----:B------:R-:W1:Y:S01]  /*0810*/  S2UR UR5, SR_CgaCtaId ;  /* 0x00000000000579c3 */ /* 0x000e620000008800 */
[----:B------:R-:W-:Y:S01]  /*0820*/  UMOV UR4, 0x400 ;  /* 0x0000040000047882 */ /* 0x000fe20000000000 */
[----:B0-----:R-:W-:Y:S02]  /*0830*/  IMAD.MOV.U32 R1, RZ, RZ, 0x3bbb989d ;  /* 0x3bbb989dff017424 */ /* 0x001fe400078e00ff */
[----:B------:R-:W-:Y:S01]  /*0840*/  IMAD.MOV.U32 R2, RZ, RZ, 0x437c0000 ;  /* 0x437c0000ff027424 */ /* 0x000fe200078e00ff */
[----:B-1----:R-:W-:-:S06]  /*0850*/  ULEA UR4, UR5, UR4, 0x18 ;  /* 0x0000000405047291 */ /* 0x002fcc000f8ec0ff */
[----:B------:R-:W-:-:S05]  /*0860*/  LEA R20, R20, UR4, 0x2 ;  /* 0x0000000414147c11 */ /* 0x000fca000f8e10ff */
[----:B------:R-:W0:Y:S02]  /*0870*/  LDS R0, [R20] ;  /* 0x0000000014007984 */ /* 0x000e240000000800 */
[----:B0-----:R-:W-:-:S04]  /*0880*/  FADD R0, R0, -R21 ;  /* 0x8000001500007221 */ /* 0x001fc80000000000 */
[----:B------:R-:W-:-:S04]  /*0890*/  FFMA.SAT R1, R0, R1, 0.5 ;  /* 0x3f00000000017423 */ /* 0x000fc80000002001 */
[----:B------:R-:W-:-:S04]  /*08a0*/  FFMA.RM R1, R1, R2, 12582913 ;  /* 0x4b40000101017423 */ /* 0x000fc80000004002 */
[C---:B------:R-:W-:Y:S01]  /*08b0*/  FADD R3, R1.reuse, -12583039 ;  /* 0xcb40007f01037421 */ /* 0x040fe20000000000 */
[----:B------:R-:W-:-:S03]  /*08c0*/  IMAD.SHL.U32 R1, R1, 0x800000, RZ ;  /* 0x0080000001017824 */ /* 0x000fc600078e00ff */
[----:B------:R-:W-:-:S04]  /*08d0*/  FFMA R3, R0, 1.4426950216293334961, -R3 ;  /* 0x3fb8aa3b00037823 */ /* 0x000fc80000000803 */
[----:B------:R-:W-:-:S04]  /*08e0*/  FFMA R3, R0, 1.925963033500011079e-08, R3 ;  /* 0x32a5706000037823 */ /* 0x000fc80000000003 */
[----:B------:R-:W0:Y:S02]  /*08f0*/  MUFU.EX2 R0, R3 ;  /* 0x0000000300007308 */ /* 0x000e240000000800 */
[----:B0-----:R-:W-:-:S05]  /*0900*/  FMUL R1, R1, R0 ;  /* 0x0000000001017220 */ /* 0x001fca0000400000 */
[----:B------:R1:W-:Y:S01]  /*0910*/  STS [R20], R1 ;  /* 0x0000000114007388 */ /* 0x0003e20000000800 */
[----:B------:R-:W-:Y:S05]  /*0920*/  BPT.TRAP 0x1 ;  /* 0x000000040000795c */ /* 0x000fea0000300000 */
.L_x_13:
[----:B------:R-:W-:Y:S05]  /*0930*/  WARPSYNC.ALL ;  /* 0x0000000000007948 */ /* 0x000fea0003800000 */
[----:B------:R-:W-:Y:S08]  /*0940*/  BAR.SYNC.DEFER_BLOCKING 0x0 ;  /* 0x0000000000007b1d */ /* 0x000ff00000010000 */
[----:B------:R-:W-:Y:S01]  /*0950*/  BAR.SYNC.DEFER_BLOCKING 0x0 ;  /* 0x0000000000007b1d */ /* 0x000fe20000010000 */
[----:B------:R-:W-:-:S13]  /*0960*/  ISETP.NE.AND P1, PT, R20, RZ, PT ;  /* 0x000000ff1400720c */ /* 0x000fda0003f25270 */
[----:B------:R-:W-:Y:S05]  /*0970*/  @P1 EXIT ;  /* 0x000000000000194d */ /* 0x000fea0003800000 */
[----:B------:R-:W2:Y:S01]  /*0980*/  LDC.64 R4, c[0x0][0x3a0] ;  /* 0x0000e800ff047b82 */ /* 0x000ea20000000a00 */
[----:B------:R-:W-:Y:S01]  /*0990*/  IMAD.MOV.U32 R7, RZ, RZ, 0x41c64e6d ;  /* 0x41c64e6dff077424 */ /* 0x000fe200078e00ff */
[----:B------:R-:W3:Y:S01]  /*09a0*/  LDCU UR4, c[0x0][0x398] ;  /* 0x00007300ff0477ac */ /* 0x000ee20008000800 */
[----:B--2---:R-:W-:-:S05]  /*09b0*/  IMAD.WIDE.U32 R4, R2, 0x4, R4 ;  /* 0x0000000402047825 */ /* 0x004fca00078e0004 */
[----:B------:R-:W2:Y:S01]  /*09c0*/  LDG.E R0, desc[UR6][R4.64] ;  /* 0x0000000604007981 */ /* 0x000ea2000c1e1900 */
[----:B------:R-:W-:Y:S01]  /*09d0*/  BSSY.RECONVERGENT B0, `(.L_x_14) ;  /* 0x0000024000007945 */ /* 0x000fe20003800200 */
[----:B------:R-:W-:Y:S02]  /*09e0*/  IMAD.MOV.U32 R9, RZ, RZ, RZ ;  /* 0x000000ffff097224 */ /* 0x000fe400078e00ff */
[C---:B--2---:R-:W-:Y:S02]  /*09f0*/  IMAD R7, R0.reuse, R7, 0x3039 ;  /* 0x0000303900077424 */ /* 0x044fe400078e0207 */
[----:B------:R-:W-:-:S03]  /*0a00*/  IMAD.HI.U32 R3, R0, 0x10624dd3, RZ ;  /* 0x10624dd300037827 */ /* 0x000fc600078e00ff */
[----:B------:R2:W-:Y:S02]  /*0a10*/  STG.E desc[UR6][R4.64], R7 ;  /* 0x0000000704007986 */ /* 0x0005e4000c101906 */
[----:B------:R-:W-:-:S05]  /*0a20*/  SHF.R.U32.HI R3, RZ, 0x6, R3 ;  /* 0x00000006ff037819 */ /* 0x000fca0000011603 */
[----:B------:R-:W-:Y:S01]  /*0a30*/  IMAD R0, R3, -0x3e8, R0 ;  /* 0xfffffc1803007824 */ /* 0x000fe200078e0200 */
[----:B---3--:R-:W-:Y:S06]  /*0a40*/  @!P0 BRA `(.L_x_15) ;  /* 0x0000000000708947 */ /* 0x008fec0003800000 */
[----:B------:R-:W-:Y:S01]  /*0a50*/  I2FP.F32.U32 R0, R0 ;  /* 0x0000000000007245 */ /* 0x000fe20000201000 */
[----:B--2---:R-:W-:Y:S02]  /*0a60*/  IMAD.MOV.U32 R4, RZ, RZ, 0x3a83126f ;  /* 0x3a83126fff047424 */ /* 0x004fe400078e00ff */
[----:B------:R-:W-:Y:S01]  /*0a70*/  IMAD.MOV.U32 R3, RZ, RZ, 0x447a0000 ;  /* 0x447a0000ff037424 */ /* 0x000fe200078e00ff */
[----:B------:R-:W2:Y:S03]  /*0a80*/  FCHK P0, R0, 1000 ;  /* 0x447a000000007902 */ /* 0x000ea60000000000 */
[----:B------:R-:W-:-:S04]  /*0a90*/  FFMA R3, R4, -R3, 1 ;  /* 0x3f80000004037423 */ /* 0x000fc80000000803 */
[----:B------:R-:W-:-:S04]  /*0aa0*/  FFMA R3, R3, R4, 0.0010000000474974513054 ;  /* 0x3a83126f03037423 */ /* 0x000fc80000000004 */
[----:B------:R-:W-:-:S04]  /*0ab0*/  FFMA R4, R0, R3, RZ ;  /* 0x0000000300047223 */ /* 0x000fc800000000ff */
[----:B------:R-:W-:-:S04]  /*0ac0*/  FFMA R5, R4, -1000, R0 ;  /* 0xc47a000004057823 */ /* 0x000fc80000000000 */
[----:B------:R-:W-:Y:S01]  /*0ad0*/  FFMA R3, R3, R5, R4 ;  /* 0x0000000503037223 */ /* 0x000fe20000000004 */
[----:B--2---:R-:W-:Y:S06]  /*0ae0*/  @!P0 BRA `(.L_x_16) ;  /* 0x0000000000108947 */ /* 0x004fec0003800000 */
[----:B------:R-:W-:Y:S01]  /*0af0*/  IMAD.MOV.U32 R3, RZ, RZ, 0x447a0000 ;  /* 0x447a0000ff037424 */ /* 0x000fe200078e00ff */
[----:B------:R-:W-:-:S07]  /*0b00*/  MOV R10, 0xb20 ;  /* 0x00000b20000a7802 */ /* 0x000fce0000000f00 */
[----:B01----:R-:W-:Y:S05]  /*0b10*/  CALL.REL.NOINC `($__internal_0_$__cuda_sm3x_div_rn_noftz_f32_slowpath) ;  /* 0x0000000000507944 */ /* 0x003fea0003c00000 */
[----:B------:R-:W-:-:S07]  /*0b20*/  IMAD.MOV.U32 R3, RZ, RZ, R0 ;  /* 0x000000ffff037224 */ /* 0x000fce00078e0000 */
.L_x_16:
[----:B------:R-:W2:Y:S01]  /*0b30*/  S2R R5, SR_CgaCtaId ;  /* 0x0000000000057919 */ /* 0x000ea20000008800 */
[----:B------:R-:W-:Y:S01]  /*0b40*/  MOV R4, 0x400 ;  /* 0x0000040000047802 */ /* 0x000fe20000000f00 */
[----:B------:R-:W-:Y:S02]  /*0b50*/  IMAD.MOV.U32 R0, RZ, RZ, RZ ;  /* 0x000000ffff007224 */ /* 0x000fe400078e00ff */
[----:B------:R-:W-:Y:S01]  /*0b60*/  IMAD.MOV.U32 R9, RZ, RZ, RZ ;  /* 0x000000ffff097224 */ /* 0x000fe200078e00ff */
[----:B--2---:R-:W-:-:S07]  /*0b70*/  LEA R6, R5, R4, 0x18 ;  /* 0x0000000405067211 */ /* 0x004fce00078ec0ff */
.L_x_17:
[----:B------:R-:W-:-:S05]  /*0b80*/  IMAD R4, R9, 0x4, R6 ;  /* 0x0000000409047824 */ /* 0x000fca00078e0206 */
[----:B------:R-:W2:Y:S02]  /*0b90*/  LDS R5, [R4] ;  /* 0x0000000004057984 */ /* 0x000ea40000000800 */
[----:B--2---:R-:W-:-:S05]  /*0ba0*/  FADD R0, R5, R0 ;  /* 0x0000000005007221 */ /* 0x004fca0000000000 */
[----:B------:R-:W-:-:S13]  /*0bb0*/  FSETP.GTU.AND P0, PT, R3, R0, PT ;  /* 0x000000000300720b */ /* 0x000fda0003f0c000 */
[----:B------:R-:W-:Y:S05]  /*0bc0*/  @!P0 BRA `(.L_x_15) ;  /* 0x0000000000108947 */ /* 0x000fea0003800000 */
[----:B------:R-:W-:-:S05]  /*0bd0*/  VIADD R9, R9, 0x1 ;  /* 0x0000000109097836 */ /* 0x000fca0000000000 */
[----:B------:R-:W-:-:S13]  /*0be0*/  ISETP.NE.AND P0, PT, R9, UR4, PT ;  /* 0x0000000409007c0c */ /* 0x000fda000bf05270 */
[----:B------:R-:W-:Y:S05]  /*0bf0*/  @P0 BRA `(.L_x_17) ;  /* 0xfffffffc00e00947 */ /* 0x000fea000383ffff */
[----:B------:R-:W-:-:S07]  /*0c00*/  IMAD.MOV.U32 R9, RZ, RZ, RZ ;  /* 0x000000ffff097224 */ /* 0x000fce00078e00ff */
.L_x_15:
[----:B------:R-:W-:Y:S05]  /*0c10*/  BSYNC.RECONVERGENT B0 ;  /* 0x0000000000007941 */ /* 0x000fea0003800200 */
.L_x_14:
[----:B--2---:R-:W2:Y:S02]  /*0c20*/  LDC.64 R4, c[0x0][0x388] ;  /* 0x0000e200ff047b82 */ /* 0x004ea40000000a00 */
[----:B--2---:R-:W-:-:S05]  /*0c30*/  IMAD.WIDE.U32 R2, R2, 0x4, R4 ;  /* 0x0000000402027825 */ /* 0x004fca00078e0004 */
[----:B------:R-:W-:Y:S01]  /*0c40*/  STG.E desc[UR6][R2.64], R9 ;  /* 0x0000000902007986 */ /* 0x000fe2000c101906 */
[----:B------:R-:W-:Y:S05]  /*0c50*/  EXIT ;  /* 0x000000000000794d */ /* 0x000fea0003800000 */
        .weak           $__internal_0_$__cuda_sm3x_div_rn_noftz_f32_slowpath
        .type           $__internal_0_$__cuda_sm3x_div_rn_noftz_f32_slowpath,@function
        .size           $__internal_0_$__cuda_sm3x_div_rn_noftz_f32_slowpath,(.L_x_344 - $__internal_0_$__cuda_sm3x_div_rn_noftz_f32_slowpath)
$__internal_0_$__cuda_sm3x_div_rn_noftz_f32_slowpath:
[----:B------:R-:W-:Y:S01]  /*0c60*/  SHF.R.U32.HI R12, RZ, 0x17, R3 ;  /* 0x00000017ff0c7819 */ /* 0x000fe20000011603 */
[----:B------:R-:W-:Y:S01]  /*0c70*/  BSSY.RECONVERGENT B2, `(.L_x_18) ;  /* 0x0000062000027945 */ /* 0x000fe20003800200 */
[----:B------:R-:W-:Y:S02]  /*0c80*/  SHF.R.U32.HI R11, RZ, 0x17, R0 ;  /* 0x00000017ff0b7819 */ /* 0x000fe40000011600 */
[----:B------:R-:W-:Y:S02]  /*0c90*/  LOP3.LUT R12, R12, 0xff, RZ, 0xc0, !PT ;  /* 0x000000ff0c0c7812 */ /* 0x000fe400078ec0ff */
[----:B------:R-:W-:-:S03]  /*0ca0*/  LOP3.LUT R13, R11, 0xff, RZ, 0xc0, !PT ;  /* 0x000000ff0b0d7812 */ /* 0x000fc600078ec0ff */
[----:B------:R-:W-:Y:S02]  /*0cb0*/  VIADD R15, R12, 0xffffffff ;  /* 0xffffffff0c0f7836 */ /* 0x000fe40000000000 */
[----:B------:R-:W-:-:S03]  /*0cc0*/  VIADD R14, R13, 0xffffffff ;  /* 0xffffffff0d0e7836 */ /* 0x000fc60000000000 */
[----:B------:R-:W-:-:S04]  /*0cd0*/  ISETP.GT.U32.AND P0, PT, R15, 0xfd, PT ;  /* 0x000000fd0f00780c */ /* 0x000fc80003f04070 */
[----:B------:R-:W-:-:S13]  /*0ce0*/  ISETP.GT.U32.OR P0, PT, R14, 0xfd, P0 ;  /* 0x000000fd0e00780c */ /* 0x000fda0000704470 */
[----:B------:R-:W-:Y:S01]  /*0cf0*/  @!P0 IMAD.MOV.U32 R11, RZ, RZ, RZ ;  /* 0x000000ffff0b8224 */ /* 0x000fe200078e00ff */
[----:B------:R-:W-:Y:S06]  /*0d00*/  @!P0 BRA `(.L_x_19) ;  /* 0x00000000005c8947 */ /* 0x000fec0003800000 */
[----:B------:R-:W-:Y:S02]  /*0d10*/  FSETP.GTU.FTZ.AND P0, PT, |R0|, +INF , PT ;  /* 0x7f8000000000780b */ /* 0x000fe40003f1c200 */
[----:B------:R-:W-:-:S04]  /*0d20*/  FSETP.GTU.FTZ.AND P1, PT, |R3|, +INF , PT ;  /* 0x7f8000000300780b */ /* 0x000fc80003f3c200 */
[----:B------:R-:W-:-:S13]  /*0d30*/  PLOP3.LUT P0, PT, P0, P1, PT, 0xf8, 0x8f ;  /* 0x00000000008f781c */ /* 0x000fda0000703f70 */
[----:B------:R-:W-:Y:S05]  /*0d40*/  @P0 BRA `(.L_x_20) ;  /* 0x00000004004c0947 */ /* 0x000fea0003800000 */
[----:B------:R-:W-:-:S13]  /*0d50*/  LOP3.LUT P0, RZ, R3, 0x7fffffff, R0, 0xc8, !PT ;  /* 0x7fffffff03ff7812 */ /* 0x000fda000780c800 */
[----:B------:R-:W-:Y:S05]  /*0d60*/  @!P0 BRA `(.L_x_21) ;  /* 0x00000004003c8947 */ /* 0x000fea0003800000 */
[C---:B------:R-:W-:Y:S02]  /*0d70*/  FSETP.NEU.FTZ.AND P2, PT, |R0|.reuse, +INF , PT ;  /* 0x7f8000000000780b */ /* 0x040fe40003f5d200 */
[----:B------:R-:W-:Y:S02]  /*0d80*/  FSETP.NEU.FTZ.AND P1, PT, |R3|, +INF , PT ;  /* 0x7f8000000300780b */ /* 0x000fe40003f3d200 */
[----:B------:R-:W-:-:S11]  /*0d90*/  FSETP.NEU.FTZ.AND P0, PT, |R0|, +INF , PT ;  /* 0x7f8000000000780b */ /* 0x000fd60003f1d200 */
[----:B------:R-:W-:Y:S05]  /*0da0*/  @!P1 BRA !P2, `(.L_x_21) ;  /* 0x00000004002c9947 */ /* 0x000fea0005000000 */
[----:B------:R-:W-:-:S04]  /*0db0*/  LOP3.LUT P2, RZ, R0, 0x7fffffff, RZ, 0xc0, !PT ;  /* 0x7fffffff00ff7812 */ /* 0x000fc8000784c0ff */
[----:B------:R-:W-:-:S13]  /*0dc0*/  PLOP3.LUT P1, PT, P1, P2, PT, 0x2f, 0xf2 ;  /* 0x0000000000f2781c */ /* 0x000fda0000f24577 */
[----:B------:R-:W-:Y:S05]  /*0dd0*/  @P1 BRA `(.L_x_22) ;  /* 0x0000000400181947 */ /* 0x000fea0003800000 */
[----:B------:R-:W-:-:S04]  /*0de0*/  LOP3.LUT P1, RZ, R3, 0x7fffffff, RZ, 0xc0, !PT ;  /* 0x7fffffff03ff7812 */ /* 0x000fc8000782c0ff */
[----:B------:R-:W-:-:S13]  /*0df0*/  PLOP3.LUT P0, PT, P0, P1, PT, 0x2f, 0xf2 ;  /* 0x0000000000f2781c */ /* 0x000fda0000702577 */
[----:B------:R-:W-:Y:S05]  /*0e00*/  @P0 BRA `(.L_x_23) ;  /* 0x0000000400000947 */ /* 0x000fea0003800000 */
[----:B------:R-:W-:Y:S02]  /*0e10*/  ISETP.GE.AND P0, PT, R14, RZ, PT ;  /* 0x000000ff0e00720c */ /* 0x000fe40003f06270 */
[----:B------:R-:W-:-:S11]  /*0e20*/  ISETP.GE.AND P1, PT, R15, RZ, PT ;  /* 0x000000ff0f00720c */ /* 0x000fd60003f26270 */
[----:B------:R-:W-:Y:S02]  /*0e30*/  @P0 IMAD.MOV.U32 R11, RZ, RZ, RZ ;  /* 0x000000ffff0b0224 */ /* 0x000fe400078e00ff */
[----:B------:R-:W-:Y:S01]  /*0e40*/  @!P0 FFMA R0, R0, 1.84467440737095516160e+19, RZ ;  /* 0x5f80000000008823 */ /* 0x000fe200000000ff */
[----:B------:R-:W-:Y:S02]  /*0e50*/  @!P0 IMAD.MOV.U32 R11, RZ, RZ, -0x40 ;  /* 0xffffffc0ff0b8424 */ /* 0x000fe400078e00ff */
[----:B------:R-:W-:Y:S02]  /*0e60*/  @!P1 FFMA R3, R3, 1.84467440737095516160e+19, RZ ;  /* 0x5f80000003039823 */ /* 0x000fe400000000ff */
[----:B------:R-:W-:-:S07]  /*0e70*/  @!P1 VIADD R11, R11, 0x40 ;  /* 0x000000400b0b9836 */ /* 0x000fce0000000000 */
.L_x_19:
[----:B------:R-:W-:Y:S01]  /*0e80*/  LEA R14, R12, 0xc0800000, 0x17 ;  /* 0xc08000000c0e7811 */ /* 0x000fe200078eb8ff */
[----:B------:R-:W-:Y:S01]  /*0e90*/  VIADD R13, R13, 0xffffff81 ;  /* 0xffffff810d0d7836 */ /* 0x000fe20000000000 */
[----:B------:R-:W-:Y:S03]  /*0ea0*/  BSSY.RECONVERGENT B3, `(.L_x_24) ;  /* 0x0000035000037945 */ /* 0x000fe60003800200 */
[----:B------:R-:W-:Y:S02]  /*0eb0*/  IMAD.IADD R14, R3, 0x1, -R14 ;  /* 0x00000001030e7824 */ /* 0x000fe400078e0a0e */
[C---:B------:R-:W-:Y:S02]  /*0ec0*/  IMAD R0, R13.reuse, -0x800000, R0 ;  /* 0xff8000000d007824 */ /* 0x040fe400078e0200 */
[----:B------:R0:W1:Y:S01]  /*0ed0*/  MUFU.RCP R3, R14 ;  /* 0x0000000e00037308 */ /* 0x0000620000001000 */
[----:B------:R-:W-:Y:S01]  /*0ee0*/  FADD.FTZ R15, -R14, -RZ ;  /* 0x800000ff0e0f7221 */ /* 0x000fe20000010100 */
[----:B0-----:R-:W-:-:S05]  /*0ef0*/  IADD3 R14, PT, PT, R13, 0x7f, -R12 ;  /* 0x0000007f0d0e7810 */ /* 0x001fca0007ffe80c */
[----:B------:R-:W-:Y:S02]  /*0f00*/  IMAD.IADD R11, R14, 0x1, R11 ;  /* 0x000000010e0b7824 */ /* 0x000fe400078e020b */
[----:B-1----:R-:W-:-:S04]  /*0f10*/  FFMA R16, R3, R15, 1 ;  /* 0x3f80000003107423 */ /* 0x002fc8000000000f */
[----:B------:R-:W-:-:S04]  /*0f20*/  FFMA R3, R3, R16, R3 ;  /* 0x0000001003037223 */ /* 0x000fc80000000003 */
[----:B------:R-:W-:-:S04]  /*0f30*/  FFMA R16, R0, R3, RZ ;  /* 0x0000000300107223 */ /* 0x000fc800000000ff */
[----:B------:R-:W-:-:S04]  /*0f40*/  FFMA R17, R15, R16, R0 ;  /* 0x000000100f117223 */ /* 0x000fc80000000000 */
[----:B------:R-:W-:-:S04]  /*0f50*/  FFMA R16, R3, R17, R16 ;  /* 0x0000001103107223 */ /* 0x000fc80000000010 */
[----:B------:R-:W-:-:S04]  /*0f60*/  FFMA R15, R15, R16, R0 ;  /* 0x000000100f0f7223 */ /* 0x000fc80000000000 */
[----:B------:R-:W-:-:S05]  /*0f70*/  FFMA R0, R3, R15, R16 ;  /* 0x0000000f03007223 */ /* 0x000fca0000000010 */
[----:B------:R-:W-:-:S04]  /*0f80*/  SHF.R.U32.HI R12, RZ, 0x17, R0 ;  /* 0x00000017ff0c7819 */ /* 0x000fc80000011600 */
[----:B------:R-:W-:-:S05]  /*0f90*/  LOP3.LUT R12, R12, 0xff, RZ, 0xc0, !PT ;  /* 0x000000ff0c0c7812 */ /* 0x000fca00078ec0ff */
[----:B------:R-:W-:-:S04]  /*0fa0*/  IMAD.IADD R17, R12, 0x1, R11 ;  /* 0x000000010c117824 */ /* 0x000fc800078e020b */
[----:B------:R-:W-:-:S05]  /*0fb0*/  VIADD R12, R17, 0xffffffff ;  /* 0xffffffff110c7836 */ /* 0x000fca0000000000 */
[----:B------:R-:W-:-:S13]  /*0fc0*/  ISETP.GE.U32.AND P0, PT, R12, 0xfe, PT ;  /* 0x000000fe0c00780c */ /* 0x000fda0003f06070 */
[----:B------:R-:W-:Y:S05]  /*0fd0*/  @!P0 BRA `(.L_x_25) ;  /* 0x0000000000808947 */ /* 0x000fea0003800000 */
[----:B------:R-:W-:-:S13]  /*0fe0*/  ISETP.GT.AND P0, PT, R17, 0xfe, PT ;  /* 0x000000fe1100780c */ /* 0x000fda0003f04270 */
[----:B------:R-:W-:Y:S05]  /*0ff0*/  @P0 BRA `(.L_x_26) ;  /* 0x00000000006c0947 */ /* 0x000fea0003800000 */
[----:B------:R-:W-:-:S13]  /*1000*/  ISETP.GE.AND P0, PT, R17, 0x1, PT ;  /* 0x000000011100780c */ /* 0x000fda0003f06270 */
[----:B------:R-:W-:Y:S05]  /*1010*/  @P0 BRA `(.L_x_27) ;  /* 0x0000000000740947 */ /* 0x000fea0003800000 */
[----:B------:R-:W-:Y:S02]  /*1020*/  ISETP.GE.AND P0, PT, R17, -0x18, PT ;  /* 0xffffffe81100780c */ /* 0x000fe40003f06270 */
[----:B------:R-:W-:-:S11]  /*1030*/  LOP3.LUT R0, R0, 0x80000000, RZ, 0xc0, !PT ;  /* 0x8000000000007812 */ /* 0x000fd600078ec0ff */
[----:B------:R-:W-:Y:S05]  /*1040*/  @!P0 BRA `(.L_x_27) ;  /* 0x0000000000688947 */ /* 0x000fea0003800000 */
[-CC-:B------:R-:W-:Y:S01]  /*1050*/  FFMA.RZ R11, R3, R15.reuse, R16.reuse ;  /* 0x0000000f030b7223 */ /* 0x180fe2000000c010 */
[----:B------:R-:W-:Y:S02]  /*1060*/  VIADD R14, R17, 0x20 ;  /* 0x00000020110e7836 */ /* 0x000fe40000000000 */
[-CC-:B------:R-:W-:Y:S01]  /*1070*/  FFMA.RM R12, R3, R15.reuse, R16.reuse ;  /* 0x0000000f030c7223 */ /* 0x180fe20000004010 */
[----:B------:R-:W-:Y:S02]  /*1080*/  ISETP.NE.AND P2, PT, R17, RZ, PT ;  /* 0x000000ff1100720c */ /* 0x000fe40003f45270 */
[----:B------:R-:W-:Y:S01]  /*1090*/  LOP3.LUT R13, R11, 0x7fffff, RZ, 0xc0, !PT ;  /* 0x007fffff0b0d7812 */ /* 0x000fe200078ec0ff */
[----:B------:R-:W-:Y:S01]  /*10a0*/  FFMA.RP R11, R3, R15, R16 ;  /* 0x0000000f030b7223 */ /* 0x000fe20000008010 */
[----:B------:R-:W-:Y:S01]  /*10b0*/  IMAD.MOV R3, RZ, RZ, -R17 ;  /* 0x000000ffff037224 */ /* 0x000fe200078e0a11 */
[----:B------:R-:W-:Y:S02]  /*10c0*/  ISETP.NE.AND P1, PT, R17, RZ, PT ;  /* 0x000000ff1100720c */ /* 0x000fe40003f25270 */
[----:B------:R-:W-:-:S02]  /*10d0*/  LOP3.LUT R13, R13, 0x800000, RZ, 0xfc, !PT ;  /* 0x008000000d0d7812 */ /* 0x000fc400078efcff */
[----:B------:R-:W-:Y:S02]  /*10e0*/  FSETP.NEU.FTZ.AND P0, PT, R11, R12, PT ;  /* 0x0000000c0b00720b */ /* 0x000fe40003f1d000 */
[----:B------:R-:W-:Y:S02]  /*10f0*/  SHF.L.U32 R14, R13, R14, RZ ;  /* 0x0000000e0d0e7219 */ /* 0x000fe400000006ff */
[----:B------:R-:W-:Y:S02]  /*1100*/  SEL R12, R3, RZ, P2 ;  /* 0x000000ff030c7207 */ /* 0x000fe40001000000 */
[----:B------:R-:W-:Y:S02]  /*1110*/  ISETP.NE.AND P1, PT, R14, RZ, P1 ;  /* 0x000000ff0e00720c */ /* 0x000fe40000f25270 */
[----:B------:R-:W-:Y:S02]  /*1120*/  SHF.R.U32.HI R12, RZ, R12, R13 ;  /* 0x0000000cff0c7219 */ /* 0x000fe4000001160d */
[----:B------:R-:W-:-:S02]  /*1130*/  PLOP3.LUT P0, PT, P0, P1, PT, 0xf8, 0x8f ;  /* 0x00000000008f781c */ /* 0x000fc40000703f70 */
[----:B------:R-:W-:Y:S02]  /*1140*/  SHF.R.U32.HI R14, RZ, 0x1, R12 ;  /* 0x00000001ff0e7819 */ /* 0x000fe4000001160c */
[----:B------:R-:W-:-:S04]  /*1150*/  SEL R3, RZ, 0x1, !P0 ;  /* 0x00000001ff037807 */ /* 0x000fc80004000000 */
[----:B------:R-:W-:-:S04]  /*1160*/  LOP3.LUT R3, R3, 0x1, R14, 0xf8, !PT ;  /* 0x0000000103037812 */ /* 0x000fc800078ef80e */
[----:B------:R-:W-:-:S05]  /*1170*/  LOP3.LUT R3, R3, R12, RZ, 0xc0, !PT ;  /* 0x0000000c03037212 */ /* 0x000fca00078ec0ff */
[----:B------:R-:W-:-:S05]  /*1180*/  IMAD.IADD R3, R14, 0x1, R3 ;  /* 0x000000010e037824 */ /* 0x000fca00078e0203 */
[----:B------:R-:W-:Y:S01]  /*1190*/  LOP3.LUT R0, R3, R0, RZ, 0xfc, !PT ;  /* 0x0000000003007212 */ /* 0x000fe200078efcff */
[----:B------:R-:W-:Y:S06]  /*11a0*/  BRA `(.L_x_27) ;  /* 0x0000000000107947 */ /* 0x000fec0003800000 */
.L_x_26:
[----:B------:R-:W-:-:S04]  /*11b0*/  LOP3.LUT R0, R0, 0x80000000, RZ, 0xc0, !PT ;  /* 0x8000000000007812 */ /* 0x000fc800078ec0ff */
[----:B------:R-:W-:Y:S01]  /*11c0*/  LOP3.LUT R0, R0, 0x7f800000, RZ, 0xfc, !PT ;  /* 0x7f80000000007812 */ /* 0x000fe200078efcff */
[----:B------:R-:W-:Y:S06]  /*11d0*/  BRA `(.L_x_27) ;  /* 0x0000000000047947 */ /* 0x000fec0003800000 */
.L_x_25:
[----:B------:R-:W-:-:S07]  /*11e0*/  IMAD R0, R11, 0x800000, R0 ;  /* 0x008000000b007824 */ /* 0x000fce00078e0200 */
.L_x_27:
[----:B------:R-:W-:Y:S05]  /*11f0*/  BSYNC.RECONVERGENT B3 ;  /* 0x0000000000037941 */ /* 0x000fea0003800200 */
.L_x_24:
[----:B------:R-:W-:Y:S05]  /*1200*/  BRA `(.L_x_28) ;  /* 0x0000000000207947 */ /* 0x000fea0003800000 */
.L_x_23:
[----:B------:R-:W-:-:S04]  /*1210*/  LOP3.LUT R0, R3, 0x80000000, R0, 0x48, !PT ;  /* 0x8000000003007812 */ /* 0x000fc800078e4800 */
[----:B------:R-:W-:Y:S01]  /*1220*/  LOP3.LUT R0, R0, 0x7f800000, RZ, 0xfc, !PT ;  /* 0x7f80000000007812 */ /* 0x000fe200078efcff */
[----:B------:R-:W-:Y:S06]  /*1230*/  BRA `(.L_x_28) ;  /* 0x0000000000147947 */ /* 0x000fec0003800000 */
.L_x_22:
[----:B------:R-:W-:Y:S01]  /*1240*/  LOP3.LUT R0, R3, 0x80000000, R0, 0x48, !PT ;  /* 0x8000000003007812 */ /* 0x000fe200078e4800 */
[----:B------:R-:W-:Y:S06]  /*1250*/  BRA `(.L_x_28) ;  /* 0x00000000000c7947 */ /* 0x000fec0003800000 */
.L_x_21:
[----:B------:R-:W0:Y:S01]  /*1260*/  MUFU.RSQ R0, -QNAN ;  /* 0xffc0000000007908 */ /* 0x000e220000001400 */
[----:B------:R-:W-:Y:S05]  /*1270*/  BRA `(.L_x_28) ;  /* 0x0000000000047947 */ /* 0x000fea0003800000 */
.L_x_20:
[----:B------:R-:W-:-:S07]  /*1280*/  FADD.FTZ R0, R0, R3 ;  /* 0x0000000300007221 */ /* 0x000fce0000010000 */
.L_x_28:
[----:B------:R-:W-:Y:S05]  /*1290*/  BSYNC.RECONVERGENT B2 ;  /* 0x0000000000027941 */ /* 0x000fea0003800200 */
.L_x_18:
[----:B------:R-:W-:-:S04]  /*12a0*/  IMAD.MOV.U32 R11, RZ, RZ, 0x0 ;  /* 0x00000000ff0b7424 */ /* 0x000fc800078e00ff */
[----:B0-----:R-:W-:Y:S05]  /*12b0*/  RET.REL.NODEC R10 `(sample_next_token_kernel) ;  /* 0xffffffec0a507950 */ /* 0x001fea0003c3ffff */
.L_x_29:
[----:B------:R-:W-:-:S00]  /*12c0*/  BRA `(.L_x_29) ;  /* 0xfffffffc00fc7947 */ /* 0x000fc0000383ffff */
[----:B------:R-:W-:-:S00]  /*12d0*/  NOP ;  /* 0x0000000000007918 */ /* 0x000fc00000000000 */
        /* <DEDUP_REMOVED lines=10> */
.L_x_344:


//--------------------- .text.feed_forward_kernel --------------------------
	.section	.text.feed_forward_kernel,"ax",@progbits
	.align	128
        .global         feed_forward_kernel
        .type           feed_forward_kernel,@function
        .size           feed_forward_kernel,(.L_x_355 - feed_forward_kernel)
        .other          feed_forward_kernel,@"STO_CUDA_ENTRY STV_DEFAULT"
feed_forward_kernel:
.text.feed_forward_kernel:
[----:B------:R-:W-:Y:S01]  /*0000*/  LDC R1, c[0x0][0x37c] ;  /* 0x0000df00ff017b82 */ /* 0x000fe20000000800 */
[----:B------:R-:W0:Y:S07]  /*0010*/  S2R R0, SR_CTAID.Y ;  /* 0x0000000000007919 */ /* 0x000e2e0000002600 */
[----:B------:R-:W0:Y:S08]  /*0020*/  LDC.64 R6, c[0x0][0x3b0] ;  /* 0x0000ec00ff067b82 */ /* 0x000e300000000a00 */
[----:B------:R-:W1:Y:S01]  /*0030*/  S2UR UR4, SR_CTAID.X ;  /* 0x00000000000479c3 */ /* 0x000e620000002500 */
[----:B0-----:R-:W-:-:S04]  /*0040*/  ISETP.GE.AND P0, PT, R0, R7, PT ;  /* 0x000000070000720c */ /* 0x001fc80003f06270 */
[----:B-1----:R-:W-:-:S13]  /*0050*/  ISETP.LE.OR P0, PT, R6, UR4, P0 ;  /* 0x0000000406007c0c */ /* 0x002fda0008703670 */
[----:B------:R-:W-:Y:S05]  /*0060*/  @P0 EXIT ;  /* 0x000000000000094d */ /* 0x000fea0003800000 */
[----:B------:R-:W0:Y:S01]  /*0070*/  S2R R16, SR_TID.X ;  /* 0x0000000000107919 */ /* 0x000e220000002100 */
[----:B------:R-:W1:Y:S01]  /*0080*/  LDCU UR5, c[0x0][0x3bc] ;  /* 0x00007780ff0577ac */ /* 0x000e620008000800 */
[----:B------:R-:W-:Y:S01]  /*0090*/  IMAD R7, R7, UR4, R0 ;  /* 0x0000000407077c24 */ /* 0x000fe2000f8e0200 */
[----:B------:R-:W-:Y:S01]  /*00a0*/  BSSY.RECONVERGENT B0, `(.L_x_30) ;  /* 0x0000092000007945 */ /* 0x000fe20003800200 */
[----:B------:R-:W2:Y:S01]  /*00b0*/  LDCU.64 UR8, c[0x0][0x358] ;  /* 0x00006b00ff0877ac */ /* 0x000ea20008000a00 */
[----:B-1----:R-:W-:-:S04]  /*00c0*/  MOV R5, UR5 ;  /* 0x0000000500057c02 */ /* 0x002fc80008000f00 */
[----:B0-----:R-:W-:-:S13]  /*00d0*/  ISETP.GE.AND P0, PT, R16, R5, PT ;  /* 0x000000051000720c */ /* 0x001fda0003f06270 */
[----:B--2---:R-:W-:Y:S05]  /*00e0*/  @P0 BRA `(.L_x_31) ;  /* 0x0000000800340947 */ /* 0x004fea0003800000 */
[----:B------:R-:W0:Y:S08]  /*00f0*/  LDC R6, c[0x0][0x3b8] ;  /* 0x0000ee00ff067b82 */ /* 0x000e300000000800 */
[----:B------:R-:W1:Y:S01]  /*0100*/  LDC R0, c[0x0][0x360] ;  /* 0x0000d800ff007b82 */ /* 0x000e620000000800 */
[----:B0-----:R-:W-:-:S13]  /*0110*/  ISETP.GT.AND P0, PT, R6, RZ, PT ;  /* 0x000000ff0600720c */ /* 0x001fda0003f04270 */
[----:B-1----:R-:W-:Y:S05]  /*0120*/  @P0 BRA `(.L_x_32) ;  /* 0x0000000000380947 */ /* 0x002fea0003800000 */
[----:B------:R-:W0:Y:S01]  /*0130*/  S2R R3, SR_CgaCtaId ;  /* 0x0000000000037919 */ /* 0x000e220000008800 */
[----:B------:R-:W1:Y:S01]  /*0140*/  LDC.64 R8, c[0x0][0x398] ;  /* 0x0000e600ff087b82 */ /* 0x000e620000000a00 */
[----:B------:R-:W-:Y:S02]  /*0150*/  MOV R2, 0x400 ;  /* 0x0000040000027802 */ /* 0x000fe40000000f00 */
[----:B------:R-:W-:Y:S02]  /*0160*/  MOV R11, R16 ;  /* 0x00000010000b7202 */ /* 0x000fe40000000f00 */
[----:B0-----:R-:W-:-:S07]  /*0170*/  LEA R6, R3, R2, 0x18 ;  /* 0x0000000203067211 */ /* 0x001fce00078ec0ff */
.L_x_33:
[----:B-1----:R-:W-:-:S06]  /*0180*/  IMAD.WIDE R2, R11, 0x4, R8 ;  /* 0x000000040b027825 */ /* 0x002fcc00078e0208 */
[----:B------:R-:W2:Y:S01]  /*0190*/  LDG.E R2, desc[UR8][R2.64] ;  /* 0x0000000802027981 */ /* 0x000ea2000c1e1900 */
[----:B0-----:R-:W-:Y:S02]  /*01a0*/  LEA R13, R11, R6, 0x2 ;  /* 0x000000060b0d7211 */ /* 0x001fe400078e10ff */
[----:B------:R-:W-:-:S04]  /*01b0*/  IADD3 R11, PT, PT, R0, R11, RZ ;  /* 0x0000000b000b7210 */ /* 0x000fc80007ffe0ff */
[----:B------:R-:W-:Y:S02]  /*01c0*/  ISETP.GE.AND P0, PT, R11, R5, PT ;  /* 0x000000050b00720c */ /* 0x000fe40003f06270 */
[----:B--2---:R-:W-:-:S05]  /*01d0*/  FMNMX R4, RZ, R2, !PT ;  /* 0x00000002ff047209 */ /* 0x004fca0007800000 */
[----:B------:R0:W-:Y:S06]  /*01e0*/  STS [R13], R4 ;  /* 0x000000040d007388 */ /* 0x0001ec0000000800 */
[----:B------:R-:W-:Y:S05]  /*01f0*/  @!P0 BRA `(.L_x_33) ;  /* 0xfffffffc00e08947 */ /* 0x000fea000383ffff */
[----:B------:R-:W-:Y:S05]  /*0200*/  BRA `(.L_x_31) ;  /* 0x0000000400ec7947 */ /* 0x000fea0003800000 */
.L_x_32:
[C---:B------:R-:W-:Y:S02]  /*0210*/  IADD3 R23, PT, PT, R6.reuse, -0x1, RZ ;  /* 0xffffffff06177810 */ /* 0x040fe40007ffe0ff */
[C---:B------:R-:W-:Y:S02]  /*0220*/  LOP3.LUT R24, R6.reuse, 0x7, RZ, 0xc0, !PT ;  /* 0x0000000706187812 */ /* 0x040fe400078ec0ff */
[----:B------:R-:W-:Y:S02]  /*0230*/  LOP3.LUT R6, R6, 0x7ffffff8, RZ, 0xc0, !PT ;  /* 0x7ffffff806067812 */ /* 0x000fe400078ec0ff */
[----:B------:R-:W-:-:S07]  /*0240*/  MOV R18, R16 ;  /* 0x0000001000127202 */ /* 0x000fce0000000f00 */
.L_x_38:
[----:B------:R-:W0:Y:S02]  /*0250*/  LDC.64 R2, c[0x0][0x398] ;  /* 0x0000e600ff027b82 */ /* 0x000e240000000a00 */
[----:B0-----:R-:W-:-:S05]  /*0260*/  IMAD.WIDE R2, R18, 0x4, R2 ;  /* 0x0000000412027825 */ /* 0x001fca00078e0202 */
[----:B------:R0:W5:Y:S01]  /*0270*/  LDG.E R22, desc[UR8][R2.64] ;  /* 0x0000000802167981 */ /* 0x000162000c1e1900 */
[----:B------:R-:W-:Y:S01]  /*0280*/  ISETP.GE.U32.AND P0, PT, R23, 0x7, PT ;  /* 0x000000071700780c */ /* 0x000fe20003f06070 */
[----:B------:R-:W-:-:S12]  /*0290*/  HFMA2 R12, -RZ, RZ, 0, 0 ;  /* 0x00000000ff0c7431 */ /* 0x000fd800000001ff */
[----:B0-----:R-:W-:Y:S05]  /*02a0*/  @!P0 BRA `(.L_x_34) ;  /* 0x0000000000ac8947 */ /* 0x001fea0003800000 */
[----:B------:R-:W-:-:S07]  /*02b0*/  MOV R17, RZ ;  /* 0x000000ff00117202 */ /* 0x000fce0000000f00 */
.L_x_35:
[----:B------:R-:W0:Y:S08]  /*02c0*/  LDC.64 R4, c[0x0][0x3b8] ;  /* 0x0000ee00ff047b82 */ /* 0x000e300000000a00 */
[----:B------:R-:W1:Y:S08]  /*02d0*/  LDC.64 R2, c[0x0][0x380] ;  /* 0x0000e000ff027b82 */ /* 0x000e700000000a00 */
[----:B------:R-:W2:Y:S01]  /*02e0*/  LDC.64 R8, c[0x0][0x390] ;  /* 0x0000e400ff087b82 */ /* 0x000ea20000000a00 */
[----:B0-----:R-:W-:-:S02]  /*02f0*/  IMAD R11, R7, R4, R17 ;  /* 0x00000004070b7224 */ /* 0x001fc400078e0211 */
[----:B------:R-:W-:Y:S02]  /*0300*/  IMAD R13, R17, R5, R18 ;  /* 0x00000005110d7224 */ /* 0x000fe400078e0212 */
[----:B-1----:R-:W-:-:S05]  /*0310*/  IMAD.WIDE R2, R11, 0x4, R2 ;  /* 0x000000040b027825 */ /* 0x002fca00078e0202 */
[----:B------:R-:W3:Y:S01]  /*0320*/  LDG.E R29, desc[UR8][R2.64] ;  /* 0x00000008021d7981 */ /* 0x000ee2000c1e1900 */
[----:B--2---:R-:W-:-:S03]  /*0330*/  IMAD.WIDE R8, R13, 0x4, R8 ;  /* 0x000000040d087825 */ /* 0x004fc600078e0208 */
[----:B------:R-:W2:Y:S04]  /*0340*/  LDG.E R19, desc[UR8][R2.64+0x4] ;  /* 0x0000040802137981 */ /* 0x000ea8000c1e1900 */
[----:B------:R0:W3:Y:S01]  /*0350*/  LDG.E R27, desc[UR8][R8.64] ;  /* 0x00000008081b7981 */ /* 0x0000e2000c1e1900 */
[----:B------:R-:W-:-:S03]  /*0360*/  IMAD.WIDE R20, R5, 0x4, R8 ;  /* 0x0000000405147825 */ /* 0x000fc600078e0208 */
[----:B------:R-:W4:Y:S04]  /*0370*/  LDG.E R25, desc[UR8][R2.64+0x8] ;  /* 0x0000080802197981 */ /* 0x000f28000c1e1900 */
[----:B------:R1:W2:Y:S01]  /*0380*/  LDG.E R4, desc[UR8][R20.64] ;  /* 0x0000000814047981 */ /* 0x0002a2000c1e1900 */
[----:B0-----:R-:W-:-:S03]  /*0390*/  IMAD.WIDE R8, R5, 0x4, R20 ;  /* 0x0000000405087825 */ /* 0x001fc600078e0214 */
[----:B------:R-:W4:Y:S01]  /*03a0*/  LDG.E R28, desc[UR8][R2.64+0xc] ;  /* 0x00000c08021c7981 */ /* 0x000f22000c1e1900 */
[----:B------:R-:W-:-:S03]  /*03b0*/  IMAD.WIDE R10, R5, 0x4, R8 ;  /* 0x00000004050a7825 */ /* 0x000fc600078e0208 */
[----:B------:R0:W4:Y:S01]  /*03c0*/  LDG.E R26, desc[UR8][R8.64] ;  /* 0x00000008081a7981 */ /* 0x000122000c1e1900 */
[----:B------:R-:W-:-:S03]  /*03d0*/  IMAD.WIDE R12, R5, 0x4, R10 ;  /* 0x00000004050c7825 */ /* 0x000fc600078e020a */
[----:B------:R-:W4:Y:S01]  /*03e0*/  LDG.E R11, desc[UR8][R10.64] ;  /* 0x000000080a0b7981 */ /* 0x000f22000c1e1900 */
[----:B------:R-:W-:-:S03]  /*03f0*/  IMAD.WIDE R14, R5, 0x4, R12 ;  /* 0x00000004050e7825 */ /* 0x000fc600078e020c */
[----:B------:R-:W4:Y:S01]  /*0400*/  LDG.E R12, desc[UR8][R12.64] ;  /* 0x000000080c0c7981 */ /* 0x000f22000c1e1900 */
[----:B-1----:R-:W-:-:S03]  /*0410*/  IMAD.WIDE R20, R5, 0x4, R14 ;  /* 0x0000000405147825 */ /* 0x002fc600078e020e */
[----:B------:R-:W4:Y:S04]  /*0420*/  LDG.E R10, desc[UR8][R2.64+0x14] ;  /* 0x00001408020a7981 */ /* 0x000f28000c1e1900 */
[----:B------:R-:W4:Y:S01]  /*0430*/  LDG.E R15, desc[UR8][R14.64] ;  /* 0x000000080e0f7981 */ /* 0x000f22000c1e1900 */
[----:B0-----:R-:W-:-:S03]  /*0440*/  IMAD.WIDE R8, R5, 0x4, R20 ;  /* 0x0000000405087825 */ /* 0x001fc600078e0214 */
[----:B------:R-:W4:Y:S04]  /*0450*/  LDG.E R5, desc[UR8][R2.64+0x18] ;  /* 0x0000180802057981 */ /* 0x000f28000c1e1900 */
[----:B------:R-:W4:Y:S04]  /*0460*/  LDG.E R13, desc[UR8][R2.64+0x1c] ;  /* 0x00001c08020d7981 */ /* 0x000f28000c1e1900 */
[----:B------:R-:W4:Y:S01]  /*0470*/  LDG.E R8, desc[UR8][R8.64] ;  /* 0x0000000808087981 */ /* 0x000f22000c1e1900 */
[----:B---3-5:R-:W-:-:S03]  /*0480*/  FFMA R22, R29, R27, R22 ;  /* 0x0000001b1d167223 */ /* 0x028fc60000000016 */
[----:B------:R-:W3:Y:S04]  /*0490*/  LDG.E R27, desc[UR8][R2.64+0x10] ;  /* 0x00001008021b7981 */ /* 0x000ee8000c1e1900 */
[----:B------:R-:W3:Y:S01]  /*04a0*/  LDG.E R29, desc[UR8][R20.64] ;  /* 0x00000008141d7981 */ /* 0x000ee2000c1e1900 */
[----:B--2---:R-:W-:Y:S01]  /*04b0*/  FFMA R4, R19, R4, R22 ;  /* 0x0000000413047223 */ /* 0x004fe20000000016 */
[----:B------:R-:W-:-:S03]  /*04c0*/  IADD3 R17, PT, PT, R17, 0x8, RZ ;  /* 0x0000000811117810 */ /* 0x000fc60007ffe0ff */
[----:B----4-:R-:W-:Y:S01]  /*04d0*/  FFMA R25, R25, R26, R4 ;  /* 0x0000001a19197223 */ /* 0x010fe20000000004 */
[----:B------:R-:W-:-:S03]  /*04e0*/  ISETP.NE.AND P0, PT, R17, R6, PT ;  /* 0x000000061100720c */ /* 0x000fc60003f05270 */
[----:B------:R-:W-:-:S04]  /*04f0*/  FFMA R28, R28, R11, R25 ;  /* 0x0000000b1c1c7223 */ /* 0x000fc80000000019 */
[----:B---3--:R-:W-:-:S04]  /*0500*/  FFMA R27, R27, R12, R28 ;  /* 0x0000000c1b1b7223 */ /* 0x008fc8000000001c */
[----:B------:R-:W-:-:S04]  /*0510*/  FFMA R10, R10, R15, R27 ;  /* 0x0000000f0a0a7223 */ /* 0x000fc8000000001b */
[----:B------:R-:W-:-:S04]  /*0520*/  FFMA R10, R5, R29, R10 ;  /* 0x0000001d050a7223 */ /* 0x000fc8000000000a */
[----:B------:R-:W-:Y:S01]  /*0530*/  FFMA R22, R13, R8, R10 ;  /* 0x000000080d167223 */ /* 0x000fe2000000000a */
[----:B------:R-:W-:Y:S06]  /*0540*/  @P0 BRA `(.L_x_35) ;  /* 0xfffffffc005c0947 */ /* 0x000fec000383ffff */
[----:B------:R-:W-:-:S07]  /*0550*/  MOV R12, R6 ;  /* 0x00000006000c7202 */ /* 0x000fce0000000f00 */
.L_x_34:
[----:B------:R-:W-:-:S13]  /*0560*/  ISETP.NE.AND P0, PT, R24, RZ, PT ;  /* 0x000000ff1800720c */ /* 0x000fda0003f05270 */
[----:B------:R-:W-:Y:S05]  /*0570*/  @!P0 BRA `(.L_x_36) ;  /* 0x0000000000e48947 */ /* 0x000fea0003800000 */
[----:B------:R-:W0:Y:S01]  /*0580*/  LDC R13, c[0x0][0x3b8] ;  /* 0x0000ee00ff0d7b82 */ /* 0x000e220000000800 */
[----:B------:R-:W-:-:S04]  /*0590*/  IADD3 R2, PT, PT, R24, -0x1, RZ ;  /* 0xffffffff18027810 */ /* 0x000fc80007ffe0ff */
[----:B------:R-:W-:Y:S02]  /*05a0*/  ISETP.GE.U32.AND P0, PT, R2, 0x3, PT ;  /* 0x000000030200780c */ /* 0x000fe40003f06070 */
[----:B0-----:R-:W-:-:S11]  /*05b0*/  LOP3.LUT P1, R19, R13, 0x3, RZ, 0xc0, !PT ;  /* 0x000000030d137812 */ /* 0x001fd6000782c0ff */
[----:B------:R-:W-:Y:S05]  /*05c0*/  @!P0 BRA `(.L_x_37) ;  /* 0x00000000005c8947 */ /* 0x000fea0003800000 */
[----:B------:R-:W0:Y:S08]  /*05d0*/  LDC.64 R2, c[0x0][0x3b8] ;  /* 0x0000ee00ff027b82 */ /* 0x000e300000000a00 */
[----:B------:R-:W1:Y:S08]  /*05e0*/  LDC.64 R4, c[0x0][0x390] ;  /* 0x0000e400ff047b82 */ /* 0x000e700000000a00 */
[----:B------:R-:W2:Y:S01]  /*05f0*/  LDC.64 R8, c[0x0][0x380] ;  /* 0x0000e000ff087b82 */ /* 0x000ea20000000a00 */
[----:B0-----:R-:W-:-:S04]  /*0600*/  IMAD R11, R12, R3, R18 ;  /* 0x000000030c0b7224 */ /* 0x001fc800078e0212 */
[----:B-1----:R-:W-:-:S04]  /*0610*/  IMAD.WIDE R4, R11, 0x4, R4 ;  /* 0x000000040b047825 */ /* 0x002fc800078e0204 */
[----:B------:R-:W-:-:S04]  /*0620*/  IMAD R11, R7, R2, R12 ;  /* 0x00000002070b7224 */ /* 0x000fc800078e020c */
[----:B--2---:R-:W-:-:S04]  /*0630*/  IMAD.WIDE R8, R11, 0x4, R8 ;  /* 0x000000040b087825 */ /* 0x004fc800078e0208 */
[C---:B------:R-:W-:Y:S01]  /*0640*/  IMAD.WIDE R10, R3.reuse, 0x4, R4 ;  /* 0x00000004030a7825 */ /* 0x040fe200078e0204 */
[----:B------:R-:W2:Y:S04]  /*0650*/  LDG.E R17, desc[UR8][R8.64] ;  /* 0x0000000808117981 */ /* 0x000ea8000c1e1900 */
[----:B------:R-:W2:Y:S01]  /*0660*/  LDG.E R4, desc[UR8][R4.64] ;  /* 0x0000000804047981 */ /* 0x000ea2000c1e1900 */
[----:B------:R-:W-:-:S03]  /*0670*/  IMAD.WIDE R14, R3, 0x4, R10 ;  /* 0x00000004030e7825 */ /* 0x000fc600078e020a */
[----:B------:R-:W3:Y:S04]  /*0680*/  LDG.E R10, desc[UR8][R10.64] ;  /* 0x000000080a0a7981 */ /* 0x000ee8000c1e1900 */
[----:B------:R-:W3:Y:S01]  /*0690*/  LDG.E R20, desc[UR8][R8.64+0x4] ;  /* 0x0000040808147981 */ /* 0x000ee2000c1e1900 */
[----:B------:R-:W-:-:S03]  /*06a0*/  IMAD.WIDE R2, R3, 0x4, R14 ;  /* 0x0000000403027825 */ /* 0x000fc600078e020e */
[----:B------:R-:W4:Y:S04]  /*06b0*/  LDG.E R21, desc[UR8][R14.64] ;  /* 0x000000080e157981 */ /* 0x000f28000c1e1900 */
[----:B------:R-:W4:Y:S04]  /*06c0*/  LDG.E R26, desc[UR8][R8.64+0x8] ;  /* 0x00000808081a7981 */ /* 0x000f28000c1e1900 */
[----:B------:R-:W4:Y:S04]  /*06d0*/  LDG.E R28, desc[UR8][R8.64+0xc] ;  /* 0x00000c08081c7981 */ /* 0x000f28000c1e1900 */
[----:B------:R-:W4:Y:S01]  /*06e0*/  LDG.E R2, desc[UR8][R2.64] ;  /* 0x0000000802027981 */ /* 0x000f22000c1e1900 */
[----:B------:R-:W-:Y:S01]  /*06f0*/  IADD3 R12, PT, PT, R12, 0x4, RZ ;  /* 0x000000040c0c7810 */ /* 0x000fe20007ffe0ff */
[----:B--2--5:R-:W-:-:S04]  /*0700*/  FFMA R17, R17, R4, R22 ;  /* 0x0000000411117223 */ /* 0x024fc80000000016 */
[----:B---3--:R-:W-:-:S04]  /*0710*/  FFMA R17, R20, R10, R17 ;  /* 0x0000000a14117223 */ /* 0x008fc80000000011 */
[----:B----4-:R-:W-:-:S04]  /*0720*/  FFMA R17, R26, R21, R17 ;  /* 0x000000151a117223 */ /* 0x010fc80000000011 */
[----:B------:R-:W-:-:S07]  /*0730*/  FFMA R22, R28, R2, R17 ;  /* 0x000000021c167223 */ /* 0x000fce0000000011 */
.L_x_37:
[----:B------:R-:W-:Y:S05]  /*0740*/  @!P1 BRA `(.L_x_36) ;  /* 0x0000000000709947 */ /* 0x000fea0003800000 */
[----:B------:R-:W-:Y:S02]  /*0750*/  ISETP.NE.AND P0, PT, R19, 0x1, PT ;  /* 0x000000011300780c */ /* 0x000fe40003f05270 */
[----:B------:R-:W-:-:S04]  /*0760*/  LOP3.LUT R2, R13, 0x1, RZ, 0xc0, !PT ;  /* 0x000000010d027812 */ /* 0x000fc800078ec0ff */
[----:B------:R-:W-:-:S07]  /*0770*/  ISETP.NE.U32.AND P1, PT, R2, 0x1, PT ;  /* 0x000000010200780c */ /* 0x000fce0003f25070 */
[----:B------:R-:W0:Y:S08]  /*0780*/  @P0 LDC R21, c[0x0][0x3bc] ;  /* 0x0000ef00ff150b82 */ /* 0x000e300000000800 */
[----:B------:R-:W1:Y:S08]  /*0790*/  @P0 LDC.64 R8, c[0x0][0x390] ;  /* 0x0000e400ff080b82 */ /* 0x000e700000000a00 */
[----:B------:R-:W2:Y:S08]  /*07a0*/  @P0 LDC.64 R10, c[0x0][0x380] ;  /* 0x0000e000ff0a0b82 */ /* 0x000eb00000000a00 */
[----:B------:R-:W3:Y:S01]  /*07b0*/  @!P1 LDC R19, c[0x0][0x3bc] ;  /* 0x0000ef00ff139b82 */ /* 0x000ee20000000800 */
[----:B0-----:R-:W-:-:S07]  /*07c0*/  @P0 IMAD R15, R12, R21, R18 ;  /* 0x000000150c0f0224 */ /* 0x001fce00078e0212 */
[----:B------:R-:W0:Y:S01]  /*07d0*/  @!P1 LDC.64 R2, c[0x0][0x380] ;  /* 0x0000e000ff029b82 */ /* 0x000e220000000a00 */
[----:B-1----:R-:W-:-:S04]  /*07e0*/  @P0 IMAD.WIDE R8, R15, 0x4, R8 ;  /* 0x000000040f080825 */ /* 0x002fc800078e0208 */
[----:B------:R-:W-:Y:S01]  /*07f0*/  @P0 IMAD R15, R7, R13, R12 ;  /* 0x0000000d070f0224 */ /* 0x000fe200078e020c */
[----:B------:R-:W-:Y:S01]  /*0800*/  @P0 IADD3 R12, PT, PT, R12, 0x2, RZ ;  /* 0x000000020c0c0810 */ /* 0x000fe20007ffe0ff */
[----:B------:R-:W4:Y:S01]  /*0810*/  @P0 LDG.E R17, desc[UR8][R8.64] ;  /* 0x0000000808110981 */ /* 0x000f22000c1e1900 */
[----:B------:R-:W1:Y:S01]  /*0820*/  @!P1 LDC.64 R4, c[0x0][0x390] ;  /* 0x0000e400ff049b82 */ /* 0x000e620000000a00 */
[----:B--2---:R-:W-:-:S04]  /*0830*/  @P0 IMAD.WIDE R10, R15, 0x4, R10 ;  /* 0x000000040f0a0825 */ /* 0x004fc800078e020a */
[----:B------:R-:W-:Y:S02]  /*0840*/  @P0 IMAD.WIDE R14, R21, 0x4, R8 ;  /* 0x00000004150e0825 */ /* 0x000fe400078e0208 */
[----:B------:R-:W4:Y:S02]  /*0850*/  @P0 LDG.E R21, desc[UR8][R10.64] ;  /* 0x000000080a150981 */ /* 0x000f24000c1e1900 */
[----:B------:R-:W-:Y:S02]  /*0860*/  @!P1 IMAD R13, R7, R13, R12 ;  /* 0x0000000d070d9224 */ /* 0x000fe400078e020c */
[----:B---3--:R-:W-:Y:S01]  /*0870*/  @!P1 IMAD R19, R12, R19, R18 ;  /* 0x000000130c139224 */ /* 0x008fe200078e0212 */
[----:B------:R-:W2:Y:S01]  /*0880*/  @P0 LDG.E R14, desc[UR8][R14.64] ;  /* 0x000000080e0e0981 */ /* 0x000ea2000c1e1900 */
[----:B0-----:R-:W-:-:S03]  /*0890*/  @!P1 IMAD.WIDE R2, R13, 0x4, R2 ;  /* 0x000000040d029825 */ /* 0x001fc600078e0202 */
[----:B------:R-:W2:Y:S04]  /*08a0*/  @P0 LDG.E R12, desc[UR8][R10.64+0x4] ;  /* 0x000004080a0c0981 */ /* 0x000ea8000c1e1900 */
[----:B------:R-:W3:Y:S01]  /*08b0*/  @!P1 LDG.E R3, desc[UR8][R2.64] ;  /* 0x0000000802039981 */ /* 0x000ee2000c1e1900 */
[----:B-1----:R-:W-:-:S06]  /*08c0*/  @!P1 IMAD.WIDE R4, R19, 0x4, R4 ;  /* 0x0000000413049825 */ /* 0x002fcc00078e0204 */
[----:B------:R-:W3:Y:S01]  /*08d0*/  @!P1 LDG.E R4, desc[UR8][R4.64] ;  /* 0x0000000804049981 */ /* 0x000ee2000c1e1900 */
[----:B----45:R-:W-:-:S04]  /*08e0*/  @P0 FFMA R17, R21, R17, R22 ;  /* 0x0000001115110223 */ /* 0x030fc80000000016 */
[----:B--2---:R-:W-:-:S04]  /*08f0*/  @P0 FFMA R22, R12, R14, R17 ;  /* 0x0000000e0c160223 */ /* 0x004fc80000000011 */
[----:B---3--:R-:W-:-:S07]  /*0900*/  @!P1 FFMA R22, R3, R4, R22 ;  /* 0x0000000403169223 */ /* 0x008fce0000000016 */
.L_x_36:
[----:B------:R-:W0:Y:S01]  /*0910*/  S2UR UR5, SR_CgaCtaId ;  /* 0x00000000000579c3 */ /* 0x000e220000008800 */
[----:B------:R-:W1:Y:S01]  /*0920*/  LDCU UR6, c[0x0][0x3bc] ;  /* 0x00007780ff0677ac */ /* 0x000e620008000800 */
[----:B-----5:R-:W-:Y:S01]  /*0930*/  FMNMX R22, RZ, R22, !PT ;  /* 0x00000016ff167209 */ /* 0x020fe20007800000 */
[----:B------:R-:W-:Y:S01]  /*0940*/  UMOV UR4, 0x400 ;  /* 0x0000040000047882 */ /* 0x000fe20000000000 */
[----:B-1----:R-:W-:Y:S01]  /*0950*/  MOV R5, UR6 ;  /* 0x0000000600057c02 */ /* 0x002fe20008000f00 */
[----:B0-----:R-:W-:-:S06]  /*0960*/  ULEA UR4, UR5, UR4, 0x18 ;  /* 0x0000000405047291 */ /* 0x001fcc000f8ec0ff */
[----:B------:R-:W-:Y:S02]  /*0970*/  LEA R3, R18, UR4, 0x2 ;  /* 0x0000000412037c11 */ /* 0x000fe4000f8e10ff */
[----:B------:R-:W-:-:S03]  /*0980*/  IADD3 R18, PT, PT, R0, R18, RZ ;  /* 0x0000001200127210 */ /* 0x000fc60007ffe0ff */
[----:B------:R1:W-:Y:S01]  /*0990*/  STS [R3], R22 ;  /* 0x0000001603007388 */ /* 0x0003e20000000800 */
[----:B------:R-:W-:-:S13]  /*09a0*/  ISETP.GE.AND P0, PT, R18, R5, PT ;  /* 0x000000051200720c */ /* 0x000fda0003f06270 */
[----:B-1----:R-:W-:Y:S05]  /*09b0*/  @!P0 BRA `(.L_x_38) ;  /* 0xfffffff800248947 */ /* 0x002fea000383ffff */
.L_x_31:
[----:B------:R-:W-:Y:S05]  /*09c0*/  BSYNC.RECONVERGENT B0 ;  /* 0x0000000000007941 */ /* 0x000fea0003800200 */
.L_x_30:
[----:B------:R-:W1:Y:S01]  /*09d0*/  LDCU UR7, c[0x0][0x3b8] ;  /* 0x00007700ff0777ac */ /* 0x000e620008000800 */
[----:B------:R-:W-:Y:S01]  /*09e0*/  BAR.SYNC.DEFER_BLOCKING 0x0 ;  /* 0x0000000000007b1d */ /* 0x000fe20000010000 */
[----:B-1----:R-:W-:-:S13]  /*09f0*/  ISETP.GE.AND P0, PT, R16, UR7, PT ;  /* 0x0000000710007c0c */ /* 0x002fda000bf06270 */
[----:B------:R-:W-:Y:S05]  /*0a00*/  @P0 EXIT ;  /* 0x000000000000094d */ /* 0x000fea0003800000 */
[----:B------:R-:W1:Y:S01]  /*0a10*/  LDC.64 R8, c[0x0][0x3a8] ;  /* 0x0000ea00ff087b82 */ /* 0x000e620000000a00 */
[----:B------:R-:W-:Y:S01]  /*0a20*/  ISETP.GT.AND P0, PT, R5, RZ, PT ;  /* 0x000000ff0500720c */ /* 0x000fe20003f04270 */
[----:B------:R-:W2:Y:S06]  /*0a30*/  LDCU UR6, c[0x0][0x360] ;  /* 0x00006c00ff0677ac */ /* 0x000eac0008000800 */
[----:B------:R-:W3:Y:S06]  /*0a40*/  LDC.64 R10, c[0x0][0x388] ;  /* 0x0000e200ff0a7b82 */ /* 0x000eec0000000a00 */
[----:B------:R-:W-:Y:S05]  /*0a50*/  @P0 BRA `(.L_x_39) ;  /* 0x0000000000240947 */ /* 0x000fea0003800000 */
.L_x_40:
[----:B-1--4-:R-:W-:-:S06]  /*0a60*/  IMAD.WIDE R2, R16, 0x4, R8 ;  /* 0x0000000410027825 */ /* 0x012fcc00078e0208 */
[----:B------:R-:W4:Y:S01]  /*0a70*/  LDG.E R3, desc[UR8][R2.64] ;  /* 0x0000000802037981 */ /* 0x000f22000c1e1900 */
[----:B------:R-:W-:Y:S01]  /*0a80*/  IMAD R5, R7, UR7, R16 ;  /* 0x0000000707057c24 */ /* 0x000fe2000f8e0210 */
[----:B--2---:R-:W-:-:S03]  /*0a90*/  IADD3 R16, PT, PT, R16, UR6, RZ ;  /* 0x0000000610107c10 */ /* 0x004fc6000fffe0ff */
[----:B0--3--:R-:W-:Y:S01]  /*0aa0*/  IMAD.WIDE R4, R5, 0x4, R10 ;  /* 0x0000000405047825 */ /* 0x009fe200078e020a */
[----:B------:R-:W-:-:S04]  /*0ab0*/  ISETP.GE.AND P0, PT, R16, UR7, PT ;  /* 0x0000000710007c0c */ /* 0x000fc8000bf06270 */
[----:B----4-:R4:W-:Y:S09]  /*0ac0*/  STG.E desc[UR8][R4.64], R3 ;  /* 0x0000000304007986 */ /* 0x0109f2000c101908 */
[----:B------:R-:W-:Y:S05]  /*0ad0*/  @!P0 BRA `(.L_x_40) ;  /* 0xfffffffc00e08947 */ /* 0x000fea000383ffff */
[----:B------:R-:W-:Y:S05]  /*0ae0*/  EXIT ;  /* 0x000000000000794d */ /* 0x000fea0003800000 */
.L_x_39:
[C---:B------:R-:W-:Y:S02]  /*0af0*/  LOP3.LUT R0, R5.reuse, 0x7ffffff0, RZ, 0xc0, !PT ;  /* 0x7ffffff005007812 */ /* 0x040fe400078ec0ff */
[C---:B------:R-:W-:Y:S02]  /*0b00*/  IADD3 R6, PT, PT, R5.reuse, -0x1, RZ ;  /* 0xffffffff05067810 */ /* 0x040fe40007ffe0ff */
[C---:B------:R-:W-:Y:S02]  /*0b10*/  LOP3.LUT R2, R5.reuse, 0xf, RZ, 0xc0, !PT ;  /* 0x0000000f05027812 */ /* 0x040fe400078ec0ff */
[C---:B------:R-:W-:Y:S02]  /*0b20*/  LOP3.LUT R3, R5.reuse, 0x7, RZ, 0xc0, !PT ;  /* 0x0000000705037812 */ /* 0x040fe400078ec0ff */
[----:B0-----:R-:W-:Y:S02]  /*0b30*/  LOP3.LUT R4, R5, 0x3, RZ, 0xc0, !PT ;  /* 0x0000000305047812 */ /* 0x001fe400078ec0ff */
[----:B------:R-:W-:-:S07]  /*0b40*/  IADD3 R5, PT, PT, -R0, RZ, RZ ;  /* 0x000000ff00057210 */ /* 0x000fce0007ffe1ff */
.L_x_51:
[----:B01----:R-:W0:Y:S02]  /*0b50*/  LDC.64 R8, c[0x0][0x3a8] ;  /* 0x0000ea00ff087b82 */ /* 0x003e240000000a00 */
[----:B0-----:R-:W-:-:S05]  /*0b60*/  IMAD.WIDE R8, R16, 0x4, R8 ;  /* 0x0000000410087825 */ /* 0x001fca00078e0208 */
[----:B------:R0:W5:Y:S01]  /*0b70*/  LDG.E R15, desc[UR8][R8.64] ;  /* 0x00000008080f7981 */ /* 0x000162000c1e1900 */
[----:B------:R-:W-:Y:S01]  /*0b80*/  ISETP.GE.U32.AND P0, PT, R6, 0xf, PT ;  /* 0x0000000f0600780c */ /* 0x000fe20003f06070 */
[----:B------:R-:W-:Y:S01]  /*0b90*/  BSSY.RECONVERGENT B0, `(.L_x_41) ;  /* 0x0000048000007945 */ /* 0x000fe20003800200 */
[----:B------:R-:W-:-:S11]  /*0ba0*/  HFMA2 R17, -RZ, RZ, 0, 0 ;  /* 0x00000000ff117431 */ /* 0x000fd600000001ff */
[----:B0-----:R-:W-:Y:S05]  /*0bb0*/  @!P0 BRA `(.L_x_42) ;  /* 0x0000000400148947 */ /* 0x001fea0003800000 */
[----:B------:R-:W0:Y:S01]  /*0bc0*/  S2UR UR5, SR_CgaCtaId ;  /* 0x00000000000579c3 */ /* 0x000e220000008800 */
[----:B------:R-:W-:Y:S01]  /*0bd0*/  UMOV UR4, 0x400 ;  /* 0x0000040000047882 */ /* 0x000fe20000000000 */
[----:B------:R-:W-:Y:S01]  /*0be0*/  BSSY.RECONVERGENT B1, `(.L_x_43) ;  /* 0x0000041000017945 */ /* 0x000fe20003800200 */
[----:B------:R-:W-:Y:S02]  /*0bf0*/  MOV R18, R16 ;  /* 0x0000001000127202 */ /* 0x000fe40000000f00 */
[----:B------:R-:W-:Y:S01]  /*0c00*/  MOV R19, R5 ;  /* 0x0000000500137202 */ /* 0x000fe20000000f00 */
[----:B0-----:R-:W-:-:S04]  /*0c10*/  ULEA UR4, UR5, UR4, 0x18 ;  /* 0x0000000405047291 */ /* 0x001fc8000f8ec0ff */
[----:B------:R-:W-:-:S06]  /*0c20*/  UIADD3 UR4, UPT, UPT, UR4, 0x20, URZ ;  /* 0x0000002004047890 */ /* 0x000fcc000fffe0ff */
[----:B------:R-:W-:-:S07]  /*0c30*/  MOV R17, UR4 ;  /* 0x0000000400117c02 */ /* 0x000fce0008000f00 */
.L_x_44:
[----:B------:R-:W0:Y:S08]  /*0c40*/  LDC.64 R8, c[0x0][0x3a0] ;  /* 0x0000e800ff087b82 */ /* 0x000e300000000a00 */
[----:B------:R-:W1:Y:S01]  /*0c50*/  LDC R21, c[0x0][0x3b8] ;  /* 0x0000ee00ff157b82 */ /* 0x000e620000000800 */
[----:B0-----:R-:W-:-:S05]  /*0c60*/  IMAD.WIDE R8, R18, 0x4, R8 ;  /* 0x0000000412087825 */ /* 0x001fca00078e0208 */
[----:B------:R3:W4:Y:S01]  /*0c70*/  LDG.E R14, desc[UR8][R8.64] ;  /* 0x00000008080e7981 */ /* 0x000722000c1e1900 */
[----:B-1----:R-:W-:-:S04]  /*0c80*/  IMAD.WIDE R12, R21, 0x4, R8 ;  /* 0x00000004150c7825 */ /* 0x002fc800078e0208 */
[C---:B------:R-:W-:Y:S01]  /*0c90*/  IMAD.WIDE R26, R21.reuse, 0x4, R12 ;  /* 0x00000004151a7825 */ /* 0x040fe200078e020c */
[----:B---3--:R-:W4:Y:S04]  /*0ca0*/  LDS.128 R8, [R17+-0x20] ;  /* 0xffffe00011087984 */ /* 0x008f280000000c00 */
[----:B------:R-:W3:Y:S04]  /*0cb0*/  LDG.E R12, desc[UR8][R12.64] ;  /* 0x000000080c0c7981 */ /* 0x000ee8000c1e1900 */
[----:B------:R0:W2:Y:S02]  /*0cc0*/  LDG.E R13, desc[UR8][R26.64] ;  /* 0x000000081a0d7981 */ /* 0x0000a4000c1e1900 */
[----:B0-----:R-:W-:-:S05]  /*0cd0*/  IMAD.WIDE R26, R21, 0x4, R26 ;  /* 0x00000004151a7825 */ /* 0x001fca00078e021a */
[----:B------:R-:W2:Y:S01]  /*0ce0*/  LDG.E R24, desc[UR8][R26.64] ;  /* 0x000000081a187981 */ /* 0x000ea2000c1e1900 */
[----:B------:R-:W-:-:S05]  /*0cf0*/  IMAD.WIDE R22, R21, 0x4, R26 ;  /* 0x0000000415167825 */ /* 0x000fca00078e021a */
[----:B------:R-:W2:Y:S01]  /*0d00*/  LDG.E R25, desc[UR8][R22.64] ;  /* 0x0000000816197981 */ /* 0x000ea2000c1e1900 */
[----:B------:R-:W-:-:S05]  /*0d10*/  IMAD.WIDE R28, R21, 0x4, R22 ;  /* 0x00000004151c7825 */ /* 0x000fca00078e0216 */
[----:B------:R0:W2:Y:S02]  /*0d20*/  LDG.E R20, desc[UR8][R28.64] ;  /* 0x000000081c147981 */ /* 0x0000a4000c1e1900 */
[----:B0-----:R-:W-:-:S05]  /*0d30*/  IMAD.WIDE R28, R21, 0x4, R28 ;  /* 0x00000004151c7825 */ /* 0x001fca00078e021c */
[----:B------:R-:W2:Y:S01]  /*0d40*/  LDG.E R26, desc[UR8][R28.64] ;  /* 0x000000081c1a7981 */ /* 0x000ea2000c1e1900 */
[----:B------:R-:W-:-:S04]  /*0d50*/  IMAD.WIDE R22, R21, 0x4, R28 ;  /* 0x0000000415167825 */ /* 0x000fc800078e021c */
[----:B----45:R-:W-:Y:S02]  /*0d60*/  FFMA R14, R8, R14, R15 ;  /* 0x0000000e080e7223 */ /* 0x030fe4000000000f */
[----:B------:R0:W4:Y:S02]  /*0d70*/  LDG.E R8, desc[UR8][R22.64] ;  /* 0x0000000816087981 */ /* 0x000124000c1e1900 */
[----:B0-----:R-:W-:-:S04]  /*0d80*/  IMAD.WIDE R22, R21, 0x4, R22 ;  /* 0x0000000415167825 */ /* 0x001fc800078e0216 */
[----:B---3--:R-:W-:Y:S01]  /*0d90*/  FFMA R9, R9, R12, R14 ;  /* 0x0000000c09097223 */ /* 0x008fe2000000000e */
[----:B------:R0:W3:Y:S03]  /*0da0*/  LDG.E R29, desc[UR8][R22.64] ;  /* 0x00000008161d7981 */ /* 0x0000e6000c1e1900 */
[----:B--2---:R-:W-:Y:S02]  /*0db0*/  FFMA R10, R10, R13, R9 ;  /* 0x0000000d0a0a7223 */ /* 0x004fe40000000009 */
[----:B------:R-:W1:Y:S01]  /*0dc0*/  LDS.128 R12, [R17+-0x10] ;  /* 0xfffff000110c7984 */ /* 0x000e620000000c00 */
[----:B0-----:R-:W-:-:S05]  /*0dd0*/  IMAD.WIDE R22, R21, 0x4, R22 ;  /* 0x0000000415167825 */ /* 0x001fca00078e0216 */
[----:B------:R0:W2:Y:S01]  /*0de0*/  LDG.E R28, desc[UR8][R22.64] ;  /* 0x00000008161c7981 */ /* 0x0000a2000c1e1900 */
[----:B------:R-:W-:Y:S01]  /*0df0*/  FFMA R11, R11, R24, R10 ;  /* 0x000000180b0b7223 */ /* 0x000fe2000000000a */
[----:B0-----:R-:W-:-:S04]  /*0e00*/  IMAD.WIDE R22, R21, 0x4, R22 ;  /* 0x0000000415167825 */ /* 0x001fc800078e0216 */
[----:B-1----:R-:W-:Y:S01]  /*0e10*/  FFMA R12, R12, R25, R11 ;  /* 0x000000190c0c7223 */ /* 0x002fe2000000000b */
[----:B------:R-:W-:Y:S02]  /*0e20*/  IMAD.WIDE R24, R21, 0x4, R22 ;  /* 0x0000000415187825 */ /* 0x000fe400078e0216 */
[----:B------:R-:W2:Y:S02]  /*0e30*/  LDG.E R23, desc[UR8][R22.64] ;  /* 0x0000000816177981 */ /* 0x000ea4000c1e1900 */
[----:B------:R-:W-:Y:S01]  /*0e40*/  FFMA R9, R13, R20, R12 ;  /* 0x000000140d097223 */ /* 0x000fe2000000000c */
[C---:B------:R-:W-:Y:S01]  /*0e50*/  IMAD.WIDE R12, R21.reuse, 0x4, R24 ;  /* 0x00000004150c7825 */ /* 0x040fe200078e0218 */
[----:B------:R-:W2:Y:S03]  /*0e60*/  LDG.E R20, desc[UR8][R24.64] ;  /* 0x0000000818147981 */ /* 0x000ea6000c1e1900 */
[C---:B------:R-:W-:Y:S01]  /*0e70*/  IMAD.WIDE R10, R21.reuse, 0x4, R12 ;  /* 0x00000004150a7825 */ /* 0x040fe200078e020c */
[----:B------:R0:W2:Y:S04]  /*0e80*/  LDG.E R25, desc[UR8][R12.64] ;  /* 0x000000080c197981 */ /* 0x0000a8000c1e1900 */
[----:B------:R1:W2:Y:S01]  /*0e90*/  LDG.E R22, desc[UR8][R10.64] ;  /* 0x000000080a167981 */ /* 0x0002a2000c1e1900 */
[----:B0-----:R-:W-:-:S05]  /*0ea0*/  IMAD.WIDE R12, R21, 0x4, R10 ;  /* 0x00000004150c7825 */ /* 0x001fca00078e020a */
[----:B------:R-:W2:Y:S01]  /*0eb0*/  LDG.E R27, desc[UR8][R12.64] ;  /* 0x000000080c1b7981 */ /* 0x000ea2000c1e1900 */
[----:B-1----:R-:W-:-:S05]  /*0ec0*/  IMAD.WIDE R10, R21, 0x4, R12 ;  /* 0x00000004150a7825 */ /* 0x002fca00078e020c */
[----:B------:R0:W2:Y:S01]  /*0ed0*/  LDG.E R24, desc[UR8][R10.64] ;  /* 0x000000080a187981 */ /* 0x0000a2000c1e1900 */
[----:B------:R-:W-:Y:S01]  /*0ee0*/  FFMA R14, R14, R26, R9 ;  /* 0x0000001a0e0e7223 */ /* 0x000fe20000000009 */
[----:B------:R-:W-:-:S04]  /*0ef0*/  IADD3 R19, PT, PT, R19, 0x10, RZ ;  /* 0x0000001013137810 */ /* 0x000fc80007ffe0ff */
[----:B------:R-:W-:Y:S02]  /*0f00*/  ISETP.NE.AND P0, PT, R19, RZ, PT ;  /* 0x000000ff1300720c */ /* 0x000fe40003f05270 */
[----:B------:R-:W-:Y:S01]  /*0f10*/  LEA R18, R21, R18, 0x4 ;  /* 0x0000001215127211 */ /* 0x000fe200078e20ff */
[----:B----4-:R-:W-:Y:S02]  /*0f20*/  FFMA R15, R15, R8, R14 ;  /* 0x000000080f0f7223 */ /* 0x010fe4000000000e */
[----:B0-----:R-:W3:Y:S02]  /*0f30*/  LDS.128 R8, [R17] ;  /* 0x0000000011087984 */ /* 0x001ee40000000c00 */
[----:B---3--:R-:W-:Y:S02]  /*0f40*/  FFMA R8, R8, R29, R15 ;  /* 0x0000001d08087223 */ /* 0x008fe4000000000f */
[----:B------:R-:W0:Y:S02]  /*0f50*/  LDS.128 R12, [R17+0x10] ;  /* 0x00001000110c7984 */ /* 0x000e240000000c00 */
[----:B--2---:R-:W-:-:S04]  /*0f60*/  FFMA R9, R9, R28, R8 ;  /* 0x0000001c09097223 */ /* 0x004fc80000000008 */
[----:B------:R-:W-:-:S04]  /*0f70*/  FFMA R8, R10, R23, R9 ;  /* 0x000000170a087223 */ /* 0x000fc80000000009 */
[----:B------:R-:W-:-:S04]  /*0f80*/  FFMA R9, R11, R20, R8 ;  /* 0x000000140b097223 */ /* 0x000fc80000000008 */
[----:B0-----:R-:W-:-:S04]  /*0f90*/  FFMA R12, R12, R25, R9 ;  /* 0x000000190c0c7223 */ /* 0x001fc80000000009 */
[----:B------:R-:W-:Y:S01]  /*0fa0*/  FFMA R13, R13, R22, R12 ;  /* 0x000000160d0d7223 */ /* 0x000fe2000000000c */
[----:B------:R-:W-:-:S03]  /*0fb0*/  IADD3 R17, PT, PT, R17, 0x40, RZ ;  /* 0x0000004011117810 */ /* 0x000fc60007ffe0ff */
[----:B------:R-:W-:-:S04]  /*0fc0*/  FFMA R14, R14, R27, R13 ;  /* 0x0000001b0e0e7223 */ /* 0x000fc8000000000d */
[----:B------:R-:W-:Y:S01]  /*0fd0*/  FFMA R15, R15, R24, R14 ;  /* 0x000000180f0f7223 */ /* 0x000fe2000000000e */
[----:B------:R-:W-:Y:S06]  /*0fe0*/  @P0 BRA `(.L_x_44) ;  /* 0xfffffffc00140947 */ /* 0x000fec000383ffff */
[----:B------:R-:W-:Y:S05]  /*0ff0*/  BSYNC.RECONVERGENT B1 ;  /* 0x0000000000017941 */ /* 0x000fea0003800200 */
.L_x_43:
[----:B------:R-:W-:-:S07]  /*1000*/  MOV R17, R0 ;  /* 0x0000000000117202 */ /* 0x000fce0000000f00 */
.L_x_42:
[----:B--2---:R-:W-:Y:S05]  /*1010*/  BSYNC.RECONVERGENT B0 ;  /* 0x0000000000007941 */ /* 0x004fea0003800200 */
.L_x_41:
[----:B------:R-:W-:Y:S01]  /*1020*/  ISETP.NE.AND P0, PT, R2, RZ, PT ;  /* 0x000000ff0200720c */ /* 0x000fe20003f05270 */
[----:B------:R-:W-:-:S12]  /*1030*/  BSSY.RECONVERGENT B0, `(.L_x_45) ;  /* 0x000005b000007945 */ /* 0x000fd80003800200 */
[----:B------:R-:W-:Y:S05]  /*1040*/  @!P0 BRA `(.L_x_46) ;  /* 0x0000000400648947 */ /* 0x000fea0003800000 */
[----:B------:R-:W-:Y:S01]  /*1050*/  IADD3 R8, PT, PT, R2, -0x1, RZ ;  /* 0xffffffff02087810 */ /* 0x000fe20007ffe0ff */
[----:B------:R-:W-:Y:S01]  /*1060*/  BSSY.RECONVERGENT B1, `(.L_x_47) ;  /* 0x0000026000017945 */ /* 0x000fe20003800200 */
[----:B------:R-:W-:Y:S02]  /*1070*/  ISETP.NE.AND P1, PT, R3, RZ, PT ;  /* 0x000000ff0300720c */ /* 0x000fe40003f25270 */
[----:B------:R-:W-:-:S13]  /*1080*/  ISETP.GE.U32.AND P0, PT, R8, 0x7, PT ;  /* 0x000000070800780c */ /* 0x000fda0003f06070 */
[----:B------:R-:W-:Y:S05]  /*1090*/  @!P0 BRA `(.L_x_48) ;  /* 0x0000000000888947 */ /* 0x000fea0003800000 */
[----:B------:R-:W0:Y:S08]  /*10a0*/  LDC R25, c[0x0][0x3b8] ;  /* 0x0000ee00ff197b82 */ /* 0x000e300000000800 */
[----:B------:R-:W1:Y:S01]  /*10b0*/  LDC.64 R28, c[0x0][0x3a0] ;  /* 0x0000e800ff1c7b82 */ /* 0x000e620000000a00 */
[----:B0-----:R-:W-:-:S04]  /*10c0*/  IMAD R9, R17, R25, R16 ;  /* 0x0000001911097224 */ /* 0x001fc800078e0210 */
[----:B-1----:R-:W-:-:S05]  /*10d0*/  IMAD.WIDE R28, R9, 0x4, R28 ;  /* 0x00000004091c7825 */ /* 0x002fca00078e021c */
[----:B------:R0:W2:Y:S02]  /*10e0*/  LDG.E R14, desc[UR8][R28.64] ;  /* 0x000000081c0e7981 */ /* 0x0000a4000c1e1900 */
[----:B0-----:R-:W-:-:S05]  /*10f0*/  IMAD.WIDE R28, R25, 0x4, R28 ;  /* 0x00000004191c7825 */ /* 0x001fca00078e021c */
[----:B------:R0:W4:Y:S01]  /*1100*/  LDG.E R18, desc[UR8][R28.64] ;  /* 0x000000081c127981 */ /* 0x000122000c1e1900 */
[----:B---3--:R-:W-:-:S05]  /*1110*/  IMAD.WIDE R10, R25, 0x4, R28 ;  /* 0x00000004190a7825 */ /* 0x008fca00078e021c */
[----:B------:R-:W3:Y:S01]  /*1120*/  LDG.E R19, desc[UR8][R10.64] ;  /* 0x000000080a137981 */ /* 0x000ee2000c1e1900 */
[----:B------:R-:W-:-:S05]  /*1130*/  IMAD.WIDE R8, R25, 0x4, R10 ;  /* 0x0000000419087825 */ /* 0x000fca00078e020a */
[----:B------:R1:W3:Y:S01]  /*1140*/  LDG.E R26, desc[UR8][R8.64] ;  /* 0x00000008081a7981 */ /* 0x0002e2000c1e1900 */
[----:B------:R-:W-:-:S05]  /*1150*/  IMAD.WIDE R12, R25, 0x4, R8 ;  /* 0x00000004190c7825 */ /* 0x000fca00078e0208 */
[----:B------:R2:W3:Y:S01]  /*1160*/  LDG.E R27, desc[UR8][R12.64] ;  /* 0x000000080c1b7981 */ /* 0x0004e2000c1e1900 */
[----:B------:R-:W-:-:S04]  /*1170*/  IMAD.WIDE R20, R25, 0x4, R12 ;  /* 0x0000000419147825 */ /* 0x000fc800078e020c */
[C---:B------:R-:W-:Y:S02]  /*1180*/  IMAD.WIDE R22, R25.reuse, 0x4, R20 ;  /* 0x0000000419167825 */ /* 0x040fe400078e0214 */
[----:B------:R-:W3:Y:S02]  /*1190*/  LDG.E R20, desc[UR8][R20.64] ;  /* 0x0000000814147981 */ /* 0x000ee4000c1e1900 */
[----:B------:R-:W-:Y:S02]  /*11a0*/  IMAD.WIDE R24, R25, 0x4, R22 ;  /* 0x0000000419187825 */ /* 0x000fe400078e0216 */
[----:B------:R-:W3:Y:S04]  /*11b0*/  LDG.E R23, desc[UR8][R22.64] ;  /* 0x0000000816177981 */ /* 0x000ee8000c1e1900 */
[----:B------:R-:W3:Y:S01]  /*11c0*/  LDG.E R24, desc[UR8][R24.64] ;  /* 0x0000000818187981 */ /* 0x000ee2000c1e1900 */
[----:B------:R-:W0:Y:S01]  /*11d0*/  S2UR UR5, SR_CgaCtaId ;  /* 0x00000000000579c3 */ /* 0x000e220000008800 */
[----:B------:R-:W-:-:S02]  /*11e0*/  UMOV UR4, 0x400 ;  /* 0x0000040000047882 */ /* 0x000fc40000000000 */
[----:B0-----:R-:W-:-:S06]  /*11f0*/  ULEA UR4, UR5, UR4, 0x18 ;  /* 0x0000000405047291 */ /* 0x001fcc000f8ec0ff */
[----:B------:R-:W-:-:S05]  /*1200*/  LEA R28, R17, UR4, 0x2 ;  /* 0x00000004111c7c11 */ /* 0x000fca000f8e10ff */
[----:B-1----:R-:W2:Y:S01]  /*1210*/  LDS.128 R8, [R28] ;  /* 0x000000001c087984 */ /* 0x002ea20000000c00 */
[----:B------:R-:W-:Y:S01]  /*1220*/  IADD3 R17, PT, PT, R17, 0x8, RZ ;  /* 0x0000000811117810 */ /* 0x000fe20007ffe0ff */
[----:B--2--5:R-:W-:Y:S02]  /*1230*/  FFMA R29, R8, R14, R15 ;  /* 0x0000000e081d7223 */ /* 0x024fe4000000000f */
[----:B------:R-:W0:Y:S02]  /*1240*/  LDS.128 R12, [R28+0x10] ;  /* 0x000010001c0c7984 */ /* 0x000e240000000c00 */
[----:B----4-:R-:W-:-:S04]  /*1250*/  FFMA R18, R18, R9, R29 ;  /* 0x0000000912127223 */ /* 0x010fc8000000001d */
[----:B---3--:R-:W-:-:S04]  /*1260*/  FFMA R19, R19, R10, R18 ;  /* 0x0000000a13137223 */ /* 0x008fc80000000012 */
[----:B------:R-:W-:-:S04]  /*1270*/  FFMA R11, R26, R11, R19 ;  /* 0x0000000b1a0b7223 */ /* 0x000fc80000000013 */
[----:B0-----:R-:W-:-:S04]  /*1280*/  FFMA R11, R12, R27, R11 ;  /* 0x0000001b0c0b7223 */ /* 0x001fc8000000000b */
[----:B------:R-:W-:-:S04]  /*1290*/  FFMA R20, R20, R13, R11 ;  /* 0x0000000d14147223 */ /* 0x000fc8000000000b */
[----:B------:R-:W-:-:S04]  /*12a0*/  FFMA R23, R23, R14, R20 ;  /* 0x0000000e17177223 */ /* 0x000fc80000000014 */
[----:B------:R-:W-:-:S07]  /*12b0*/  FFMA R15, R24, R15, R23 ;  /* 0x0000000f180f7223 */ /* 0x000fce0000000017 */
.L_x_48:
[----:B------:R-:W-:Y:S05]  /*12c0*/  BSYNC.RECONVERGENT B1 ;  /* 0x0000000000017941 */ /* 0x000fea0003800200 */
.L_x_47:
        /* <DEDUP_REMOVED lines=9> */
[----:B-1----:R-:W-:-:S04]  /*1360*/  IMAD.WIDE R22, R23, 0x4, R8 ;  /* 0x0000000417167825 */ /* 0x002fc800078e0208 */
[C---:B------:R-:W-:Y:S02]  /*1370*/  IMAD.WIDE R12, R21.reuse, 0x4, R22 ;  /* 0x00000004150c7825 */ /* 0x040fe400078e0216 */
[----:B------:R-:W2:Y:S02]  /*1380*/  LDG.E R22, desc[UR8][R22.64] ;  /* 0x0000000816167981 */ /* 0x000ea4000c1e1900 */
[C---:B------:R-:W-:Y:S02]  /*1390*/  IMAD.WIDE R18, R21.reuse, 0x4, R12 ;  /* 0x0000000415127825 */ /* 0x040fe400078e020c */
[----:B------:R-:W4:Y:S02]  /*13a0*/  LDG.E R13, desc[UR8][R12.64] ;  /* 0x000000080c0d7981 */ /* 0x000f24000c1e1900 */
[----:B------:R-:W-:Y:S02]  /*13b0*/  IMAD.WIDE R20, R21, 0x4, R18 ;  /* 0x0000000415147825 */ /* 0x000fe400078e0212 */
[----:B------:R-:W4:Y:S04]  /*13c0*/  LDG.E R18, desc[UR8][R18.64] ;  /* 0x0000000812127981 */ /* 0x000f28000c1e1900 */
[----:B------:R-:W4:Y:S01]  /*13d0*/  LDG.E R21, desc[UR8][R20.64] ;  /* 0x0000000814157981 */ /* 0x000f22000c1e1900 */
[----:B------:R-:W0:Y:S01]  /*13e0*/  S2UR UR5, SR_CgaCtaId ;  /* 0x00000000000579c3 */ /* 0x000e220000008800 */
[----:B------:R-:W-:-:S02]  /*13f0*/  UMOV UR4, 0x400 ;  /* 0x0000040000047882 */ /* 0x000fc40000000000 */
[----:B0-----:R-:W-:-:S06]  /*1400*/  ULEA UR4, UR5, UR4, 0x18 ;  /* 0x0000000405047291 */ /* 0x001fcc000f8ec0ff */
[C---:B------:R-:W-:Y:S02]  /*1410*/  LEA R8, R17.reuse, UR4, 0x2 ;  /* 0x0000000411087c11 */ /* 0x040fe4000f8e10ff */
[----:B------:R-:W-:-:S04]  /*1420*/  IADD3 R17, PT, PT, R17, 0x4, RZ ;  /* 0x0000000411117810 */ /* 0x000fc80007ffe0ff */
[----:B---3--:R-:W2:Y:S02]  /*1430*/  LDS.128 R8, [R8] ;  /* 0x0000000008087984 */ /* 0x008ea40000000c00 */
[----:B--2--5:R-:W-:-:S04]  /*1440*/  FFMA R22, R8, R22, R15 ;  /* 0x0000001608167223 */ /* 0x024fc8000000000f */
[----:B----4-:R-:W-:-:S04]  /*1450*/  FFMA R9, R13, R9, R22 ;  /* 0x000000090d097223 */ /* 0x010fc80000000016 */
[----:B------:R-:W-:-:S04]  /*1460*/  FFMA R10, R18, R10, R9 ;  /* 0x0000000a120a7223 */ /* 0x000fc80000000009 */
[----:B------:R-:W-:-:S07]  /*1470*/  FFMA R15, R21, R11, R10 ;  /* 0x0000000b150f7223 */ /* 0x000fce000000000a */
.L_x_50:
[----:B------:R-:W-:Y:S05]  /*1480*/  BSYNC.RECONVERGENT B1 ;  /* 0x0000000000017941 */ /* 0x000fea0003800200 */
.L_x_49:
[----:B------:R-:W-:Y:S05]  /*1490*/  @!P1 BRA `(.L_x_46) ;  /* 0x0000000000509947 */ /* 0x000fea0003800000 */
[----:B------:R-:W0:Y:S08]  /*14a0*/  LDC R21, c[0x0][0x3b8] ;  /* 0x0000ee00ff157b82 */ /* 0x000e300000000800 */
[----:B------:R-:W1:Y:S01]  /*14b0*/  LDC.64 R12, c[0x0][0x3a0] ;  /* 0x0000e800ff0c7b82 */ /* 0x000e620000000a00 */
[----:B0-----:R-:W-:-:S04]  /*14c0*/  IMAD R9, R17, R21, R16 ;  /* 0x0000001511097224 */ /* 0x001fc800078e0210 */
[----:B-1----:R-:W-:-:S05]  /*14d0*/  IMAD.WIDE R12, R9, 0x4, R12 ;  /* 0x00000004090c7825 */ /* 0x002fca00078e020c */
[----:B------:R-:W2:Y:S01]  /*14e0*/  LDG.E R14, desc[UR8][R12.64] ;  /* 0x000000080c0e7981 */ /* 0x000ea2000c1e1900 */
[----:B------:R-:W0:Y:S01]  /*14f0*/  S2UR UR5, SR_CgaCtaId ;  /* 0x00000000000579c3 */ /* 0x000e220000008800 */
[----:B------:R-:W-:Y:S01]  /*1500*/  UMOV UR4, 0x400 ;  /* 0x0000040000047882 */ /* 0x000fe20000000000 */
[----:B------:R-:W-:Y:S01]  /*1510*/  ISETP.NE.AND P0, PT, R4, 0x1, PT ;  /* 0x000000010400780c */ /* 0x000fe20003f05270 */
[----:B0-----:R-:W-:-:S06]  /*1520*/  ULEA UR4, UR5, UR4, 0x18 ;  /* 0x0000000405047291 */ /* 0x001fcc000f8ec0ff */
[----:B------:R-:W-:-:S06]  /*1530*/  LEA R8, R17, UR4, 0x2 ;  /* 0x0000000411087c11 */ /* 0x000fcc000f8e10ff */
[----:B---3--:R-:W2:Y:S02]  /*1540*/  LDS.128 R8, [R8] ;  /* 0x0000000008087984 */ /* 0x008ea40000000c00 */
[----:B--2--5:R-:W-:Y:S01]  /*1550*/  FFMA R15, R8, R14, R15 ;  /* 0x0000000e080f7223 */ /* 0x024fe2000000000f */
[----:B------:R-:W-:Y:S06]  /*1560*/  @!P0 BRA `(.L_x_46) ;  /* 0x00000000001c8947 */ /* 0x000fec0003800000 */
[----:B------:R-:W-:Y:S01]  /*1570*/  ISETP.NE.AND P0, PT, R4, 0x2, PT ;  /* 0x000000020400780c */ /* 0x000fe20003f05270 */
[----:B------:R-:W-:-:S12]  /*1580*/  IMAD.WIDE R18, R21, 0x4, R12 ;  /* 0x0000000415127825 */ /* 0x000fd800078e020c */
[----:B------:R-:W-:Y:S02]  /*1590*/  @P0 IMAD.WIDE R12, R21, 0x4, R18 ;  /* 0x00000004150c0825 */ /* 0x000fe400078e0212 */
[----:B------:R-:W2:Y:S04]  /*15a0*/  LDG.E R18, desc[UR8][R18.64] ;  /* 0x0000000812127981 */ /* 0x000ea8000c1e1900 */
[----:B------:R-:W3:Y:S01]  /*15b0*/  @P0 LDG.E R12, desc[UR8][R12.64] ;  /* 0x000000080c0c0981 */ /* 0x000ee2000c1e1900 */
[----:B--2---:R-:W-:-:S04]  /*15c0*/  FFMA R15, R18, R9, R15 ;  /* 0x00000009120f7223 */ /* 0x004fc8000000000f */
[----:B---3--:R-:W-:-:S07]  /*15d0*/  @P0 FFMA R15, R12, R10, R15 ;  /* 0x0000000a0c0f0223 */ /* 0x008fce000000000f */
.L_x_46:
[----:B------:R-:W-:Y:S05]  /*15e0*/  BSYNC.RECONVERGENT B0 ;  /* 0x0000000000007941 */ /* 0x000fea0003800200 */
.L_x_45:
[----:B------:R-:W0:Y:S01]  /*15f0*/  LDC.64 R8, c[0x0][0x388] ;  /* 0x0000e200ff087b82 */ /* 0x000e220000000a00 */
[----:B------:R-:W3:Y:S02]  /*1600*/  LDCU UR4, c[0x0][0x3b8] ;  /* 0x00007700ff0477ac */ /* 0x000ee40008000800 */
[----:B---3--:R-:W-:Y:S01]  /*1610*/  IMAD R11, R7, UR4, R16 ;  /* 0x00000004070b7c24 */ /* 0x008fe2000f8e0210 */
[----:B------:R-:W-:-:S03]  /*1620*/  IADD3 R16, PT, PT, R16, UR6, RZ ;  /* 0x0000000610107c10 */ /* 0x000fc6000fffe0ff */
[----:B0-----:R-:W-:Y:S01]  /*1630*/  IMAD.WIDE R8, R11, 0x4, R8 ;  /* 0x000000040b087825 */ /* 0x001fe200078e0208 */
[----:B------:R-:W-:-:S04]  /*1640*/  ISETP.GE.AND P0, PT, R16, UR4, PT ;  /* 0x0000000410007c0c */ /* 0x000fc8000bf06270 */
[----:B-----5:R0:W-:Y:S09]  /*1650*/  STG.E desc[UR8][R8.64], R15 ;  /* 0x0000000f08007986 */ /* 0x0201f2000c101908 */
[----:B------:R-:W-:Y:S05]  /*1660*/  @!P0 BRA `(.L_x_51) ;  /* 0xfffffff400388947 */ /* 0x000fea000383ffff */
[----:B------:R-:W-:Y:S05]  /*1670*/  EXIT ;  /* 0x000000000000794d */ /* 0x000fea0003800000 */
.L_x_52:
        /* <DEDUP_REMOVED lines=16> */
.L_x_355:


//--------------------- .text.multi_head_attention_forward_kernel --------------------------
	.section	.text.multi_head_attention_forward_kernel,"ax",@progbits
	.align	128
        .global         multi_head_attention_forward_kernel
        .type           multi_head_attention_forward_kernel,@function
        .size           multi_head_attention_forward_kernel,(.L_x_347 - multi_head_attention_forward_kernel)
        .other          multi_head_attention_forward_kernel,@"STO_CUDA_ENTRY STV_DEFAULT"
multi_head_attention_forward_kernel:
.text.multi_head_attention_forward_kernel:
[----:B------:R-:W-:Y:S01]  /*0000*/  LDC R1, c[0x0][0x37c] ;  /* 0x0000df00ff017b82 */ /* 0x000fe20000000800 */
[----:B------:R-:W0:Y:S07]  /*0010*/  S2R R3, SR_CTAID.Y ;  /* 0x0000000000037919 */ /* 0x000e2e0000002600 */
[----:B------:R-:W1:Y:S01]  /*0020*/  S2UR UR6, SR_CTAID.X ;  /* 0x00000000000679c3 */ /* 0x000e620000002500 */
[----:B------:R-:W0:Y:S07]  /*0030*/  LDCU UR4, c[0x0][0x3a8] ;  /* 0x00007500ff0477ac */ /* 0x000e2e0008000800 */
[----:B------:R-:W1:Y:S08]  /*0040*/  LDC.64 R4, c[0x0][0x3a0] ;  /* 0x0000e800ff047b82 */ /* 0x000e700000000a00 */
[----:B------:R-:W2:Y:S01]  /*0050*/  S2UR UR7, SR_CTAID.Z ;  /* 0x00000000000779c3 */ /* 0x000ea20000002700 */
[----:B0-----:R-:W-:-:S04]  /*0060*/  ISETP.GE.AND P0, PT, R3, UR4, PT ;  /* 0x0000000403007c0c */ /* 0x001fc8000bf06270 */
[----:B-1----:R-:W-:-:S04]  /*0070*/  ISETP.LE.OR P0, PT, R4, UR6, P0 ;  /* 0x0000000604007c0c */ /* 0x002fc80008703670 */
[----:B--2---:R-:W-:-:S13]  /*0080*/  ISETP.LE.OR P0, PT, R5, UR7, P0 ;  /* 0x0000000705007c0c */ /* 0x004fda0008703670 */
[----:B------:R-:W-:Y:S05]  /*0090*/  @P0 EXIT ;  /* 0x000000000000094d */ /* 0x000fea0003800000 */
[----:B------:R-:W0:Y:S01]  /*00a0*/  LDCU UR4, c[0x0][0x3ac] ;  /* 0x00007580ff0477ac */ /* 0x000e220008000800 */
[----:B------:R-:W1:Y:S01]  /*00b0*/  S2R R0, SR_TID.X ;  /* 0x0000000000007919 */ /* 0x000e620000002100 */
[----:B0-----:R-:W-:-:S04]  /*00c0*/  I2FP.F32.S32 R2, UR4 ;  /* 0x0000000400027c45 */ /* 0x001fc80008201400 */
[----:B------:R-:W-:Y:S01]  /*00d0*/  IADD3 R4, PT, PT, R2, -0xd000000, RZ ;  /* 0xf300000002047810 */ /* 0x000fe20007ffe0ff */
[----:B------:R0:W2:Y:S03]  /*00e0*/  MUFU.RSQ R5, R2 ;  /* 0x0000000200057308 */ /* 0x0000a60000001400 */
[----:B------:R-:W-:-:S13]  /*00f0*/  ISETP.GT.U32.AND P0, PT, R4, 0x727fffff, PT ;  /* 0x727fffff0400780c */ /* 0x000fda0003f04070 */
[----:B01----:R-:W-:Y:S05]  /*0100*/  @!P0 BRA `(.L_x_53) ;  /* 0x00000000000c8947 */ /* 0x003fea0003800000 */
[----:B------:R-:W-:-:S07]  /*0110*/  MOV R6, 0x130 ;  /* 0x0000013000067802 */ /* 0x000fce0000000f00 */
[----:B--2---:R-:W-:Y:S05]  /*0120*/  CALL.REL.NOINC `($__internal_2_$__cuda_sm20_sqrt_rn_f32_slowpath) ;  /* 0x0000003800ac7944 */ /* 0x004fea0003c00000 */
[----:B------:R-:W-:Y:S05]  /*0130*/  BRA `(.L_x_54) ;  /* 0x0000000000107947 */ /* 0x000fea0003800000 */
.L_x_53:
[----:B--2---:R-:W-:Y:S01]  /*0140*/  FMUL.FTZ R7, R2, R5 ;  /* 0x0000000502077220 */ /* 0x004fe20000410000 */
[----:B------:R-:W-:-:S03]  /*0150*/  FMUL.FTZ R5, R5, 0.5 ;  /* 0x3f00000005057820 */ /* 0x000fc60000410000 */
[----:B------:R-:W-:-:S04]  /*0160*/  FFMA R2, -R7, R7, R2 ;  /* 0x0000000707027223 */ /* 0x000fc80000000102 */
[----:B------:R-:W-:-:S07]  /*0170*/  FFMA R2, R2, R5, R7 ;  /* 0x0000000502027223 */ /* 0x000fce0000000007 */
.L_x_54:
[----:B------:R-:W-:-:S04]  /*0180*/  IADD3 R4, PT, PT, R2, 0x1800000, RZ ;  /* 0x0180000002047810 */ /* 0x000fc80007ffe0ff */
[----:B------:R-:W-:-:S04]  /*0190*/  LOP3.LUT R4, R4, 0x7f800000, RZ, 0xc0, !PT ;  /* 0x7f80000004047812 */ /* 0x000fc800078ec0ff */
[----:B------:R-:W-:-:S13]  /*01a0*/  ISETP.GT.U32.AND P0, PT, R4, 0x1ffffff, PT ;  /* 0x01ffffff0400780c */ /* 0x000fda0003f04070 */
[----:B------:R-:W-:Y:S05]  /*01b0*/  @P0 BRA `(.L_x_55) ;  /* 0x00000000000c0947 */ /* 0x000fea0003800000 */
[----:B------:R-:W-:-:S07]  /*01c0*/  MOV R4, 0x1e0 ;  /* 0x000001e000047802 */ /* 0x000fce0000000f00 */
[----:B------:R-:W-:Y:S05]  /*01d0*/  CALL.REL.NOINC `($__internal_1_$__cuda_sm20_rcp_rn_f32_slowpath) ;  /* 0x0000003400b07944 */ /* 0x000fea0003c00000 */
[----:B------:R-:W-:Y:S05]  /*01e0*/  BRA `(.L_x_56) ;  /* 0x0000000000107947 */ /* 0x000fea0003800000 */
.L_x_55:
[----:B------:R-:W0:Y:S02]  /*01f0*/  MUFU.RCP R5, R2 ;  /* 0x0000000200057308 */ /* 0x000e240000001000 */
[----:B0-----:R-:W-:-:S04]  /*0200*/  FFMA R4, R5, R2, -1 ;  /* 0xbf80000005047423 */ /* 0x001fc80000000002 */
[----:B------:R-:W-:-:S04]  /*0210*/  FADD.FTZ R4, -R4, -RZ ;  /* 0x800000ff04047221 */ /* 0x000fc80000010100 */
[----:B------:R-:W-:-:S07]  /*0220*/  FFMA R2, R5, R4, R5 ;  /* 0x0000000405027223 */ /* 0x000fce0000000005 */
.L_x_56:
[----:B------:R-:W0:Y:S01]  /*0230*/  LDCU UR4, c[0x0][0x3a4] ;  /* 0x00007480ff0477ac */ /* 0x000e220008000800 */
[----:B------:R-:W-:Y:S01]  /*0240*/  BSSY.RECONVERGENT B0, `(.L_x_57) ;  /* 0x00000b9000007945 */ /* 0x000fe20003800200 */
[----:B------:R-:W1:Y:S01]  /*0250*/  LDCU.64 UR8, c[0x0][0x358] ;  /* 0x00006b00ff0877ac */ /* 0x000e620008000a00 */
[----:B0-----:R-:W-:-:S04]  /*0260*/  MOV R21, UR4 ;  /* 0x0000000400157c02 */ /* 0x001fc80008000f00 */
[----:B------:R-:W-:-:S13]  /*0270*/  ISETP.GE.U32.AND P0, PT, R0, R21, PT ;  /* 0x000000150000720c */ /* 0x000fda0003f06070 */
[----:B-1----:R-:W-:Y:S05]  /*0280*/  @P0 BRA `(.L_x_58) ;  /* 0x0000000800d00947 */ /* 0x002fea0003800000 */
[----:B------:R-:W0:Y:S08]  /*0290*/  LDC.64 R8, c[0x0][0x3a8] ;  /* 0x0000ea00ff087b82 */ /* 0x000e300000000a00 */
[----:B------:R-:W1:Y:S01]  /*02a0*/  LDC R4, c[0x0][0x360] ;  /* 0x0000d800ff047b82 */ /* 0x000e620000000800 */
[----:B0-----:R-:W-:-:S13]  /*02b0*/  ISETP.GE.AND P0, PT, R9, 0x1, PT ;  /* 0x000000010900780c */ /* 0x001fda0003f06270 */
[----:B-1----:R-:W-:Y:S05]  /*02c0*/  @!P0 BRA `(.L_x_59) ;  /* 0x0000000800988947 */ /* 0x002fea0003800000 */
[----:B------:R-:W-:Y:S01]  /*02d0*/  IMAD R6, R8, UR6, R3 ;  /* 0x0000000608067c24 */ /* 0x000fe2000f8e0203 */
[C---:B------:R-:W-:Y:S02]  /*02e0*/  LOP3.LUT R5, R9.reuse, 0xf, RZ, 0xc0, !PT ;  /* 0x0000000f09057812 */ /* 0x040fe400078ec0ff */
[C---:B------:R-:W-:Y:S01]  /*02f0*/  LOP3.LUT R7, R9.reuse, 0x7, RZ, 0xc0, !PT ;  /* 0x0000000709077812 */ /* 0x040fe200078ec0ff */
[----:B------:R-:W-:Y:S01]  /*0300*/  IMAD R10, R6, R21, UR7 ;  /* 0x00000007060a7e24 */ /* 0x000fe2000f8e0215 */
[----:B------:R-:W-:Y:S02]  /*0310*/  LOP3.LUT R8, R9, 0x3, RZ, 0xc0, !PT ;  /* 0x0000000309087812 */ /* 0x000fe400078ec0ff */
[----:B------:R-:W-:-:S07]  /*0320*/  MOV R9, R0 ;  /* 0x0000000000097202 */ /* 0x000fce0000000f00 */
.L_x_65:
[----:B------:R-:W0:Y:S01]  /*0330*/  LDC R11, c[0x0][0x3ac] ;  /* 0x0000eb00ff0b7b82 */ /* 0x000e220000000800 */
[----:B------:R-:W1:Y:S01]  /*0340*/  LDCU UR4, c[0x0][0x3a4] ;  /* 0x00007480ff0477ac */ /* 0x000e620008000800 */
[----:B------:R-:W-:Y:S02]  /*0350*/  HFMA2 R19, -RZ, RZ, 0, 0 ;  /* 0x00000000ff137431 */ /* 0x000fe400000001ff */
[----:B------:R-:W-:Y:S01]  /*0360*/  IMAD.MOV.U32 R17, RZ, RZ, RZ ;  /* 0x000000ffff117224 */ /* 0x000fe200078e00ff */
[----:B-1----:R-:W-:Y:S02]  /*0370*/  MOV R21, UR4 ;  /* 0x0000000400157c02 */ /* 0x002fe40008000f00 */
[----:B0-----:R-:W-:-:S03]  /*0380*/  IADD3 R12, PT, PT, R11, -0x1, RZ ;  /* 0xffffffff0b0c7810 */ /* 0x001fc60007ffe0ff */
[----:B------:R-:W-:Y:S01]  /*0390*/  IMAD R16, R6, R21, R9 ;  /* 0x0000001506107224 */ /* 0x000fe200078e0209 */
[----:B------:R-:W-:-:S13]  /*03a0*/  ISETP.GE.U32.AND P0, PT, R12, 0xf, PT ;  /* 0x0000000f0c00780c */ /* 0x000fda0003f06070 */
[----:B------:R-:W-:Y:S05]  /*03b0*/  @!P0 BRA `(.L_x_60) ;  /* 0x0000000000f48947 */ /* 0x000fea0003800000 */
[----:B------:R-:W-:Y:S02]  /*03c0*/  MOV R19, RZ ;  /* 0x000000ff00137202 */ /* 0x000fe40000000f00 */
[----:B------:R-:W-:-:S07]  /*03d0*/  MOV R17, RZ ;  /* 0x000000ff00117202 */ /* 0x000fce0000000f00 */
.L_x_61:
[----:B------:R-:W0:Y:S01]  /*03e0*/  LDC.64 R14, c[0x0][0x380] ;  /* 0x0000e000ff0e7b82 */ /* 0x000e220000000a00 */
[-CC-:B------:R-:W-:Y:S02]  /*03f0*/  IMAD R23, R10, R11.reuse, R17.reuse ;  /* 0x0000000b0a177224 */ /* 0x180fe400078e0211 */
[----:B------:R-:W-:-:S05]  /*0400*/  IMAD R25, R16, R11, R17 ;  /* 0x0000000b10197224 */ /* 0x000fca00078e0211 */
[----:B------:R-:W1:Y:S01]  /*0410*/  LDC.64 R12, c[0x0][0x388] ;  /* 0x0000e200ff0c7b82 */ /* 0x000e620000000a00 */
[----:B0-----:R-:W-:-:S05]  /*0420*/  IMAD.WIDE R14, R23, 0x4, R14 ;  /* 0x00000004170e7825 */ /* 0x001fca00078e020e */
[----:B------:R-:W2:Y:S01]  /*0430*/  LDG.E R20, desc[UR8][R14.64] ;  /* 0x000000080e147981 */ /* 0x000ea2000c1e1900 */
[----:B-1----:R-:W-:-:S03]  /*0440*/  IMAD.WIDE R12, R25, 0x4, R12 ;  /* 0x00000004190c7825 */ /* 0x002fc600078e020c */
[----:B------:R-:W3:Y:S04]  /*0450*/  LDG.E R18, desc[UR8][R14.64+0x8] ;  /* 0x000008080e127981 */ /* 0x000ee8000c1e1900 */
[----:B------:R-:W2:Y:S04]  /*0460*/  LDG.E R22, desc[UR8][R12.64] ;  /* 0x000000080c167981 */ /* 0x000ea8000c1e1900 */
[----:B------:R-:W4:Y:S04]  /*0470*/  LDG.E R25, desc[UR8][R14.64+0x4] ;  /* 0x000004080e197981 */ /* 0x000f28000c1e1900 */
[----:B------:R-:W4:Y:S04]  /*0480*/  LDG.E R24, desc[UR8][R12.64+0x4] ;  /* 0x000004080c187981 */ /* 0x000f28000c1e1900 */
[----:B------:R-:W3:Y:S04]  /*0490*/  LDG.E R23, desc[UR8][R12.64+0x8] ;  /* 0x000008080c177981 */ /* 0x000ee8000c1e1900 */
[----:B------:R-:W5:Y:S04]  /*04a0*/  LDG.E R26, desc[UR8][R14.64+0x3c] ;  /* 0x00003c080e1a7981 */ /* 0x000f68000c1e1900 */
[----:B------:R-:W5:Y:S01]  /*04b0*/  LDG.E R29, desc[UR8][R12.64+0x3c] ;  /* 0x00003c080c1d7981 */ /* 0x000f62000c1e1900 */
[----:B--2---:R-:W-:-:S03]  /*04c0*/  FFMA R22, R20, R22, R19 ;  /* 0x0000001614167223 */ /* 0x004fc60000000013 */
[----:B------:R-:W2:Y:S04]  /*04d0*/  LDG.E R19, desc[UR8][R14.64+0xc] ;  /* 0x00000c080e137981 */ /* 0x000ea8000c1e1900 */
[----:B------:R-:W2:Y:S01]  /*04e0*/  LDG.E R20, desc[UR8][R12.64+0xc] ;  /* 0x00000c080c147981 */ /* 0x000ea2000c1e1900 */
[----:B----4-:R-:W-:-:S03]  /*04f0*/  FFMA R27, R25, R24, R22 ;  /* 0x00000018191b7223 */ /* 0x010fc60000000016 */
[----:B------:R-:W4:Y:S04]  /*0500*/  LDG.E R22, desc[UR8][R14.64+0x10] ;  /* 0x000010080e167981 */ /* 0x000f28000c1e1900 */
[----:B------:R-:W4:Y:S01]  /*0510*/  LDG.E R25, desc[UR8][R12.64+0x10] ;  /* 0x000010080c197981 */ /* 0x000f22000c1e1900 */
[----:B---3--:R-:W-:-:S03]  /*0520*/  FFMA R24, R18, R23, R27 ;  /* 0x0000001712187223 */ /* 0x008fc6000000001b */
[----:B------:R-:W3:Y:S04]  /*0530*/  LDG.E R23, desc[UR8][R14.64+0x14] ;  /* 0x000014080e177981 */ /* 0x000ee8000c1e1900 */
[----:B------:R-:W3:Y:S01]  /*0540*/  LDG.E R18, desc[UR8][R12.64+0x14] ;  /* 0x000014080c127981 */ /* 0x000ee2000c1e1900 */
        /* <DEDUP_REMOVED lines=17> */
[----:B------:R-:W3:Y:S04]  /*0660*/  LDG.E R19, desc[UR8][R12.64+0x2c] ;  /* 0x00002c080c137981 */ /* 0x000ee8000c1e1900 */
[----:B------:R-:W5:Y:S01]  /*0670*/  LDG.E R23, desc[UR8][R12.64+0x30] ;  /* 0x000030080c177981 */ /* 0x000f62000c1e1900 */
[----:B--2---:R-:W-:-:S03]  /*0680*/  FFMA R24, R27, R20, R24 ;  /* 0x000000141b187223 */ /* 0x004fc60000000018 */
[----:B------:R-:W5:Y:S04]  /*0690*/  LDG.E R20, desc[UR8][R14.64+0x30] ;  /* 0x000030080e147981 */ /* 0x000f68000c1e1900 */
[----:B------:R-:W2:Y:S01]  /*06a0*/  LDG.E R27, desc[UR8][R12.64+0x38] ;  /* 0x000038080c1b7981 */ /* 0x000ea2000c1e1900 */
[----:B----4-:R-:W-:-:S03]  /*06b0*/  FFMA R28, R25, R22, R24 ;  /* 0x00000016191c7223 */ /* 0x010fc60000000018 */
[----:B------:R-:W4:Y:S04]  /*06c0*/  LDG.E R25, desc[UR8][R14.64+0x34] ;  /* 0x000034080e197981 */ /* 0x000f28000c1e1900 */
[----:B------:R-:W4:Y:S04]  /*06d0*/  LDG.E R22, desc[UR8][R12.64+0x34] ;  /* 0x000034080c167981 */ /* 0x000f28000c1e1900 */
[----:B------:R-:W2:Y:S01]  /*06e0*/  LDG.E R24, desc[UR8][R14.64+0x38] ;  /* 0x000038080e187981 */ /* 0x000ea2000c1e1900 */
[----:B---3--:R-:W-:Y:S01]  /*06f0*/  FFMA R19, R18, R19, R28 ;  /* 0x0000001312137223 */ /* 0x008fe2000000001c */
[----:B------:R-:W-:-:S02]  /*0700*/  LOP3.LUT R18, R11, 0x7ffffff0, RZ, 0xc0, !PT ;  /* 0x7ffffff00b127812 */ /* 0x000fc400078ec0ff */
[----:B------:R-:W-:-:S04]  /*0710*/  IADD3 R17, PT, PT, R17, 0x10, RZ ;  /* 0x0000001011117810 */ /* 0x000fc80007ffe0ff */
[----:B------:R-:W-:Y:S01]  /*0720*/  ISETP.NE.AND P0, PT, R17, R18, PT ;  /* 0x000000121100720c */ /* 0x000fe20003f05270 */
[----:B-----5:R-:W-:-:S04]  /*0730*/  FFMA R20, R20, R23, R19 ;  /* 0x0000001714147223 */ /* 0x020fc80000000013 */
[----:B----4-:R-:W-:-:S04]  /*0740*/  FFMA R25, R25, R22, R20 ;  /* 0x0000001619197223 */ /* 0x010fc80000000014 */
[----:B--2---:R-:W-:-:S04]  /*0750*/  FFMA R25, R24, R27, R25 ;  /* 0x0000001b18197223 */ /* 0x004fc80000000019 */
[----:B------:R-:W-:Y:S01]  /*0760*/  FFMA R19, R26, R29, R25 ;  /* 0x0000001d1a137223 */ /* 0x000fe20000000019 */
[----:B------:R-:W-:Y:S06]  /*0770*/  @P0 BRA `(.L_x_61) ;  /* 0xfffffffc00180947 */ /* 0x000fec000383ffff */
[----:B------:R-:W-:-:S07]  /*0780*/  MOV R17, R18 ;  /* 0x0000001200117202 */ /* 0x000fce0000000f00 */
.L_x_60:
[----:B------:R-:W-:-:S13]  /*0790*/  ISETP.NE.AND P0, PT, R5, RZ, PT ;  /* 0x000000ff0500720c */ /* 0x000fda0003f05270 */
[----:B------:R-:W-:Y:S05]  /*07a0*/  @!P0 BRA `(.L_x_62) ;  /* 0x0000000400388947 */ /* 0x000fea0003800000 */
[----:B------:R-:W-:Y:S02]  /*07b0*/  IADD3 R12, PT, PT, R5, -0x1, RZ ;  /* 0xffffffff050c7810 */ /* 0x000fe40007ffe0ff */
[----:B------:R-:W-:Y:S02]  /*07c0*/  ISETP.NE.AND P1, PT, R7, RZ, PT ;  /* 0x000000ff0700720c */ /* 0x000fe40003f25270 */
[----:B------:R-:W-:-:S13]  /*07d0*/  ISETP.GE.U32.AND P0, PT, R12, 0x7, PT ;  /* 0x000000070c00780c */ /* 0x000fda0003f06070 */
[----:B------:R-:W-:Y:S05]  /*07e0*/  @!P0 BRA `(.L_x_63) ;  /* 0x00000000007c8947 */ /* 0x000fea0003800000 */
        /* <DEDUP_REMOVED lines=9> */
[----:B------:R-:W3:Y:S04]  /*0880*/  LDG.E R22, desc[UR8][R12.64+0x4] ;  /* 0x000004080c167981 */ /* 0x000ee8000c1e1900 */
[----:B------:R-:W4:Y:S04]  /*0890*/  LDG.E R25, desc[UR8][R14.64+0x8] ;  /* 0x000008080e197981 */ /* 0x000f28000c1e1900 */
[----:B------:R-:W4:Y:S04]  /*08a0*/  LDG.E R24, desc[UR8][R12.64+0x8] ;  /* 0x000008080c187981 */ /* 0x000f28000c1e1900 */
[----:B------:R-:W5:Y:S04]  /*08b0*/  LDG.E R27, desc[UR8][R12.64+0x10] ;  /* 0x000010080c1b7981 */ /* 0x000f68000c1e1900 */
[----:B------:R-:W5:Y:S04]  /*08c0*/  LDG.E R26, desc[UR8][R12.64+0x14] ;  /* 0x000014080c1a7981 */ /* 0x000f68000c1e1900 */
[----:B------:R-:W5:Y:S01]  /*08d0*/  LDG.E R28, desc[UR8][R12.64+0x1c] ;  /* 0x00001c080c1c7981 */ /* 0x000f62000c1e1900 */
[----:B--2---:R-:W-:-:S03]  /*08e0*/  FFMA R18, R18, R20, R19 ;  /* 0x0000001412127223 */ /* 0x004fc60000000013 */
[----:B------:R-:W2:Y:S01]  /*08f0*/  LDG.E R19, desc[UR8][R12.64+0xc] ;  /* 0x00000c080c137981 */ /* 0x000ea2000c1e1900 */
[----:B---3--:R-:W-:-:S03]  /*0900*/  FFMA R22, R23, R22, R18 ;  /* 0x0000001617167223 */ /* 0x008fc60000000012 */
[----:B------:R-:W2:Y:S04]  /*0910*/  LDG.E R18, desc[UR8][R14.64+0xc] ;  /* 0x00000c080e127981 */ /* 0x000ea8000c1e1900 */
[----:B------:R-:W3:Y:S01]  /*0920*/  LDG.E R20, desc[UR8][R14.64+0x18] ;  /* 0x000018080e147981 */ /* 0x000ee2000c1e1900 */
[----:B----4-:R-:W-:-:S03]  /*0930*/  FFMA R29, R25, R24, R22 ;  /* 0x00000018191d7223 */ /* 0x010fc60000000016 */
[----:B------:R-:W5:Y:S04]  /*0940*/  LDG.E R24, desc[UR8][R14.64+0x10] ;  /* 0x000010080e187981 */ /* 0x000f68000c1e1900 */
[----:B------:R-:W4:Y:S04]  /*0950*/  LDG.E R22, desc[UR8][R14.64+0x14] ;  /* 0x000014080e167981 */ /* 0x000f28000c1e1900 */
[----:B------:R-:W3:Y:S04]  /*0960*/  LDG.E R25, desc[UR8][R12.64+0x18] ;  /* 0x000018080c197981 */ /* 0x000ee8000c1e1900 */
[----:B------:R-:W3:Y:S01]  /*0970*/  LDG.E R23, desc[UR8][R14.64+0x1c] ;  /* 0x00001c080e177981 */ /* 0x000ee2000c1e1900 */
[----:B------:R-:W-:Y:S01]  /*0980*/  IADD3 R17, PT, PT, R17, 0x8, RZ ;  /* 0x0000000811117810 */ /* 0x000fe20007ffe0ff */
[----:B--2---:R-:W-:-:S04]  /*0990*/  FFMA R19, R18, R19, R29 ;  /* 0x0000001312137223 */ /* 0x004fc8000000001d */
[----:B-----5:R-:W-:-:S04]  /*09a0*/  FFMA R19, R24, R27, R19 ;  /* 0x0000001b18137223 */ /* 0x020fc80000000013 */
[----:B----4-:R-:W-:-:S04]  /*09b0*/  FFMA R19, R22, R26, R19 ;  /* 0x0000001a16137223 */ /* 0x010fc80000000013 */
[----:B---3--:R-:W-:-:S04]  /*09c0*/  FFMA R20, R20, R25, R19 ;  /* 0x0000001914147223 */ /* 0x008fc80000000013 */
[----:B------:R-:W-:-:S07]  /*09d0*/  FFMA R19, R23, R28, R20 ;  /* 0x0000001c17137223 */ /* 0x000fce0000000014 */
.L_x_63:
        /* <DEDUP_REMOVED lines=18> */
[----:B------:R-:W5:Y:S01]  /*0b00*/  LDG.E R26, desc[UR8][R12.64+0xc] ;  /* 0x00000c080c1a7981 */ /* 0x000f62000c1e1900 */
[----:B------:R-:W-:-:S02]  /*0b10*/  VIADD R17, R17, 0x4 ;  /* 0x0000000411117836 */ /* 0x000fc40000000000 */
[----:B--2---:R-:W-:-:S04]  /*0b20*/  FFMA R18, R18, R20, R19 ;  /* 0x0000001412127223 */ /* 0x004fc80000000013 */
[----:B---3--:R-:W-:-:S04]  /*0b30*/  FFMA R18, R23, R22, R18 ;  /* 0x0000001617127223 */ /* 0x008fc80000000012 */
[----:B----4-:R-:W-:-:S04]  /*0b40*/  FFMA R18, R25, R24, R18 ;  /* 0x0000001819127223 */ /* 0x010fc80000000012 */
[----:B-----5:R-:W-:-:S07]  /*0b50*/  FFMA R19, R27, R26, R18 ;  /* 0x0000001a1b137223 */ /* 0x020fce0000000012 */
.L_x_64:
[----:B------:R-:W-:Y:S05]  /*0b60*/  @!P1 BRA `(.L_x_62) ;  /* 0x0000000000489947 */ /* 0x000fea0003800000 */
[----:B------:R-:W0:Y:S01]  /*0b70*/  LDC.64 R12, c[0x0][0x380] ;  /* 0x0000e000ff0c7b82 */ /* 0x000e220000000a00 */
[-CC-:B------:R-:W-:Y:S02]  /*0b80*/  IMAD R23, R10, R11.reuse, R17.reuse ;  /* 0x0000000b0a177224 */ /* 0x180fe400078e0211 */
[----:B------:R-:W-:-:S05]  /*0b90*/  IMAD R11, R16, R11, R17 ;  /* 0x0000000b100b7224 */ /* 0x000fca00078e0211 */
[----:B------:R-:W1:Y:S01]  /*0ba0*/  LDC.64 R14, c[0x0][0x388] ;  /* 0x0000e200ff0e7b82 */ /* 0x000e620000000a00 */
[----:B0-----:R-:W-:-:S05]  /*0bb0*/  IMAD.WIDE R12, R23, 0x4, R12 ;  /* 0x00000004170c7825 */ /* 0x001fca00078e020c */
[----:B------:R-:W2:Y:S01]  /*0bc0*/  LDG.E R16, desc[UR8][R12.64] ;  /* 0x000000080c107981 */ /* 0x000ea2000c1e1900 */
[----:B-1----:R-:W-:-:S05]  /*0bd0*/  IMAD.WIDE R14, R11, 0x4, R14 ;  /* 0x000000040b0e7825 */ /* 0x002fca00078e020e */
[----:B------:R-:W2:Y:S01]  /*0be0*/  LDG.E R11, desc[UR8][R14.64] ;  /* 0x000000080e0b7981 */ /* 0x000ea2000c1e1900 */
[----:B------:R-:W-:Y:S01]  /*0bf0*/  ISETP.NE.AND P0, PT, R8, 0x1, PT ;  /* 0x000000010800780c */ /* 0x000fe20003f05270 */
[----:B--2---:R-:W-:-:S12]  /*0c00*/  FFMA R19, R16, R11, R19 ;  /* 0x0000000b10137223 */ /* 0x004fd80000000013 */
[----:B------:R-:W-:Y:S05]  /*0c10*/  @!P0 BRA `(.L_x_62) ;  /* 0x00000000001c8947 */ /* 0x000fea0003800000 */
[----:B------:R-:W-:Y:S01]  /*0c20*/  ISETP.NE.AND P0, PT, R8, 0x2, PT ;  /* 0x000000020800780c */ /* 0x000fe20003f05270 */
[----:B------:R-:W2:Y:S04]  /*0c30*/  LDG.E R16, desc[UR8][R12.64+0x4] ;  /* 0x000004080c107981 */ /* 0x000ea8000c1e1900 */
[----:B------:R-:W2:Y:S08]  /*0c40*/  LDG.E R11, desc[UR8][R14.64+0x4] ;  /* 0x000004080e0b7981 */ /* 0x000eb0000c1e1900 */
[----:B------:R-:W3:Y:S04]  /*0c50*/  @P0 LDG.E R18, desc[UR8][R12.64+0x8] ;  /* 0x000008080c120981 */ /* 0x000ee8000c1e1900 */
[----:B------:R-:W3:Y:S01]  /*0c60*/  @P0 LDG.E R17, desc[UR8][R14.64+0x8] ;  /* 0x000008080e110981 */ /* 0x000ee2000c1e1900 */
[----:B--2---:R-:W-:-:S04]  /*0c70*/  FFMA R19, R16, R11, R19 ;  /* 0x0000000b10137223 */ /* 0x004fc80000000013 */
[----:B---3--:R-:W-:-:S07]  /*0c80*/  @P0 FFMA R19, R18, R17, R19 ;  /* 0x0000001112130223 */ /* 0x008fce0000000013 */
.L_x_62:
[----:B------:R-:W0:Y:S01]  /*0c90*/  S2UR UR5, SR_CgaCtaId ;  /* 0x00000000000579c3 */ /* 0x000e220000008800 */
[----:B------:R-:W-:Y:S01]  /*0ca0*/  UMOV UR4, 0x400 ;  /* 0x0000040000047882 */ /* 0x000fe20000000000 */
[----:B------:R-:W-:Y:S01]  /*0cb0*/  FMUL R19, R19, R2 ;  /* 0x0000000213137220 */ /* 0x000fe20000400000 */
[----:B0-----:R-:W-:-:S06]  /*0cc0*/  ULEA UR4, UR5, UR4, 0x18 ;  /* 0x0000000405047291 */ /* 0x001fcc000f8ec0ff */
[----:B------:R-:W-:Y:S02]  /*0cd0*/  LEA R12, R9, UR4, 0x2 ;  /* 0x00000004090c7c11 */ /* 0x000fe4000f8e10ff */
[----:B------:R-:W-:-:S03]  /*0ce0*/  IADD3 R9, PT, PT, R4, R9, RZ ;  /* 0x0000000904097210 */ /* 0x000fc60007ffe0ff */
[----:B------:R0:W-:Y:S01]  /*0cf0*/  STS [R12], R19 ;  /* 0x000000130c007388 */ /* 0x0001e20000000800 */
[----:B------:R-:W-:-:S13]  /*0d00*/  ISETP.GE.AND P0, PT, R9, R21, PT ;  /* 0x000000150900720c */ /* 0x000fda0003f06270 */
[----:B0-----:R-:W-:Y:S05]  /*0d10*/  @!P0 BRA `(.L_x_65) ;  /* 0xfffffff400848947 */ /* 0x001fea000383ffff */
[----:B------:R-:W-:Y:S05]  /*0d20*/  BRA `(.L_x_58) ;  /* 0x0000000000287947 */ /* 0x000fea0003800000 */
.L_x_59:
[----:B------:R-:W0:Y:S01]  /*0d30*/  S2R R8, SR_CgaCtaId ;  /* 0x0000000000087919 */ /* 0x000e220000008800 */
[----:B------:R-:W-:Y:S01]  /*0d40*/  MOV R5, 0x400 ;  /* 0x0000040000057802 */ /* 0x000fe20000000f00 */
[----:B------:R-:W-:Y:S01]  /*0d50*/  FMUL R6, RZ, R2 ;  /* 0x00000002ff067220 */ /* 0x000fe20000400000 */
[----:B------:R-:W-:Y:S02]  /*0d60*/  MOV R2, R0 ;  /* 0x0000000000027202 */ /* 0x000fe40000000f00 */
[----:B0-----:R-:W-:-:S07]  /*0d70*/  LEA R7, R8, R5, 0x18 ;  /* 0x0000000508077211 */ /* 0x001fce00078ec0ff */
.L_x_66:
[----:B------:R-:W-:Y:S02]  /*0d80*/  LEA R5, R2, R7, 0x2 ;  /* 0x0000000702057211 */ /* 0x000fe400078e10ff */
[----:B------:R-:W-:-:S03]  /*0d90*/  IADD3 R2, PT, PT, R4, R2, RZ ;  /* 0x0000000204027210 */ /* 0x000fc60007ffe0ff */
[----:B------:R0:W-:Y:S01]  /*0da0*/  STS [R5], R6 ;  /* 0x0000000605007388 */ /* 0x0001e20000000800 */
[----:B------:R-:W-:-:S13]  /*0db0*/  ISETP.GE.AND P0, PT, R2, R21, PT ;  /* 0x000000150200720c */ /* 0x000fda0003f06270 */
[----:B0-----:R-:W-:Y:S05]  /*0dc0*/  @!P0 BRA `(.L_x_66) ;  /* 0xfffffffc00ec8947 */ /* 0x001fea000383ffff */
.L_x_58:
[----:B------:R-:W-:Y:S05]  /*0dd0*/  BSYNC.RECONVERGENT B0 ;  /* 0x0000000000007941 */ /* 0x000fea0003800200 */
.L_x_57:
[----:B------:R-:W0:Y:S08]  /*0de0*/  S2UR UR5, SR_CgaCtaId ;  /* 0x00000000000579c3 */ /* 0x000e300000008800 */
[----:B------:R-:W-:Y:S01]  /*0df0*/  BAR.SYNC.DEFER_BLOCKING 0x0 ;  /* 0x0000000000007b1d */ /* 0x000fe20000010000 */
[----:B------:R-:W-:-:S05]  /*0e00*/  ISETP.NE.AND P0, PT, R0, RZ, PT ;  /* 0x000000ff0000720c */ /* 0x000fca0003f05270 */
[----:B------:R-:W-:Y:S01]  /*0e10*/  UMOV UR4, 0x400 ;  /* 0x0000040000047882 */ /* 0x000fe20000000000 */
[----:B------:R-:W-:Y:S01]  /*0e20*/  BSSY.RECONVERGENT B0, `(.L_x_67) ;  /* 0x00001d2000007945 */ /* 0x000fe20003800200 */
[----:B0-----:R-:W-:-:S06]  /*0e30*/  ULEA UR4, UR5, UR4, 0x18 ;  /* 0x0000000405047291 */ /* 0x001fcc000f8ec0ff */
[----:B------:R-:W-:Y:S06]  /*0e40*/  @P0 BRA `(.L_x_68) ;  /* 0x0000001c003c0947 */ /* 0x000fec0003800000 */
[C---:B------:R-:W-:Y:S01]  /*0e50*/  ISETP.GE.AND P0, PT, R21.reuse, 0x1, PT ;  /* 0x000000011500780c */ /* 0x040fe20003f06270 */
[----:B------:R-:W-:Y:S01]  /*0e60*/  BSSY.RECONVERGENT B1, `(.L_x_69) ;  /* 0x0000049000017945 */ /* 0x000fe20003800200 */
[----:B------:R-:W-:Y:S02]  /*0e70*/  LEA R20, R21, UR4, 0x2 ;  /* 0x0000000415147c11 */ /* 0x000fe4000f8e10ff */
[----:B------:R-:W-:-:S09]  /*0e80*/  MOV R2, 0xff800000 ;  /* 0xff80000000027802 */ /* 0x000fd20000000f00 */
[----:B------:R-:W-:Y:S05]  /*0e90*/  @!P0 BRA `(.L_x_70) ;  /* 0x0000000400148947 */ /* 0x000fea0003800000 */
[C---:B------:R-:W-:Y:S01]  /*0ea0*/  ISETP.GE.U32.AND P1, PT, R21.reuse, 0x10, PT ;  /* 0x000000101500780c */ /* 0x040fe20003f26070 */
[----:B------:R-:W-:Y:S01]  /*0eb0*/  BSSY.RECONVERGENT B2, `(.L_x_71) ;  /* 0x0000019000027945 */ /* 0x000fe20003800200 */
[----:B------:R-:W-:Y:S01]  /*0ec0*/  LOP3.LUT R25, R21, 0xf, RZ, 0xc0, !PT ;  /* 0x0000000f15197812 */ /* 0x000fe200078ec0ff */
[----:B------:R-:W-:Y:S01]  /*0ed0*/  HFMA2 R23, -RZ, RZ, 0, 0 ;  /* 0x00000000ff177431 */ /* 0x000fe200000001ff */
[----:B------:R-:W-:Y:S02]  /*0ee0*/  MOV R2, 0xff800000 ;  /* 0xff80000000027802 */ /* 0x000fe40000000f00 */
[----:B------:R-:W-:-:S07]  /*0ef0*/  ISETP.NE.AND P2, PT, R25, RZ, PT ;  /* 0x000000ff1900720c */ /* 0x000fce0003f45270 */
[----:B------:R-:W-:Y:S06]  /*0f00*/  @!P1 BRA `(.L_x_72) ;  /* 0x00000000004c9947 */ /* 0x000fec0003800000 */
[----:B------:R-:W-:Y:S01]  /*0f10*/  LOP3.LUT R23, R21, 0x7ffffff0, RZ, 0xc0, !PT ;  /* 0x7ffffff015177812 */ /* 0x000fe200078ec0ff */
[----:B------:R-:W-:Y:S01]  /*0f20*/  IMAD.MOV.U32 R2, RZ, RZ, -0x800000 ;  /* 0xff800000ff027424 */ /* 0x000fe200078e00ff */
[----:B------:R-:W-:-:S07]  /*0f30*/  MOV R22, RZ ;  /* 0x000000ff00167202 */ /* 0x000fce0000000f00 */
.L_x_73:
[C---:B------:R-:W-:Y:S02]  /*0f40*/  LEA R24, R22.reuse, UR4, 0x2 ;  /* 0x0000000416187c11 */ /* 0x040fe4000f8e10ff */
[----:B------:R-:W-:-:S03]  /*0f50*/  IADD3 R22, PT, PT, R22, 0x10, RZ ;  /* 0x0000001016167810 */ /* 0x000fc60007ffe0ff */
[----:B------:R-:W0:Y:S01]  /*0f60*/  LDS.128 R4, [R24] ;  /* 0x0000000018047984 */ /* 0x000e220000000c00 */
[----:B------:R-:W-:-:S03]  /*0f70*/  ISETP.NE.AND P1, PT, R22, R23, PT ;  /* 0x000000171600720c */ /* 0x000fc60003f25270 */
[----:B------:R-:W1:Y:S04]  /*0f80*/  LDS.128 R8, [R24+0x10] ;  /* 0x0000100018087984 */ /* 0x000e680000000c00 */
[----:B------:R-:W2:Y:S04]  /*0f90*/  LDS.128 R12, [R24+0x20] ;  /* 0x00002000180c7984 */ /* 0x000ea80000000c00 */
[----:B------:R-:W3:Y:S01]  /*0fa0*/  LDS.128 R16, [R24+0x30] ;  /* 0x0000300018107984 */ /* 0x000ee20000000c00 */
[----:B0-----:R-:W-:-:S04]  /*0fb0*/  FMNMX3 R4, R2, R4, R5, !PT ;  /* 0x0000000402047276 */ /* 0x001fc80007800005 */
[----:B------:R-:W-:-:S04]  /*0fc0*/  FMNMX3 R4, R4, R6, R7, !PT ;  /* 0x0000000604047276 */ /* 0x000fc80007800007 */
[----:B-1----:R-:W-:-:S04]  /*0fd0*/  FMNMX3 R4, R4, R8, R9, !PT ;  /* 0x0000000804047276 */ /* 0x002fc80007800009 */
[----:B------:R-:W-:-:S04]  /*0fe0*/  FMNMX3 R4, R4, R10, R11, !PT ;  /* 0x0000000a04047276 */ /* 0x000fc8000780000b */
[----:B--2---:R-:W-:-:S04]  /*0ff0*/  FMNMX3 R4, R4, R12, R13, !PT ;  /* 0x0000000c04047276 */ /* 0x004fc8000780000d */
[----:B------:R-:W-:-:S04]  /*1000*/  FMNMX3 R4, R4, R14, R15, !PT ;  /* 0x0000000e04047276 */ /* 0x000fc8000780000f */
[----:B---3--:R-:W-:-:S04]  /*1010*/  FMNMX3 R4, R4, R16, R17, !PT ;  /* 0x0000001004047276 */ /* 0x008fc80007800011 */
[----:B------:R-:W-:Y:S01]  /*1020*/  FMNMX3 R2, R4, R18, R19, !PT ;  /* 0x0000001204027276 */ /* 0x000fe20007800013 */
[----:B------:R-:W-:Y:S06]  /*1030*/  @P1 BRA `(.L_x_73) ;  /* 0xfffffffc00c01947 */ /* 0x000fec000383ffff */
.L_x_72:
[----:B------:R-:W-:Y:S05]  /*1040*/  BSYNC.RECONVERGENT B2 ;  /* 0x0000000000027941 */ /* 0x000fea0003800200 */
.L_x_71:
[----:B------:R-:W-:Y:S05]  /*1050*/  @!P2 BRA `(.L_x_70) ;  /* 0x0000000000a4a947 */ /* 0x000fea0003800000 */
[----:B------:R-:W-:Y:S01]  /*1060*/  ISETP.GE.U32.AND P1, PT, R25, 0x8, PT ;  /* 0x000000081900780c */ /* 0x000fe20003f26070 */
[----:B------:R-:W-:Y:S01]  /*1070*/  BSSY.RECONVERGENT B2, `(.L_x_74) ;  /* 0x0000012000027945 */ /* 0x000fe20003800200 */
[----:B------:R-:W-:-:S04]  /*1080*/  LOP3.LUT R13, R21, 0x7, RZ, 0xc0, !PT ;  /* 0x00000007150d7812 */ /* 0x000fc800078ec0ff */
[----:B------:R-:W-:-:S07]  /*1090*/  ISETP.NE.AND P2, PT, R13, RZ, PT ;  /* 0x000000ff0d00720c */ /* 0x000fce0003f45270 */
[----:B------:R-:W-:Y:S06]  /*10a0*/  @!P1 BRA `(.L_x_75) ;  /* 0x0000000000389947 */ /* 0x000fec0003800000 */
[C---:B------:R-:W-:Y:S02]  /*10b0*/  LEA R4, R23.reuse, UR4, 0x2 ;  /* 0x0000000417047c11 */ /* 0x040fe4000f8e10ff */
[----:B------:R-:W-:-:S03]  /*10c0*/  IADD3 R23, PT, PT, R23, 0x8, RZ ;  /* 0x0000000817177810 */ /* 0x000fc60007ffe0ff */
[----:B------:R-:W-:Y:S04]  /*10d0*/  LDS R5, [R4] ;  /* 0x0000000004057984 */ /* 0x000fe80000000800 */
[----:B------:R-:W0:Y:S04]  /*10e0*/  LDS R6, [R4+0x4] ;  /* 0x0000040004067984 */ /* 0x000e280000000800 */
[----:B------:R-:W-:Y:S04]  /*10f0*/  LDS R8, [R4+0x8] ;  /* 0x0000080004087984 */ /* 0x000fe80000000800 */
[----:B------:R-:W1:Y:S04]  /*1100*/  LDS R7, [R4+0xc] ;  /* 0x00000c0004077984 */ /* 0x000e680000000800 */
[----:B------:R-:W-:Y:S04]  /*1110*/  LDS R10, [R4+0x10] ;  /* 0x00001000040a7984 */ /* 0x000fe80000000800 */
[----:B------:R-:W2:Y:S04]  /*1120*/  LDS R9, [R4+0x14] ;  /* 0x0000140004097984 */ /* 0x000ea80000000800 */
[----:B------:R-:W-:Y:S04]  /*1130*/  LDS R12, [R4+0x18] ;  /* 0x00001800040c7984 */ /* 0x000fe80000000800 */
[----:B------:R-:W3:Y:S01]  /*1140*/  LDS R11, [R4+0x1c] ;  /* 0x00001c00040b7984 */ /* 0x000ee20000000800 */
[----:B0-----:R-:W-:-:S04]  /*1150*/  FMNMX3 R5, R2, R5, R6, !PT ;  /* 0x0000000502057276 */ /* 0x001fc80007800006 */
[----:B-1----:R-:W-:-:S04]  /*1160*/  FMNMX3 R5, R5, R8, R7, !PT ;  /* 0x0000000805057276 */ /* 0x002fc80007800007 */
[----:B--2---:R-:W-:-:S04]  /*1170*/  FMNMX3 R5, R5, R10, R9, !PT ;  /* 0x0000000a05057276 */ /* 0x004fc80007800009 */
[----:B---3--:R-:W-:-:S07]  /*1180*/  FMNMX3 R2, R5, R12, R11, !PT ;  /* 0x0000000c05027276 */ /* 0x008fce000780000b */
.L_x_75:
[----:B------:R-:W-:Y:S05]  /*1190*/  BSYNC.RECONVERGENT B2 ;  /* 0x0000000000027941 */ /* 0x000fea0003800200 */
.L_x_74:
[----:B------:R-:W-:Y:S05]  /*11a0*/  @!P2 BRA `(.L_x_70) ;  /* 0x000000000050a947 */ /* 0x000fea0003800000 */
[----:B------:R-:W-:Y:S02]  /*11b0*/  ISETP.GE.U32.AND P1, PT, R13, 0x4, PT ;  /* 0x000000040d00780c */ /* 0x000fe40003f26070 */
[----:B------:R-:W-:-:S04]  /*11c0*/  LOP3.LUT R4, R21, 0x3, RZ, 0xc0, !PT ;  /* 0x0000000315047812 */ /* 0x000fc800078ec0ff */
[----:B------:R-:W-:-:S07]  /*11d0*/  ISETP.NE.AND P2, PT, R4, RZ, PT ;  /* 0x000000ff0400720c */ /* 0x000fce0003f45270 */
[C---:B------:R-:W-:Y:S02]  /*11e0*/  @P1 LEA R5, R23.reuse, UR4, 0x2 ;  /* 0x0000000417051c11 */ /* 0x040fe4000f8e10ff */
[----:B------:R-:W-:-:S03]  /*11f0*/  @P1 IADD3 R23, PT, PT, R23, 0x4, RZ ;  /* 0x0000000417171810 */ /* 0x000fc60007ffe0ff */
[----:B------:R-:W-:Y:S04]  /*1200*/  @P1 LDS R7, [R5] ;  /* 0x0000000005071984 */ /* 0x000fe80000000800 */
[----:B------:R-:W0:Y:S04]  /*1210*/  @P1 LDS R6, [R5+0x4] ;  /* 0x0000040005061984 */ /* 0x000e280000000800 */
[----:B------:R-:W-:Y:S04]  /*1220*/  @P1 LDS R9, [R5+0x8] ;  /* 0x0000080005091984 */ /* 0x000fe80000000800 */
[----:B------:R-:W1:Y:S01]  /*1230*/  @P1 LDS R8, [R5+0xc] ;  /* 0x00000c0005081984 */ /* 0x000e620000000800 */
[----:B0-----:R-:W-:-:S04]  /*1240*/  @P1 FMNMX3 R6, R2, R7, R6, !PT ;  /* 0x0000000702061276 */ /* 0x001fc80007800006 */
[----:B-1----:R-:W-:Y:S01]  /*1250*/  @P1 FMNMX3 R2, R6, R9, R8, !PT ;  /* 0x0000000906021276 */ /* 0x002fe20007800008 */
[----:B------:R-:W-:Y:S06]  /*1260*/  @!P2 BRA `(.L_x_70) ;  /* 0x000000000020a947 */ /* 0x000fec0003800000 */
[----:B------:R-:W-:-:S07]  /*1270*/  MOV R5, RZ ;  /* 0x000000ff00057202 */ /* 0x000fce0000000f00 */
.L_x_76:
[----:B------:R-:W-:Y:S02]  /*1280*/  LEA R6, R23, UR4, 0x2 ;  /* 0x0000000417067c11 */ /* 0x000fe4000f8e10ff */
[----:B------:R-:W-:Y:S02]  /*1290*/  IADD3 R5, PT, PT, R5, 0x1, RZ ;  /* 0x0000000105057810 */ /* 0x000fe40007ffe0ff */
[----:B------:R-:W-:Y:S01]  /*12a0*/  IADD3 R23, PT, PT, R23, 0x1, RZ ;  /* 0x0000000117177810 */ /* 0x000fe20007ffe0ff */
[----:B------:R-:W0:Y:S01]  /*12b0*/  LDS R7, [R6] ;  /* 0x0000000006077984 */ /* 0x000e220000000800 */
[----:B------:R-:W-:Y:S02]  /*12c0*/  ISETP.NE.AND P1, PT, R5, R4, PT ;  /* 0x000000040500720c */ /* 0x000fe40003f25270 */
[----:B0-----:R-:W-:-:S11]  /*12d0*/  FMNMX R2, R7, R2, !PT ;  /* 0x0000000207027209 */ /* 0x001fd60007800000 */
[----:B------:R-:W-:Y:S05]  /*12e0*/  @P1 BRA `(.L_x_76) ;  /* 0xfffffffc00e41947 */ /* 0x000fea000383ffff */
.L_x_70:
[----:B------:R-:W-:Y:S05]  /*12f0*/  BSYNC.RECONVERGENT B1 ;  /* 0x0000000000017941 */ /* 0x000fea0003800200 */
.L_x_69:
[----:B------:R-:W-:Y:S01]  /*1300*/  BSSY.RECONVERGENT B1, `(.L_x_77) ;  /* 0x0000079000017945 */ /* 0x000fe20003800200 */
[----:B------:R-:W-:-:S03]  /*1310*/  IMAD.MOV.U32 R5, RZ, RZ, RZ ;  /* 0x000000ffff057224 */ /* 0x000fc600078e00ff */
[----:B------:R-:W-:Y:S05]  /*1320*/  @!P0 BRA `(.L_x_78) ;  /* 0x0000000400d88947 */ /* 0x000fea0003800000 */
[C---:B------:R-:W-:Y:S01]  /*1330*/  ISETP.GE.U32.AND P1, PT, R21.reuse, 0x4, PT ;  /* 0x000000041500780c */ /* 0x040fe20003f26070 */
[----:B------:R-:W-:Y:S01]  /*1340*/  BSSY.RECONVERGENT B2, `(.L_x_79) ;  /* 0x000003f000027945 */ /* 0x000fe20003800200 */
[----:B------:R-:W-:Y:S01]  /*1350*/  LOP3.LUT R15, R21, 0x3, RZ, 0xc0, !PT ;  /* 0x00000003150f7812 */ /* 0x000fe200078ec0ff */
[----:B------:R-:W-:Y:S01]  /*1360*/  HFMA2 R5, -RZ, RZ, 0, 0 ;  /* 0x00000000ff057431 */ /* 0x000fe200000001ff */
[----:B------:R-:W-:Y:S02]  /*1370*/  MOV R7, RZ ;  /* 0x000000ff00077202 */ /* 0x000fe40000000f00 */
[----:B------:R-:W-:-:S07]  /*1380*/  ISETP.NE.AND P2, PT, R15, RZ, PT ;  /* 0x000000ff0f00720c */ /* 0x000fce0003f45270 */
[----:B------:R-:W-:Y:S06]  /*1390*/  @!P1 BRA `(.L_x_80) ;  /* 0x0000000000e49947 */ /* 0x000fec0003800000 */
[----:B------:R-:W-:Y:S02]  /*13a0*/  LOP3.LUT R7, R21, 0x7ffffffc, RZ, 0xc0, !PT ;  /* 0x7ffffffc15077812 */ /* 0x000fe400078ec0ff */
[----:B------:R-:W-:-:S07]  /*13b0*/  CS2R R4, SRZ ;  /* 0x0000000000047805 */ /* 0x000fce000001ff00 */
.L_x_81:
[----:B------:R-:W-:Y:S01]  /*13c0*/  LEA R6, R4, UR4, 0x2 ;  /* 0x0000000404067c11 */ /* 0x000fe2000f8e10ff */
[----:B------:R-:W-:-:S04]  /*13d0*/  HFMA2 R8, -RZ, RZ, 0.96630859375, -0.0022525787353515625 ;  /* 0x3bbb989dff087431 */ /* 0x000fc800000001ff */
[----:B0-----:R-:W0:Y:S02]  /*13e0*/  LDS R9, [R6] ;  /* 0x0000000006097984 */ /* 0x001e240000000800 */
[----:B0-----:R-:W-:Y:S01]  /*13f0*/  FADD R11, R9, -R2 ;  /* 0x80000002090b7221 */ /* 0x001fe20000000000 */
[----:B------:R-:W-:-:S03]  /*1400*/  MOV R9, 0x437c0000 ;  /* 0x437c000000097802 */ /* 0x000fc60000000f00 */
[----:B------:R-:W-:-:S04]  /*1410*/  FFMA.SAT R10, R11, R8, 0.5 ;  /* 0x3f0000000b0a7423 */ /* 0x000fc80000002008 */
[----:B------:R-:W-:-:S04]  /*1420*/  FFMA.RM R10, R10, R9, 12582913 ;  /* 0x4b4000010a0a7423 */ /* 0x000fc80000004009 */
[----:B------:R-:W-:-:S04]  /*1430*/  FADD R12, R10, -12583039 ;  /* 0xcb40007f0a0c7421 */ /* 0x000fc80000000000 */
[----:B------:R-:W-:-:S04]  /*1440*/  FFMA R12, R11, 1.4426950216293334961, -R12 ;  /* 0x3fb8aa3b0b0c7823 */ /* 0x000fc8000000080c */
[----:B------:R-:W-:Y:S01]  /*1450*/  FFMA R12, R11, 1.925963033500011079e-08, R12 ;  /* 0x32a570600b0c7823 */ /* 0x000fe2000000000c */
[----:B------:R-:W-:Y:S02]  /*1460*/  SHF.L.U32 R11, R10, 0x17, RZ ;  /* 0x000000170a0b7819 */ /* 0x000fe400000006ff */
[C---:B------:R-:W-:Y:S02]  /*1470*/  LEA R10, R4.reuse, R20, 0x2 ;  /* 0x00000014040a7211 */ /* 0x040fe400078e10ff */
[----:B------:R-:W-:Y:S01]  /*1480*/  IADD3 R4, PT, PT, R4, 0x4, RZ ;  /* 0x0000000404047810 */ /* 0x000fe20007ffe0ff */
[----:B------:R-:W0:Y:S03]  /*1490*/  MUFU.EX2 R12, R12 ;  /* 0x0000000c000c7308 */ /* 0x000e260000000800 */
[----:B------:R-:W-:Y:S01]  /*14a0*/  ISETP.NE.AND P1, PT, R4, R7, PT ;  /* 0x000000070400720c */ /* 0x000fe20003f25270 */
[----:B0-----:R-:W-:-:S05]  /*14b0*/  FMUL R11, R11, R12 ;  /* 0x0000000c0b0b7220 */ /* 0x001fca0000400000 */
[----:B------:R-:W-:Y:S04]  /*14c0*/  STS [R10], R11 ;  /* 0x0000000b0a007388 */ /* 0x000fe80000000800 */
[----:B------:R-:W0:Y:S02]  /*14d0*/  LDS R13, [R6+0x4] ;  /* 0x00000400060d7984 */ /* 0x000e240000000800 */
[----:B0-----:R-:W-:-:S04]  /*14e0*/  FADD R13, R13, -R2 ;  /* 0x800000020d0d7221 */ /* 0x001fc80000000000 */
[----:B------:R-:W-:-:S04]  /*14f0*/  FFMA.SAT R14, R13, R8, 0.5 ;  /* 0x3f0000000d0e7423 */ /* 0x000fc80000002008 */
[----:B------:R-:W-:-:S04]  /*1500*/  FFMA.RM R14, R14, R9, 12582913 ;  /* 0x4b4000010e0e7423 */ /* 0x000fc80000004009 */
[----:B------:R-:W-:-:S04]  /*1510*/  FADD R16, R14, -12583039 ;  /* 0xcb40007f0e107421 */ /* 0x000fc80000000000 */
[----:B------:R-:W-:-:S04]  /*1520*/  FFMA R16, R13, 1.4426950216293334961, -R16 ;  /* 0x3fb8aa3b0d107823 */ /* 0x000fc80000000810 */
[----:B------:R-:W-:Y:S01]  /*1530*/  FFMA R16, R13, 1.925963033500011079e-08, R16 ;  /* 0x32a570600d107823 */ /* 0x000fe20000000010 */
[----:B------:R-:W-:-:S05]  /*1540*/  SHF.L.U32 R13, R14, 0x17, RZ ;  /* 0x000000170e0d7819 */ /* 0x000fca00000006ff */
[----:B------:R-:W0:Y:S02]  /*1550*/  MUFU.EX2 R16, R16 ;  /* 0x0000001000107308 */ /* 0x000e240000000800 */
[----:B0-----:R-:W-:-:S05]  /*1560*/  FMUL R13, R13, R16 ;  /* 0x000000100d0d7220 */ /* 0x001fca0000400000 */
[----:B------:R-:W-:Y:S04]  /*1570*/  STS [R10+0x4], R13 ;  /* 0x0000040d0a007388 */ /* 0x000fe80000000800 */
[----:B------:R-:W0:Y:S02]  /*1580*/  LDS R17, [R6+0x8] ;  /* 0x0000080006117984 */ /* 0x000e240000000800 */
        /* <DEDUP_REMOVED lines=9> */
[----:B------:R-:W-:Y:S04]  /*1620*/  STS [R10+0x8], R17 ;  /* 0x000008110a007388 */ /* 0x000fe80000000800 */
[----:B------:R0:W1:Y:S02]  /*1630*/  LDS R19, [R6+0xc] ;  /* 0x00000c0006137984 */ /* 0x0000640000000800 */
[----:B0-----:R-:W-:-:S04]  /*1640*/  FADD R6, R11, R5 ;  /* 0x000000050b067221 */ /* 0x001fc80000000000 */
[----:B------:R-:W-:-:S04]  /*1650*/  FADD R6, R6, R13 ;  /* 0x0000000d06067221 */ /* 0x000fc80000000000 */
[----:B------:R-:W-:Y:S01]  /*1660*/  FADD R6, R6, R17 ;  /* 0x0000001106067221 */ /* 0x000fe20000000000 */
[----:B-1----:R-:W-:-:S04]  /*1670*/  FADD R19, R19, -R2 ;  /* 0x8000000213137221 */ /* 0x002fc80000000000 */
[----:B------:R-:W-:-:S04]  /*1680*/  FFMA.SAT R8, R19, R8, 0.5 ;  /* 0x3f00000013087423 */ /* 0x000fc80000002008 */
[----:B------:R-:W-:-:S04]  /*1690*/  FFMA.RM R8, R8, R9, 12582913 ;  /* 0x4b40000108087423 */ /* 0x000fc80000004009 */
[C---:B------:R-:W-:Y:S01]  /*16a0*/  FADD R12, R8.reuse, -12583039 ;  /* 0xcb40007f080c7421 */ /* 0x040fe20000000000 */
[----:B------:R-:W-:-:S03]  /*16b0*/  SHF.L.U32 R8, R8, 0x17, RZ ;  /* 0x0000001708087819 */ /* 0x000fc600000006ff */
[----:B------:R-:W-:-:S04]  /*16c0*/  FFMA R12, R19, 1.4426950216293334961, -R12 ;  /* 0x3fb8aa3b130c7823 */ /* 0x000fc8000000080c */
[----:B------:R-:W-:-:S04]  /*16d0*/  FFMA R12, R19, 1.925963033500011079e-08, R12 ;  /* 0x32a57060130c7823 */ /* 0x000fc8000000000c */
[----:B------:R-:W0:Y:S02]  /*16e0*/  MUFU.EX2 R9, R12 ;  /* 0x0000000c00097308 */ /* 0x000e240000000800 */
[----:B0-----:R-:W-:-:S04]  /*16f0*/  FMUL R9, R8, R9 ;  /* 0x0000000908097220 */ /* 0x001fc80000400000 */
[----:B------:R-:W-:Y:S01]  /*1700*/  FADD R5, R6, R9 ;  /* 0x0000000906057221 */ /* 0x000fe20000000000 */
[----:B------:R0:W-:Y:S01]  /*1710*/  STS [R10+0xc], R9 ;  /* 0x00000c090a007388 */ /* 0x0001e20000000800 */
[----:B------:R-:W-:Y:S05]  /*1720*/  @P1 BRA `(.L_x_81) ;  /* 0xfffffffc00241947 */ /* 0x000fea000383ffff */
.L_x_80:
[----:B------:R-:W-:Y:S05]  /*1730*/  BSYNC.RECONVERGENT B2 ;  /* 0x0000000000027941 */ /* 0x000fea0003800200 */
.L_x_79:
[----:B------:R-:W-:Y:S05]  /*1740*/  @!P2 BRA `(.L_x_78) ;  /* 0x0000000000d0a947 */ /* 0x000fea0003800000 */
[----:B------:R-:W-:Y:S01]  /*1750*/  ISETP.NE.AND P1, PT, R15, 0x1, PT ;  /* 0x000000010f00780c */ /* 0x000fe20003f25270 */
[----:B------:R-:W-:Y:S01]  /*1760*/  BSSY.RECONVERGENT B2, `(.L_x_82) ;  /* 0x0000021000027945 */ /* 0x000fe20003800200 */
[----:B------:R-:W-:-:S04]  /*1770*/  LOP3.LUT R4, R21, 0x1, RZ, 0xc0, !PT ;  /* 0x0000000115047812 */ /* 0x000fc800078ec0ff */
[----:B------:R-:W-:-:S07]  /*1780*/  ISETP.NE.U32.AND P2, PT, R4, 0x1, PT ;  /* 0x000000010400780c */ /* 0x000fce0003f45070 */
[----:B------:R-:W-:Y:S06]  /*1790*/  @!P1 BRA `(.L_x_83) ;  /* 0x0000000000749947 */ /* 0x000fec0003800000 */
[C---:B------:R-:W-:Y:S01]  /*17a0*/  LEA R4, R7.reuse, UR4, 0x2 ;  /* 0x0000000407047c11 */ /* 0x040fe2000f8e10ff */
[----:B0-----:R-:W-:Y:S01]  /*17b0*/  HFMA2 R10, -RZ, RZ, 0.96630859375, -0.0022525787353515625 ;  /* 0x3bbb989dff0a7431 */ /* 0x001fe200000001ff */
[----:B------:R-:W-:Y:S02]  /*17c0*/  MOV R13, 0x437c0000 ;  /* 0x437c0000000d7802 */ /* 0x000fe40000000f00 */
[C---:B------:R-:W-:Y:S01]  /*17d0*/  LEA R11, R7.reuse, R20, 0x2 ;  /* 0x00000014070b7211 */ /* 0x040fe200078e10ff */
[----:B------:R-:W0:Y:S01]  /*17e0*/  LDS R9, [R4] ;  /* 0x0000000004097984 */ /* 0x000e220000000800 */
[----:B------:R-:W-:Y:S02]  /*17f0*/  VIADD R7, R7, 0x2 ;  /* 0x0000000207077836 */ /* 0x000fe40000000000 */
[----:B0-----:R-:W-:-:S04]  /*1800*/  FADD R9, R9, -R2 ;  /* 0x8000000209097221 */ /* 0x001fc80000000000 */
        /* <DEDUP_REMOVED lines=9> */
[----:B------:R-:W-:Y:S04]  /*18a0*/  STS [R11], R6 ;  /* 0x000000060b007388 */ /* 0x000fe80000000800 */
[----:B------:R-:W0:Y:S02]  /*18b0*/  LDS R9, [R4+0x4] ;  /* 0x0000040004097984 */ /* 0x000e240000000800 */
        /* <DEDUP_REMOVED lines=10> */
[----:B------:R1:W-:Y:S06]  /*1960*/  STS [R11+0x4], R10 ;  /* 0x0000040a0b007388 */ /* 0x0003ec0000000800 */
.L_x_83:
[----:B------:R-:W-:Y:S05]  /*1970*/  BSYNC.RECONVERGENT B2 ;  /* 0x0000000000027941 */ /* 0x000fea0003800200 */
.L_x_82:
[----:B------:R-:W-:Y:S05]  /*1980*/  @P2 BRA `(.L_x_78) ;  /* 0x0000000000402947 */ /* 0x000fea0003800000 */
[C---:B------:R-:W-:Y:S01]  /*1990*/  LEA R4, R7.reuse, UR4, 0x2 ;  /* 0x0000000407047c11 */ /* 0x040fe2000f8e10ff */
[----:B------:R-:W-:Y:S01]  /*19a0*/  HFMA2 R6, -RZ, RZ, 0.96630859375, -0.0022525787353515625 ;  /* 0x3bbb989dff067431 */ /* 0x000fe200000001ff */
[----:B-1----:R-:W-:Y:S02]  /*19b0*/  MOV R11, 0x437c0000 ;  /* 0x437c0000000b7802 */ /* 0x002fe40000000f00 */
[----:B------:R-:W-:Y:S01]  /*19c0*/  LEA R7, R7, R20, 0x2 ;  /* 0x0000001407077211 */ /* 0x000fe200078e10ff */
[----:B0-----:R-:W0:Y:S02]  /*19d0*/  LDS R9, [R4] ;  /* 0x0000000004097984 */ /* 0x001e240000000800 */
        /* <DEDUP_REMOVED lines=10> */
[----:B------:R2:W-:Y:S06]  /*1a80*/  STS [R7], R2 ;  /* 0x0000000207007388 */ /* 0x0005ec0000000800 */
.L_x_78:
[----:B------:R-:W-:Y:S05]  /*1a90*/  BSYNC.RECONVERGENT B1 ;  /* 0x0000000000017941 */ /* 0x000fea0003800200 */
.L_x_77:
[----:B------:R-:W-:Y:S05]  /*1aa0*/  @!P0 BRA `(.L_x_68) ;  /* 0x0000001000248947 */ /* 0x000fea0003800000 */
[C---:B------:R-:W-:Y:S01]  /*1ab0*/  ISETP.GE.U32.AND P0, PT, R21.reuse, 0x8, PT ;  /* 0x000000081500780c */ /* 0x040fe20003f06070 */
[----:B------:R-:W-:Y:S01]  /*1ac0*/  BSSY.RECONVERGENT B3, `(.L_x_84) ;  /* 0x0000085000037945 */ /* 0x000fe20003800200 */
[----:B--2---:R-:W-:Y:S01]  /*1ad0*/  HFMA2 R7, -RZ, RZ, 0, 0 ;  /* 0x00000000ff077431 */ /* 0x004fe200000001ff */
[----:B------:R-:W-:-:S10]  /*1ae0*/  LOP3.LUT R13, R21, 0x7, RZ, 0xc0, !PT ;  /* 0x00000007150d7812 */ /* 0x000fd400078ec0ff */
[----:B------:R-:W-:Y:S05]  /*1af0*/  @!P0 BRA `(.L_x_85) ;  /* 0x0000000800048947 */ /* 0x000fea0003800000 */
[----:B------:R-:W-:Y:S02]  /*1b00*/  LOP3.LUT R7, R21, 0x7ffffff8, RZ, 0xc0, !PT ;  /* 0x7ffffff815077812 */ /* 0x000fe400078ec0ff */
[----:B------:R-:W-:-:S07]  /*1b10*/  MOV R4, RZ ;  /* 0x000000ff00047202 */ /* 0x000fce0000000f00 */
.L_x_102:
[C---:B--2---:R-:W-:Y:S01]  /*1b20*/  LEA R6, R4.reuse, R20, 0x2 ;  /* 0x0000001404067211 */ /* 0x044fe200078e10ff */
[----:B------:R-:W0:Y:S01]  /*1b30*/  MUFU.RCP R8, R5 ;  /* 0x0000000500087308 */ /* 0x000e220000001000 */
[----:B------:R-:W-:Y:S01]  /*1b40*/  VIADD R4, R4, 0x8 ;  /* 0x0000000804047836 */ /* 0x000fe20000000000 */
[----:B------:R-:W-:Y:S02]  /*1b50*/  BSSY.RECONVERGENT B4, `(.L_x_86) ;  /* 0x000000d000047945 */ /* 0x000fe40003800200 */
[----:B------:R-:W2:Y:S02]  /*1b60*/  LDS R2, [R6] ;  /* 0x0000000006027984 */ /* 0x000ea40000000800 */
[----:B------:R-:W-:Y:S01]  /*1b70*/  ISETP.NE.AND P2, PT, R4, R7, PT ;  /* 0x000000070400720c */ /* 0x000fe20003f45270 */
[----:B0-----:R-:W-:-:S04]  /*1b80*/  FFMA R9, R8, -R5, 1 ;  /* 0x3f80000008097423 */ /* 0x001fc80000000805 */
[----:B------:R-:W-:Y:S01]  /*1b90*/  FFMA R9, R8, R9, R8 ;  /* 0x0000000908097223 */ /* 0x000fe20000000008 */
[----:B--2---:R-:W0:Y:S03]  /*1ba0*/  FCHK P0, R2, R5 ;  /* 0x0000000502007302 */ /* 0x004e260000000000 */
[----:B------:R-:W-:-:S04]  /*1bb0*/  FFMA R8, R2, R9, RZ ;  /* 0x0000000902087223 */ /* 0x000fc800000000ff */
[----:B-1----:R-:W-:-:S04]  /*1bc0*/  FFMA R10, R8, -R5, R2 ;  /* 0x80000005080a7223 */ /* 0x002fc80000000002 */
[----:B------:R-:W-:Y:S01]  /*1bd0*/  FFMA R9, R9, R10, R8 ;  /* 0x0000000a09097223 */ /* 0x000fe20000000008 */
[----:B0-----:R-:W-:Y:S06]  /*1be0*/  @!P0 BRA `(.L_x_87) ;  /* 0x00000000000c8947 */ /* 0x001fec0003800000 */
[----:B------:R-:W-:-:S07]  /*1bf0*/  MOV R8, 0x1c10 ;  /* 0x00001c1000087802 */ /* 0x000fce0000000f00 */
[----:B------:R-:W-:Y:S05]  /*1c00*/  CALL.REL.NOINC `($__internal_3_$__cuda_sm3x_div_rn_noftz_f32_slowpath) ;  /* 0x0000002000547944 */ /* 0x000fea0003c00000 */
[----:B------:R-:W-:-:S07]  /*1c10*/  MOV R9, R11 ;  /* 0x0000000b00097202 */ /* 0x000fce0000000f00 */
.L_x_87:
[----:B------:R-:W-:Y:S05]  /*1c20*/  BSYNC.RECONVERGENT B4 ;  /* 0x0000000000047941 */ /* 0x000fea0003800200 */
.L_x_86:
[----:B------:R-:W0:Y:S01]  /*1c30*/  LDS R15, [R6+0x4] ;  /* 0x00000400060f7984 */ /* 0x000e220000000800 */
[----:B------:R-:W1:Y:S01]  /*1c40*/  MUFU.RCP R2, R5 ;  /* 0x0000000500027308 */ /* 0x000e620000001000 */
[----:B------:R-:W-:Y:S02]  /*1c50*/  BSSY.RECONVERGENT B4, `(.L_x_88) ;  /* 0x000000c000047945 */ /* 0x000fe40003800200 */
[----:B------:R2:W-:Y:S01]  /*1c60*/  STS [R6], R9 ;  /* 0x0000000906007388 */ /* 0x0005e20000000800 */
[----:B-1----:R-:W-:-:S04]  /*1c70*/  FFMA R11, R2, -R5, 1 ;  /* 0x3f800000020b7423 */ /* 0x002fc80000000805 */
[----:B------:R-:W-:Y:S01]  /*1c80*/  FFMA R2, R2, R11, R2 ;  /* 0x0000000b02027223 */ /* 0x000fe20000000002 */
[----:B0-----:R-:W0:Y:S03]  /*1c90*/  FCHK P0, R15, R5 ;  /* 0x000000050f007302 */ /* 0x001e260000000000 */
[----:B------:R-:W-:-:S04]  /*1ca0*/  FFMA R8, R2, R15, RZ ;  /* 0x0000000f02087223 */ /* 0x000fc800000000ff */
[----:B------:R-:W-:-:S04]  /*1cb0*/  FFMA R11, R8, -R5, R15 ;  /* 0x80000005080b7223 */ /* 0x000fc8000000000f */
[----:B------:R-:W-:Y:S01]  /*1cc0*/  FFMA R11, R2, R11, R8 ;  /* 0x0000000b020b7223 */ /* 0x000fe20000000008 */
[----:B0-2---:R-:W-:Y:S06]  /*1cd0*/  @!P0 BRA `(.L_x_89) ;  /* 0x00000000000c8947 */ /* 0x005fec0003800000 */
[----:B------:R-:W-:Y:S02]  /*1ce0*/  MOV R2, R15 ;  /* 0x0000000f00027202 */ /* 0x000fe40000000f00 */
[----:B------:R-:W-:-:S07]  /*1cf0*/  MOV R8, 0x1d10 ;  /* 0x00001d1000087802 */ /* 0x000fce0000000f00 */
[----:B------:R-:W-:Y:S05]  /*1d00*/  CALL.REL.NOINC `($__internal_3_$__cuda_sm3x_div_rn_noftz_f32_slowpath) ;  /* 0x0000002000147944 */ /* 0x000fea0003c00000 */
.L_x_89:
[----:B------:R-:W-:Y:S05]  /*1d10*/  BSYNC.RECONVERGENT B4 ;  /* 0x0000000000047941 */ /* 0x000fea0003800200 */
.L_x_88:
[----:B------:R-:W0:Y:S01]  /*1d20*/  LDS R15, [R6+0x8] ;  /* 0x00000800060f7984 */ /* 0x000e220000000800 */
[----:B------:R-:W1:Y:S01]  /*1d30*/  MUFU.RCP R2, R5 ;  /* 0x0000000500027308 */ /* 0x000e620000001000 */
[----:B------:R-:W-:Y:S02]  /*1d40*/  BSSY.RECONVERGENT B4, `(.L_x_90) ;  /* 0x000000d000047945 */ /* 0x000fe40003800200 */
[----:B------:R2:W-:Y:S01]  /*1d50*/  STS [R6+0x4], R11 ;  /* 0x0000040b06007388 */ /* 0x0005e20000000800 */
        /* <DEDUP_REMOVED lines=10> */
[----:B------:R-:W-:-:S07]  /*1e00*/  MOV R9, R11 ;  /* 0x0000000b00097202 */ /* 0x000fce0000000f00 */
.L_x_91:
[----:B------:R-:W-:Y:S05]  /*1e10*/  BSYNC.RECONVERGENT B4 ;  /* 0x0000000000047941 */ /* 0x000fea0003800200 */
.L_x_90:
        /* <DEDUP_REMOVED lines=14> */
.L_x_93:
[----:B------:R-:W-:Y:S05]  /*1f00*/  BSYNC.RECONVERGENT B4 ;  /* 0x0000000000047941 */ /* 0x000fea0003800200 */
.L_x_92:
        /* <DEDUP_REMOVED lines=15> */
.L_x_95:
[----:B------:R-:W-:Y:S05]  /*2000*/  BSYNC.RECONVERGENT B4 ;  /* 0x0000000000047941 */ /* 0x000fea0003800200 */
.L_x_94:
        /* <DEDUP_REMOVED lines=11> */
[----:B------:R-:W-:Y:S01]  /*20c0*/  IMAD.MOV.U32 R2, RZ, RZ, R15 ;  /* 0x000000ffff027224 */ /* 0x000fe200078e000f */
[----:B------:R-:W-:-:S07]  /*20d0*/  MOV R8, 0x20f0 ;  /* 0x000020f000087802 */ /* 0x000fce0000000f00 */
[----:B------:R-:W-:Y:S05]  /*20e0*/  CALL.REL.NOINC `($__internal_3_$__cuda_sm3x_div_rn_noftz_f32_slowpath) ;  /* 0x0000001c001c7944 */ /* 0x000fea0003c00000 */
.L_x_97:
[----:B------:R-:W-:Y:S05]  /*20f0*/  BSYNC.RECONVERGENT B4 ;  /* 0x0000000000047941 */ /* 0x000fea0003800200 */
.L_x_96:
        /* <DEDUP_REMOVED lines=15> */
.L_x_99:
[----:B------:R-:W-:Y:S05]  /*21f0*/  BSYNC.RECONVERGENT B4 ;  /* 0x0000000000047941 */ /* 0x000fea0003800200 */
.L_x_98:
        /* <DEDUP_REMOVED lines=14> */
.L_x_101:
[----:B------:R-:W-:Y:S05]  /*22e0*/  BSYNC.RECONVERGENT B4 ;  /* 0x0000000000047941 */ /* 0x000fea0003800200 */
.L_x_100:
[----:B------:R2:W-:Y:S01]  /*22f0*/  STS [R6+0x1c], R11 ;  /* 0x00001c0b06007388 */ /* 0x0005e20000000800 */
[----:B------:R-:W-:Y:S05]  /*2300*/  @P2 BRA `(.L_x_102) ;  /* 0xfffffff800042947 */ /* 0x000fea000383ffff */
.L_x_85:
[----:B------:R-:W-:Y:S05]  /*2310*/  BSYNC.RECONVERGENT B3 ;  /* 0x0000000000037941 */ /* 0x000fea0003800200 */
.L_x_84:
[----:B------:R-:W-:-:S13]  /*2320*/  ISETP.NE.AND P0, PT, R13, RZ, PT ;  /* 0x000000ff0d00720c */ /* 0x000fda0003f05270 */
[----:B------:R-:W-:Y:S05]  /*2330*/  @!P0 BRA `(.L_x_68) ;  /* 0x0000000800008947 */ /* 0x000fea0003800000 */
[----:B------:R-:W3:Y:S01]  /*2340*/  LDC R4, c[0x0][0x3a4] ;  /* 0x0000e900ff047b82 */ /* 0x000ee20000000800 */
[----:B------:R-:W-:Y:S01]  /*2350*/  ISETP.GE.U32.AND P0, PT, R13, 0x4, PT ;  /* 0x000000040d00780c */ /* 0x000fe20003f06070 */
[----:B------:R-:W-:Y:S01]  /*2360*/  BSSY.RECONVERGENT B3, `(.L_x_103) ;  /* 0x0000043000037945 */ /* 0x000fe20003800200 */
[----:B---3--:R-:W-:-:S11]  /*2370*/  LOP3.LUT R4, R4, 0x3, RZ, 0xc0, !PT ;  /* 0x0000000304047812 */ /* 0x008fd600078ec0ff */
[----:B------:R-:W-:Y:S05]  /*2380*/  @!P0 BRA `(.L_x_104) ;  /* 0x0000000400008947 */ /* 0x000fea0003800000 */
[----:B--2---:R-:W-:Y:S01]  /*2390*/  LEA R6, R7, R20, 0x2 ;  /* 0x0000001407067211 */ /* 0x004fe200078e10ff */
[----:B------:R-:W0:Y:S01]  /*23a0*/  MUFU.RCP R2, R5 ;  /* 0x0000000500027308 */ /* 0x000e220000001000 */
[----:B------:R-:W-:Y:S03]  /*23b0*/  BSSY.RECONVERGENT B4, `(.L_x_105) ;  /* 0x000000d000047945 */ /* 0x000fe60003800200 */
[----:B-1----:R-:W1:Y:S01]  /*23c0*/  LDS R11, [R6] ;  /* 0x00000000060b7984 */ /* 0x002e620000000800 */
[----:B0-----:R-:W-:-:S04]  /*23d0*/  FFMA R9, R2, -R5, 1 ;  /* 0x3f80000002097423 */ /* 0x001fc80000000805 */
[----:B------:R-:W-:Y:S01]  /*23e0*/  FFMA R2, R2, R9, R2 ;  /* 0x0000000902027223 */ /* 0x000fe20000000002 */
[----:B-1----:R-:W0:Y:S03]  /*23f0*/  FCHK P0, R11, R5 ;  /* 0x000000050b007302 */ /* 0x002e260000000000 */
[----:B------:R-:W-:-:S04]  /*2400*/  FFMA R8, R2, R11, RZ ;  /* 0x0000000b02087223 */ /* 0x000fc800000000ff */
[----:B------:R-:W-:-:S04]  /*2410*/  FFMA R9, R8, -R5, R11 ;  /* 0x8000000508097223 */ /* 0x000fc8000000000b */
[----:B------:R-:W-:Y:S01]  /*2420*/  FFMA R9, R2, R9, R8 ;  /* 0x0000000902097223 */ /* 0x000fe20000000008 */
[----:B0-----:R-:W-:Y:S06]  /*2430*/  @!P0 BRA `(.L_x_106) ;  /* 0x0000000000108947 */ /* 0x001fec0003800000 */
[----:B------:R-:W-:Y:S02]  /*2440*/  MOV R2, R11 ;  /* 0x0000000b00027202 */ /* 0x000fe40000000f00 */
[----:B------:R-:W-:-:S07]  /*2450*/  MOV R8, 0x2470 ;  /* 0x0000247000087802 */ /* 0x000fce0000000f00 */
[----:B------:R-:W-:Y:S05]  /*2460*/  CALL.REL.NOINC `($__internal_3_$__cuda_sm3x_div_rn_noftz_f32_slowpath) ;  /* 0x00000018003c7944 */ /* 0x000fea0003c00000 */
[----:B------:R-:W-:-:S07]  /*2470*/  MOV R9, R11 ;  /* 0x0000000b00097202 */ /* 0x000fce0000000f00 */
.L_x_106:
[----:B------:R-:W-:Y:S05]  /*2480*/  BSYNC.RECONVERGENT B4 ;  /* 0x0000000000047941 */ /* 0x000fea0003800200 */
.L_x_105:
        /* <DEDUP_REMOVED lines=14> */
.L_x_108:
[----:B------:R-:W-:Y:S05]  /*2570*/  BSYNC.RECONVERGENT B4 ;  /* 0x0000000000047941 */ /* 0x000fea0003800200 */
.L_x_107:
        /* <DEDUP_REMOVED lines=14> */
[----:B------:R-:W-:-:S07]  /*2660*/  MOV R9, R11 ;  /* 0x0000000b00097202 */ /* 0x000fce0000000f00 */
.L_x_110:
[----:B------:R-:W-:Y:S05]  /*2670*/  BSYNC.RECONVERGENT B4 ;  /* 0x0000000000047941 */ /* 0x000fea0003800200 */
.L_x_109:
        /* <DEDUP_REMOVED lines=14> */
.L_x_112:
[----:B------:R-:W-:Y:S05]  /*2760*/  BSYNC.RECONVERGENT B4 ;  /* 0x0000000000047941 */ /* 0x000fea0003800200 */
.L_x_111:
[----:B------:R3:W-:Y:S01]  /*2770*/  STS [R6+0xc], R11 ;  /* 0x00000c0b06007388 */ /* 0x0007e20000000800 */
[----:B------:R-:W-:-:S07]  /*2780*/  IADD3 R7, PT, PT, R7, 0x4, RZ ;  /* 0x0000000407077810 */ /* 0x000fce0007ffe0ff */
.L_x_104:
[----:B------:R-:W-:Y:S05]  /*2790*/  BSYNC.RECONVERGENT B3 ;  /* 0x0000000000037941 */ /* 0x000fea0003800200 */
.L_x_103:
[----:B------:R-:W-:-:S13]  /*27a0*/  ISETP.NE.AND P0, PT, R4, RZ, PT ;  /* 0x000000ff0400720c */ /* 0x000fda0003f05270 */
[----:B------:R-:W-:Y:S05]  /*27b0*/  @!P0 BRA `(.L_x_68) ;  /* 0x0000000000e08947 */ /* 0x000fea0003800000 */
[----:B------:R-:W-:-:S13]  /*27c0*/  ISETP.NE.AND P0, PT, R4, 0x1, PT ;  /* 0x000000010400780c */ /* 0x000fda0003f05270 */
[----:B------:R-:W-:Y:S05]  /*27d0*/  @!P0 BRA `(.L_x_113) ;  /* 0x0000000000848947 */ /* 0x000fea0003800000 */
[----:B------:R-:W-:Y:S01]  /*27e0*/  LEA R4, R7, R20, 0x2 ;  /* 0x0000001407047211 */ /* 0x000fe200078e10ff */
[----:B------:R-:W0:Y:S01]  /*27f0*/  MUFU.RCP R2, R5 ;  /* 0x0000000500027308 */ /* 0x000e220000001000 */
[----:B------:R-:W-:Y:S03]  /*2800*/  BSSY.RECONVERGENT B3, `(.L_x_114) ;  /* 0x000000d000037945 */ /* 0x000fe60003800200 */
[----:B-123--:R-:W1:Y:S01]  /*2810*/  LDS R11, [R4] ;  /* 0x00000000040b7984 */ /* 0x00ee620000000800 */
        /* <DEDUP_REMOVED lines=11> */
.L_x_115:
[----:B------:R-:W-:Y:S05]  /*28d0*/  BSYNC.RECONVERGENT B3 ;  /* 0x0000000000037941 */ /* 0x000fea0003800200 */
.L_x_114:
        /* <DEDUP_REMOVED lines=14> */
.L_x_117:
[----:B------:R-:W-:Y:S05]  /*29c0*/  BSYNC.RECONVERGENT B3 ;  /* 0x0000000000037941 */ /* 0x000fea0003800200 */
.L_x_116:
[----:B------:R4:W-:Y:S01]  /*29d0*/  STS [R4+0x4], R11 ;  /* 0x0000040b04007388 */ /* 0x0009e20000000800 */
[----:B------:R-:W-:-:S07]  /*29e0*/  VIADD R7, R7, 0x2 ;  /* 0x0000000207077836 */ /* 0x000fce0000000000 */
.L_x_113:
[----:B------:R-:W5:Y:S02]  /*29f0*/  LDCU UR5, c[0x0][0x3a4] ;  /* 0x00007480ff0577ac */ /* 0x000f640008000800 */
[----:B-----5:R-:W-:-:S04]  /*2a00*/  ULOP3.LUT UR5, UR5, 0x1, URZ, 0xc0, !UPT ;  /* 0x0000000105057892 */ /* 0x020fc8000f8ec0ff */
[----:B------:R-:W-:-:S09]  /*2a10*/  UISETP.NE.U32.AND UP0, UPT, UR5, 0x1, UPT ;  /* 0x000000010500788c */ /* 0x000fd2000bf05070 */
[----:B------:R-:W-:Y:S05]  /*2a20*/  BRA.U UP0, `(.L_x_68) ;  /* 0x0000000100447547 */ /* 0x000fea000b800000 */
[----:B------:R-:W-:Y:S01]  /*2a30*/  LEA R7, R7, R20, 0x2 ;  /* 0x0000001407077211 */ /* 0x000fe200078e10ff */
[----:B------:R-:W0:Y:S01]  /*2a40*/  MUFU.RCP R2, R5 ;  /* 0x0000000500027308 */ /* 0x000e220000001000 */
[----:B------:R-:W-:Y:S03]  /*2a50*/  BSSY.RECONVERGENT B3, `(.L_x_118) ;  /* 0x000000d000037945 */ /* 0x000fe60003800200 */
[----:B-1234-:R-:W1:Y:S01]  /*2a60*/  LDS R11, [R7] ;  /* 0x00000000070b7984 */ /* 0x01ee620000000800 */
        /* <DEDUP_REMOVED lines=11> */
.L_x_119:
[----:B------:R-:W-:Y:S05]  /*2b20*/  BSYNC.RECONVERGENT B3 ;  /* 0x0000000000037941 */ /* 0x000fea0003800200 */
.L_x_118:
[----:B------:R0:W-:Y:S02]  /*2b30*/  STS [R7], R2 ;  /* 0x0000000207007388 */ /* 0x0001e40000000800 */
.L_x_68:
[----:B------:R-:W-:Y:S05]  /*2b40*/  BSYNC.RECONVERGENT B0 ;  /* 0x0000000000007941 */ /* 0x000fea0003800200 */
.L_x_67:
[----:B------:R-:W5:Y:S01]  /*2b50*/  LDCU UR10, c[0x0][0x3ac] ;  /* 0x00007580ff0a77ac */ /* 0x000f620008000800 */
[----:B------:R-:W-:Y:S01]  /*2b60*/  BAR.SYNC.DEFER_BLOCKING 0x0 ;  /* 0x0000000000007b1d */ /* 0x000fe20000010000 */
[----:B-----5:R-:W-:-:S13]  /*2b70*/  ISETP.GE.AND P0, PT, R0, UR10, PT ;  /* 0x0000000a00007c0c */ /* 0x020fda000bf06270 */
[----:B------:R-:W-:Y:S05]  /*2b80*/  @P0 EXIT ;  /* 0x000000000000094d */ /* 0x000fea0003800000 */
[----:B-1234-:R-:W1:Y:S01]  /*2b90*/  LDC R11, c[0x0][0x3a4] ;  /* 0x0000e900ff0b7b82 */ /* 0x01ee620000000800 */
[----:B------:R-:W2:Y:S07]  /*2ba0*/  LDCU UR5, c[0x0][0x360] ;  /* 0x00006c00ff0577ac */ /* 0x000eae0008000800 */
[----:B0-----:R-:W0:Y:S01]  /*2bb0*/  LDC R2, c[0x0][0x3a8] ;  /* 0x0000ea00ff027b82 */ /* 0x001e220000000800 */
[----:B-1----:R-:W-:Y:S01]  /*2bc0*/  ISETP.GT.AND P0, PT, R11, RZ, PT ;  /* 0x000000ff0b00720c */ /* 0x002fe20003f04270 */
[----:B0-----:R-:W-:-:S04]  /*2bd0*/  IMAD R2, R2, UR6, R3 ;  /* 0x0000000602027c24 */ /* 0x001fc8000f8e0203 */
[----:B------:R-:W-:-:S08]  /*2be0*/  IMAD R3, R2, R11, UR7 ;  /* 0x0000000702037e24 */ /* 0x000fd0000f8e020b */
[----:B--2---:R-:W-:Y:S05]  /*2bf0*/  @P0 BRA `(.L_x_120) ;  /* 0x0000000000200947 */ /* 0x004fea0003800000 */
[----:B------:R-:W0:Y:S02]  /*2c00*/  LDC.64 R6, c[0x0][0x398] ;  /* 0x0000e600ff067b82 */ /* 0x000e240000000a00 */
.L_x_121:
[----:B-1----:R-:W-:Y:S01]  /*2c10*/  IMAD R5, R3, UR10, R0 ;  /* 0x0000000a03057c24 */ /* 0x002fe2000f8e0200 */
[----:B------:R-:W-:-:S03]  /*2c20*/  IADD3 R0, PT, PT, R0, UR5, RZ ;  /* 0x0000000500007c10 */ /* 0x000fc6000fffe0ff */
[----:B0-----:R-:W-:Y:S01]  /*2c30*/  IMAD.WIDE R4, R5, 0x4, R6 ;  /* 0x0000000405047825 */ /* 0x001fe200078e0206 */
[----:B------:R-:W-:-:S04]  /*2c40*/  ISETP.GE.AND P0, PT, R0, UR10, PT ;  /* 0x0000000a00007c0c */ /* 0x000fc8000bf06270 */
[----:B------:R1:W-:Y:S09]  /*2c50*/  STG.E desc[UR8][R4.64], RZ ;  /* 0x000000ff04007986 */ /* 0x0003f2000c101908 */
[----:B------:R-:W-:Y:S05]  /*2c60*/  @!P0 BRA `(.L_x_121) ;  /* 0xfffffffc00e88947 */ /* 0x000fea000383ffff */
[----:B------:R-:W-:Y:S05]  /*2c70*/  EXIT ;  /* 0x000000000000794d */ /* 0x000fea0003800000 */
.L_x_120:
[C---:B------:R-:W-:Y:S01]  /*2c80*/  LOP3.LUT R4, R11.reuse, 0xf, RZ, 0xc0, !PT ;  /* 0x0000000f0b047812 */ /* 0x040fe200078ec0ff */
[C---:B------:R-:W-:Y:S01]  /*2c90*/  IMAD R9, R11.reuse, UR10, RZ ;  /* 0x0000000a0b097c24 */ /* 0x040fe2000f8e02ff */
[C---:B------:R-:W-:Y:S02]  /*2ca0*/  LOP3.LUT R5, R11.reuse, 0x7, RZ, 0xc0, !PT ;  /* 0x000000070b057812 */ /* 0x040fe400078ec0ff */
[----:B------:R-:W-:Y:S01]  /*2cb0*/  IADD3 R6, PT, PT, R11, -0x1, RZ ;  /* 0xffffffff0b067810 */ /* 0x000fe20007ffe0ff */
[----:B------:R-:W-:Y:S01]  /*2cc0*/  IMAD R9, R2, R9, RZ ;  /* 0x0000000902097224 */ /* 0x000fe200078e02ff */
[----:B------:R-:W-:Y:S02]  /*2cd0*/  IADD3 R7, PT, PT, R4, -0x1, RZ ;  /* 0xffffffff04077810 */ /* 0x000fe40007ffe0ff */
[----:B------:R-:W-:Y:S02]  /*2ce0*/  IADD3 R8, PT, PT, R5, -0x1, RZ ;  /* 0xffffffff05087810 */ /* 0x000fe40007ffe0ff */
[----:B------:R-:W-:-:S02]  /*2cf0*/  ISETP.GE.U32.AND P0, PT, R6, 0xf, PT ;  /* 0x0000000f0600780c */ /* 0x000fc40003f06070 */
[----:B------:R-:W-:Y:S02]  /*2d00*/  ISETP.GE.U32.AND P1, PT, R7, 0x7, PT ;  /* 0x000000070700780c */ /* 0x000fe40003f26070 */
[C---:B------:R-:W-:Y:S02]  /*2d10*/  LEA R6, R11.reuse, UR4, 0x2 ;  /* 0x000000040b067c11 */ /* 0x040fe4000f8e10ff */
[C---:B------:R-:W-:Y:S02]  /*2d20*/  LOP3.LUT R7, R11.reuse, 0x7ffffff0, RZ, 0xc0, !PT ;  /* 0x7ffffff00b077812 */ /* 0x040fe400078ec0ff */
[----:B------:R-:W-:Y:S01]  /*2d30*/  ISETP.GE.U32.AND P2, PT, R8, 0x3, PT ;  /* 0x000000030800780c */ /* 0x000fe20003f46070 */
[----:B------:R-:W-:Y:S01]  /*2d40*/  VIADD R10, R6, 0x20 ;  /* 0x00000020060a7836 */ /* 0x000fe20000000000 */
[----:B------:R-:W-:Y:S02]  /*2d50*/  LOP3.LUT R8, R11, 0x3, RZ, 0xc0, !PT ;  /* 0x000000030b087812 */ /* 0x000fe400078ec0ff */
[----:B------:R-:W-:-:S09]  /*2d60*/  IADD3 R11, PT, PT, -R7, RZ, RZ ;  /* 0x000000ff070b7210 */ /* 0x000fd20007ffe1ff */
.L_x_127:
[----:B0-----:R-:W-:Y:S01]  /*2d70*/  HFMA2 R27, -RZ, RZ, 0, 0 ;  /* 0x00000000ff1b7431 */ /* 0x001fe200000001ff */
[----:B------:R-:W-:Y:S01]  /*2d80*/  MOV R23, RZ ;  /* 0x000000ff00177202 */ /* 0x000fe20000000f00 */
[----:B------:R-:W-:Y:S06]  /*2d90*/  @!P0 BRA `(.L_x_122) ;  /* 0x0000000400308947 */ /* 0x000fec0003800000 */
[----:B------:R-:W-:Y:S02]  /*2da0*/  IADD3 R13, PT, PT, R9, R0, RZ ;  /* 0x00000000090d7210 */ /* 0x000fe40007ffe0ff */
[----:B------:R-:W-:Y:S02]  /*2db0*/  MOV R27, RZ ;  /* 0x000000ff001b7202 */ /* 0x000fe40000000f00 */
[----:B------:R-:W-:Y:S02]  /*2dc0*/  MOV R12, R10 ;  /* 0x0000000a000c7202 */ /* 0x000fe40000000f00 */
[----:B------:R-:W-:-:S07]  /*2dd0*/  MOV R20, R11 ;  /* 0x0000000b00147202 */ /* 0x000fce0000000f00 */
.L_x_123:
[----:B------:R-:W0:Y:S01]  /*2de0*/  LDC.64 R16, c[0x0][0x390] ;  /* 0x0000e400ff107b82 */ /* 0x000e220000000a00 */
[----:B------:R-:W1:Y:S07]  /*2df0*/  LDS R28, [R12+-0x20] ;  /* 0xffffe0000c1c7984 */ /* 0x000e6e0000000800 */
[----:B------:R-:W2:Y:S01]  /*2e00*/  LDC R23, c[0x0][0x3ac] ;  /* 0x0000eb00ff177b82 */ /* 0x000ea20000000800 */
[----:B0-----:R-:W-:-:S05]  /*2e10*/  IMAD.WIDE R16, R13, 0x4, R16 ;  /* 0x000000040d107825 */ /* 0x001fca00078e0210 */
[----:B------:R-:W1:Y:S01]  /*2e20*/  LDG.E R29, desc[UR8][R16.64] ;  /* 0x00000008101d7981 */ /* 0x000e62000c1e1900 */
[----:B--2---:R-:W-:-:S05]  /*2e30*/  IMAD.WIDE R14, R23, 0x4, R16 ;  /* 0x00000004170e7825 */ /* 0x004fca00078e0210 */
[----:B------:R-:W2:Y:S01]  /*2e40*/  LDG.E R25, desc[UR8][R14.64] ;  /* 0x000000080e197981 */ /* 0x000ea2000c1e1900 */
[----:B------:R-:W-:-:S05]  /*2e50*/  IMAD.WIDE R18, R23, 0x4, R14 ;  /* 0x0000000417127825 */ /* 0x000fca00078e020e */
[----:B------:R0:W3:Y:S02]  /*2e60*/  LDG.E R21, desc[UR8][R18.64] ;  /* 0x0000000812157981 */ /* 0x0000e4000c1e1900 */
[----:B0-----:R-:W-:-:S05]  /*2e70*/  IMAD.WIDE R18, R23, 0x4, R18 ;  /* 0x0000000417127825 */ /* 0x001fca00078e0212 */
[----:B------:R-:W4:Y:S01]  /*2e80*/  LDG.E R22, desc[UR8][R18.64] ;  /* 0x0000000812167981 */ /* 0x000f22000c1e1900 */
[----:B------:R-:W-:-:S05]  /*2e90*/  IMAD.WIDE R16, R23, 0x4, R18 ;  /* 0x0000000417107825 */ /* 0x000fca00078e0212 */
[----:B------:R0:W5:Y:S01]  /*2ea0*/  LDG.E R26, desc[UR8][R16.64] ;  /* 0x00000008101a7981 */ /* 0x000162000c1e1900 */
[----:B------:R-:W-:-:S05]  /*2eb0*/  IMAD.WIDE R14, R23, 0x4, R16 ;  /* 0x00000004170e7825 */ /* 0x000fca00078e0210 */
[----:B------:R-:W5:Y:S01]  /*2ec0*/  LDG.E R24, desc[UR8][R14.64] ;  /* 0x000000080e187981 */ /* 0x000f62000c1e1900 */
[----:B0-----:R-:W-:-:S04]  /*2ed0*/  IMAD.WIDE R16, R23, 0x4, R14 ;  /* 0x0000000417107825 */ /* 0x001fc800078e020e */
[----:B------:R-:W-:Y:S01]  /*2ee0*/  IMAD.WIDE R18, R23, 0x4, R16 ;  /* 0x0000000417127825 */ /* 0x000fe200078e0210 */
[----:B------:R-:W5:Y:S03]  /*2ef0*/  LDG.E R14, desc[UR8][R16.64] ;  /* 0x00000008100e7981 */ /* 0x000f66000c1e1900 */
[----:B-1----:R-:W-:Y:S02]  /*2f00*/  FFMA R28, R28, R29, R27 ;  /* 0x0000001d1c1c7223 */ /* 0x002fe4000000001b */
[----:B------:R0:W5:Y:S04]  /*2f10*/  LDG.E R27, desc[UR8][R18.64] ;  /* 0x00000008121b7981 */ /* 0x000168000c1e1900 */
[----:B------:R-:W2:Y:S02]  /*2f20*/  LDS R29, [R12+-0x1c] ;  /* 0xffffe4000c1d7984 */ /* 0x000ea40000000800 */
[----:B--2---:R-:W-:-:S02]  /*2f30*/  FFMA R28, R29, R25, R28 ;  /* 0x000000191d1c7223 */ /* 0x004fc4000000001c */
[----:B------:R-:W3:Y:S04]  /*2f40*/  LDS R29, [R12+-0x18] ;  /* 0xffffe8000c1d7984 */ /* 0x000ee80000000800 */
[----:B------:R-:W4:Y:S01]  /*2f50*/  LDS R25, [R12+-0x14] ;  /* 0xffffec000c197984 */ /* 0x000f220000000800 */
[----:B0-----:R-:W-:-:S05]  /*2f60*/  IMAD.WIDE R18, R23, 0x4, R18 ;  /* 0x0000000417127825 */ /* 0x001fca00078e0212 */
[----:B------:R-:W2:Y:S01]  /*2f70*/  LDG.E R15, desc[UR8][R18.64] ;  /* 0x00000008120f7981 */ /* 0x000ea2000c1e1900 */
[----:B---3--:R-:W-:-:S04]  /*2f80*/  FFMA R28, R29, R21, R28 ;  /* 0x000000151d1c7223 */ /* 0x008fc8000000001c */
[----:B----4-:R-:W-:Y:S02]  /*2f90*/  FFMA R29, R25, R22, R28 ;  /* 0x00000016191d7223 */ /* 0x010fe4000000001c */
[----:B------:R-:W5:Y:S04]  /*2fa0*/  LDS R22, [R12+-0x10] ;  /* 0xfffff0000c167984 */ /* 0x000f680000000800 */
[----:B------:R-:W0:Y:S01]  /*2fb0*/  LDS R25, [R12+-0xc] ;  /* 0xfffff4000c197984 */ /* 0x000e220000000800 */
[----:B------:R-:W-:-:S05]  /*2fc0*/  IMAD.WIDE R16, R23, 0x4, R18 ;  /* 0x0000000417107825 */ /* 0x000fca00078e0212 */
[----:B------:R1:W3:Y:S01]  /*2fd0*/  LDG.E R21, desc[UR8][R16.64] ;  /* 0x0000000810157981 */ /* 0x0002e2000c1e1900 */
[----:B-----5:R-:W-:-:S03]  /*2fe0*/  FFMA R26, R22, R26, R29 ;  /* 0x0000001a161a7223 */ /* 0x020fc6000000001d */
[----:B------:R-:W4:Y:S01]  /*2ff0*/  LDS R22, [R12+-0x8] ;  /* 0xfffff8000c167984 */ /* 0x000f220000000800 */
[----:B------:R-:W-:-:S03]  /*3000*/  IMAD.WIDE R28, R23, 0x4, R16 ;  /* 0x00000004171c7825 */ /* 0x000fc600078e0210 */
[----:B-1----:R-:W1:Y:S04]  /*3010*/  LDS R17, [R12+-0x4] ;  /* 0xfffffc000c117984 */ /* 0x002e680000000800 */
[----:B------:R-:W5:Y:S01]  /*3020*/  LDG.E R16, desc[UR8][R28.64] ;  /* 0x000000081c107981 */ /* 0x000f62000c1e1900 */
[----:B0-----:R-:W-:Y:S01]  /*3030*/  FFMA R26, R25, R24, R26 ;  /* 0x00000018191a7223 */ /* 0x001fe2000000001a */
[----:B------:R-:W-:-:S04]  /*3040*/  IMAD.WIDE R24, R23, 0x4, R28 ;  /* 0x0000000417187825 */ /* 0x000fc800078e021c */
[C---:B------:R-:W-:Y:S01]  /*3050*/  IMAD.WIDE R18, R23.reuse, 0x4, R24 ;  /* 0x0000000417127825 */ /* 0x040fe200078e0218 */
[----:B------:R0:W5:Y:S03]  /*3060*/  LDG.E R28, desc[UR8][R24.64] ;  /* 0x00000008181c7981 */ /* 0x000166000c1e1900 */
[----:B0-----:R-:W-:Y:S02]  /*3070*/  IMAD.WIDE R24, R23, 0x4, R18 ;  /* 0x0000000417187825 */ /* 0x001fe400078e0212 */
[----:B------:R0:W5:Y:S02]  /*3080*/  LDG.E R18, desc[UR8][R18.64] ;  /* 0x0000000812127981 */ /* 0x000164000c1e1900 */
[----:B----4-:R-:W-:Y:S02]  /*3090*/  FFMA R14, R22, R14, R26 ;  /* 0x0000000e160e7223 */ /* 0x010fe4000000001a */
[----:B0-----:R-:W2:Y:S04]  /*30a0*/  LDS R19, [R12] ;  /* 0x000000000c137984 */ /* 0x001ea80000000800 */
[----:B------:R0:W4:Y:S01]  /*30b0*/  LDG.E R22, desc[UR8][R24.64] ;  /* 0x0000000818167981 */ /* 0x000122000c1e1900 */
[----:B-1----:R-:W-:Y:S01]  /*30c0*/  FFMA R14, R17, R27, R14 ;  /* 0x0000001b110e7223 */ /* 0x002fe2000000000e */
[----:B------:R-:W-:-:S02]  /*30d0*/  IMAD.WIDE R26, R23, 0x4, R24 ;  /* 0x00000004171a7825 */ /* 0x000fc400078e0218 */
[----:B0-----:R-:W-:Y:S04]  /*30e0*/  LDS R24, [R12+0x8] ;  /* 0x000008000c187984 */ /* 0x001fe80000000800 */
[----:B------:R0:W4:Y:S02]  /*30f0*/  LDG.E R17, desc[UR8][R26.64] ;  /* 0x000000081a117981 */ /* 0x000124000c1e1900 */
[----:B0-----:R-:W-:-:S05]  /*3100*/  IMAD.WIDE R26, R23, 0x4, R26 ;  /* 0x00000004171a7825 */ /* 0x001fca00078e021a */
[----:B------:R0:W4:Y:S04]  /*3110*/  LDG.E R29, desc[UR8][R26.64] ;  /* 0x000000081a1d7981 */ /* 0x000128000c1e1900 */
[----:B0-----:R-:W-:Y:S01]  /*3120*/  LDS R27, [R12+0x1c] ;  /* 0x00001c000c1b7984 */ /* 0x001fe20000000800 */
[----:B--2---:R-:W-:-:S03]  /*3130*/  FFMA R14, R19, R15, R14 ;  /* 0x0000000f130e7223 */ /* 0x004fc6000000000e */
[----:B------:R-:W3:Y:S04]  /*3140*/  LDS R15, [R12+0x4] ;  /* 0x000004000c0f7984 */ /* 0x000ee80000000800 */
[----:B------:R-:W-:Y:S01]  /*3150*/  LDS R19, [R12+0x18] ;  /* 0x000018000c137984 */ /* 0x000fe20000000800 */
[----:B------:R-:W-:Y:S02]  /*3160*/  VIADD R20, R20, 0x10 ;  /* 0x0000001014147836 */ /* 0x000fe40000000000 */
[----:B---3--:R-:W-:Y:S02]  /*3170*/  FFMA R21, R15, R21, R14 ;  /* 0x000000150f157223 */ /* 0x008fe4000000000e */
[----:B------:R-:W0:Y:S04]  /*3180*/  LDS R14, [R12+0xc] ;  /* 0x00000c000c0e7984 */ /* 0x000e280000000800 */
[----:B------:R-:W1:Y:S01]  /*3190*/  LDS R15, [R12+0x10] ;  /* 0x000010000c0f7984 */ /* 0x000e620000000800 */
[----:B-----5:R-:W-:-:S03]  /*31a0*/  FFMA R21, R24, R16, R21 ;  /* 0x0000001018157223 */ /* 0x020fc60000000015 */
[----:B------:R2:W4:Y:S01]  /*31b0*/  LDS R16, [R12+0x14] ;  /* 0x000014000c107984 */ /* 0x0005220000000800 */
[----:B------:R-:W-:Y:S01]  /*31c0*/  ISETP.NE.AND P3, PT, R20, RZ, PT ;  /* 0x000000ff1400720c */ /* 0x000fe20003f65270 */
[----:B0-----:R-:W-:-:S04]  /*31d0*/  FFMA R14, R14, R28, R21 ;  /* 0x0000001c0e0e7223 */ /* 0x001fc80000000015 */
[----:B-1----:R-:W-:Y:S01]  /*31e0*/  FFMA R15, R15, R18, R14 ;  /* 0x000000120f0f7223 */ /* 0x002fe2000000000e */
[----:B------:R-:W-:Y:S02]  /*31f0*/  LEA R13, R23, R13, 0x4 ;  /* 0x0000000d170d7211 */ /* 0x000fe400078e20ff */
[----:B--2---:R-:W-:Y:S01]  /*3200*/  IADD3 R12, PT, PT, R12, 0x40, RZ ;  /* 0x000000400c0c7810 */ /* 0x004fe20007ffe0ff */
[----:B----4-:R-:W-:-:S04]  /*3210*/  FFMA R16, R16, R22, R15 ;  /* 0x0000001610107223 */ /* 0x010fc8000000000f */
[----:B------:R-:W-:-:S04]  /*3220*/  FFMA R16, R19, R17, R16 ;  /* 0x0000001113107223 */ /* 0x000fc80000000010 */
[----:B------:R-:W-:Y:S01]  /*3230*/  FFMA R27, R27, R29, R16 ;  /* 0x0000001d1b1b7223 */ /* 0x000fe20000000010 */
[----:B------:R-:W-:Y:S06]  /*3240*/  @P3 BRA `(.L_x_123) ;  /* 0xfffffff800e43947 */ /* 0x000fec000383ffff */
[----:B------:R-:W-:-:S07]  /*3250*/  MOV R23, R7 ;  /* 0x0000000700177202 */ /* 0x000fce0000000f00 */
.L_x_122:
[----:B------:R-:W-:-:S13]  /*3260*/  ISETP.NE.AND P3, PT, R4, RZ, PT ;  /* 0x000000ff0400720c */ /* 0x000fda0003f65270 */
[----:B------:R-:W-:Y:S05]  /*3270*/  @!P3 BRA `(.L_x_124) ;  /* 0x000000040064b947 */ /* 0x000fea0003800000 */
[----:B------:R-:W-:Y:S01]  /*3280*/  ISETP.NE.AND P3, PT, R5, RZ, PT ;  /* 0x000000ff0500720c */ /* 0x000fe20003f65270 */
[----:B------:R-:W-:-:S12]  /*3290*/  @!P1 BRA `(.L_x_125) ;  /* 0x00000000009c9947 */ /* 0x000fd80003800000 */
[----:B------:R-:W0:Y:S01]  /*32a0*/  LDC R21, c[0x0][0x3ac] ;  /* 0x0000eb00ff157b82 */ /* 0x000e220000000800 */
[----:B------:R-:W1:Y:S07]  /*32b0*/  LDCU UR4, c[0x0][0x3a4] ;  /* 0x00007480ff0477ac */ /* 0x000e6e0008000800 */
[----:B------:R-:W2:Y:S01]  /*32c0*/  LDC.64 R24, c[0x0][0x390] ;  /* 0x0000e400ff187b82 */ /* 0x000ea20000000a00 */
[----:B-1----:R-:W-:-:S04]  /*32d0*/  IMAD R12, R2, UR4, R23 ;  /* 0x00000004020c7c24 */ /* 0x002fc8000f8e0217 */
[----:B0-----:R-:W-:-:S04]  /*32e0*/  IMAD R13, R12, R21, R0 ;  /* 0x000000150c0d7224 */ /* 0x001fc800078e0200 */
[----:B--2---:R-:W-:-:S05]  /*32f0*/  IMAD.WIDE R24, R13, 0x4, R24 ;  /* 0x000000040d187825 */ /* 0x004fca00078e0218 */
[----:B------:R0:W2:Y:S02]  /*3300*/  LDG.E R22, desc[UR8][R24.64] ;  /* 0x0000000818167981 */ /* 0x0000a4000c1e1900 */
[----:B0-----:R-:W-:-:S05]  /*3310*/  IMAD.WIDE R24, R21, 0x4, R24 ;  /* 0x0000000415187825 */ /* 0x001fca00078e0218 */
[----:B------:R0:W3:Y:S01]  /*3320*/  LDG.E R26, desc[UR8][R24.64] ;  /* 0x00000008181a7981 */ /* 0x0000e2000c1e1900 */
[----:B------:R-:W-:-:S05]  /*3330*/  IMAD.WIDE R28, R21, 0x4, R24 ;  /* 0x00000004151c7825 */ /* 0x000fca00078e0218 */
[----:B------:R1:W4:Y:S01]  /*3340*/  LDG.E R24, desc[UR8][R28.64] ;  /* 0x000000081c187981 */ /* 0x000322000c1e1900 */
[----:B------:R-:W-:-:S04]  /*3350*/  IMAD.WIDE R16, R21, 0x4, R28 ;  /* 0x0000000415107825 */ /* 0x000fc800078e021c */
[C---:B------:R-:W-:Y:S02]  /*3360*/  IMAD.WIDE R12, R21.reuse, 0x4, R16 ;  /* 0x00000004150c7825 */ /* 0x040fe400078e0210 */
[----:B------:R-:W5:Y:S02]  /*3370*/  LDG.E R16, desc[UR8][R16.64] ;  /* 0x0000000810107981 */ /* 0x000f64000c1e1900 */
[C---:B------:R-:W-:Y:S02]  /*3380*/  IMAD.WIDE R14, R21.reuse, 0x4, R12 ;  /* 0x00000004150e7825 */ /* 0x040fe400078e020c */
[----:B------:R1:W5:Y:S02]  /*3390*/  LDG.E R12, desc[UR8][R12.64] ;  /* 0x000000080c0c7981 */ /* 0x000364000c1e1900 */
[C---:B------:R-:W-:Y:S02]  /*33a0*/  IMAD.WIDE R18, R21.reuse, 0x4, R14 ;  /* 0x0000000415127825 */ /* 0x040fe400078e020e */
[----:B------:R-:W5:Y:S02]  /*33b0*/  LDG.E R14, desc[UR8][R14.64] ;  /* 0x000000080e0e7981 */ /* 0x000f64000c1e1900 */
[----:B------:R-:W-:-:S02]  /*33c0*/  IMAD.WIDE R20, R21, 0x4, R18 ;  /* 0x0000000415147825 */ /* 0x000fc400078e0212 */
[----:B------:R-:W5:Y:S04]  /*33d0*/  LDG.E R18, desc[UR8][R18.64] ;  /* 0x0000000812127981 */ /* 0x000f68000c1e1900 */
[----:B------:R-:W5:Y:S01]  /*33e0*/  LDG.E R20, desc[UR8][R20.64] ;  /* 0x0000000814147981 */ /* 0x000f62000c1e1900 */
[----:B0-----:R-:W-:-:S05]  /*33f0*/  LEA R25, R23, R6, 0x2 ;  /* 0x0000000617197211 */ /* 0x001fca00078e10ff */
[----:B-1----:R-:W2:Y:S04]  /*3400*/  LDS R28, [R25] ;  /* 0x00000000191c7984 */ /* 0x002ea80000000800 */
[----:B------:R-:W3:Y:S04]  /*3410*/  LDS R29, [R25+0x4] ;  /* 0x00000400191d7984 */ /* 0x000ee80000000800 */
[----:B------:R-:W-:Y:S01]  /*3420*/  LDS R13, [R25+0xc] ;  /* 0x00000c00190d7984 */ /* 0x000fe20000000800 */
[----:B------:R-:W-:Y:S01]  /*3430*/  IADD3 R23, PT, PT, R23, 0x8, RZ ;  /* 0x0000000817177810 */ /* 0x000fe20007ffe0ff */
[----:B--2---:R-:W-:-:S02]  /*3440*/  FFMA R27, R28, R22, R27 ;  /* 0x000000161c1b7223 */ /* 0x004fc4000000001b */
[----:B------:R-:W4:Y:S04]  /*3450*/  LDS R22, [R25+0x8] ;  /* 0x0000080019167984 */ /* 0x000f280000000800 */
[----:B------:R-:W-:Y:S01]  /*3460*/  LDS R28, [R25+0x14] ;  /* 0x00001400191c7984 */ /* 0x000fe20000000800 */
[----:B---3--:R-:W-:-:S03]  /*3470*/  FFMA R27, R29, R26, R27 ;  /* 0x0000001a1d1b7223 */ /* 0x008fc6000000001b */
[----:B------:R-:W0:Y:S01]  /*3480*/  LDS R26, [R25+0x10] ;  /* 0x00001000191a7984 */ /* 0x000e220000000800 */
[----:B----4-:R-:W-:-:S03]  /*3490*/  FFMA R22, R22, R24, R27 ;  /* 0x0000001816167223 */ /* 0x010fc6000000001b */
[----:B------:R-:W1:Y:S04]  /*34a0*/  LDS R24, [R25+0x18] ;  /* 0x0000180019187984 */ /* 0x000e680000000800 */
[----:B------:R-:W2:Y:S01]  /*34b0*/  LDS R27, [R25+0x1c] ;  /* 0x00001c00191b7984 */ /* 0x000ea20000000800 */
[----:B-----5:R-:W-:-:S04]  /*34c0*/  FFMA R13, R13, R16, R22 ;  /* 0x000000100d0d7223 */ /* 0x020fc80000000016 */
[----:B0-----:R-:W-:-:S04]  /*34d0*/  FFMA R13, R26, R12, R13 ;  /* 0x0000000c1a0d7223 */ /* 0x001fc8000000000d */
[----:B------:R-:W-:-:S04]  /*34e0*/  FFMA R13, R28, R14, R13 ;  /* 0x0000000e1c0d7223 */ /* 0x000fc8000000000d */
[----:B-1----:R-:W-:-:S04]  /*34f0*/  FFMA R13, R24, R18, R13 ;  /* 0x00000012180d7223 */ /* 0x002fc8000000000d */
[----:B--2---:R-:W-:-:S07]  /*3500*/  FFMA R27, R27, R20, R13 ;  /* 0x000000141b1b7223 */ /* 0x004fce000000000d */
.L_x_125:
        /* <DEDUP_REMOVED lines=8> */
[----:B--2---:R-:W-:-:S04]  /*3590*/  IMAD.WIDE R18, R13, 0x4, R18 ;  /* 0x000000040d127825 */ /* 0x004fc800078e0212 */
[C---:B------:R-:W-:Y:S02]  /*35a0*/  IMAD.WIDE R16, R21.reuse, 0x4, R18 ;  /* 0x0000000415107825 */ /* 0x040fe400078e0212 */
[----:B------:R-:W2:Y:S02]  /*35b0*/  LDG.E R18, desc[UR8][R18.64] ;  /* 0x0000000812127981 */ /* 0x000ea4000c1e1900 */
[C---:B------:R-:W-:Y:S02]  /*35c0*/  IMAD.WIDE R14, R21.reuse, 0x4, R16 ;  /* 0x00000004150e7825 */ /* 0x040fe400078e0210 */
[----:B------:R-:W3:Y:S02]  /*35d0*/  LDG.E R16, desc[UR8][R16.64] ;  /* 0x0000000810107981 */ /* 0x000ee4000c1e1900 */
[----:B------:R-:W-:Y:S02]  /*35e0*/  IMAD.WIDE R12, R21, 0x4, R14 ;  /* 0x00000004150c7825 */ /* 0x000fe400078e020e */
[----:B------:R-:W4:Y:S04]  /*35f0*/  LDG.E R14, desc[UR8][R14.64] ;  /* 0x000000080e0e7981 */ /* 0x000f28000c1e1900 */
[----:B------:R-:W5:Y:S01]  /*3600*/  LDG.E R12, desc[UR8][R12.64] ;  /* 0x000000080c0c7981 */ /* 0x000f62000c1e1900 */
[----:B------:R-:W-:-:S02]  /*3610*/  LEA R20, R23, R6, 0x2 ;  /* 0x0000000617147211 */ /* 0x000fc400078e10ff */
[----:B------:R-:W-:-:S03]  /*3620*/  IADD3 R23, PT, PT, R23, 0x4, RZ ;  /* 0x0000000417177810 */ /* 0x000fc60007ffe0ff */
[----:B------:R-:W2:Y:S04]  /*3630*/  LDS R22, [R20] ;  /* 0x0000000014167984 */ /* 0x000ea80000000800 */
[----:B------:R-:W3:Y:S04]  /*3640*/  LDS R21, [R20+0x4] ;  /* 0x0000040014157984 */ /* 0x000ee80000000800 */
[----:B------:R-:W4:Y:S04]  /*3650*/  LDS R25, [R20+0x8] ;  /* 0x0000080014197984 */ /* 0x000f280000000800 */
[----:B------:R-:W5:Y:S01]  /*3660*/  LDS R29, [R20+0xc] ;  /* 0x00000c00141d7984 */ /* 0x000f620000000800 */
[----:B--2---:R-:W-:-:S04]  /*3670*/  FFMA R18, R22, R18, R27 ;  /* 0x0000001216127223 */ /* 0x004fc8000000001b */
[----:B---3--:R-:W-:-:S04]  /*3680*/  FFMA R18, R21, R16, R18 ;  /* 0x0000001015127223 */ /* 0x008fc80000000012 */
[----:B----4-:R-:W-:-:S04]  /*3690*/  FFMA R18, R25, R14, R18 ;  /* 0x0000000e19127223 */ /* 0x010fc80000000012 */
[----:B-----5:R-:W-:-:S07]  /*36a0*/  FFMA R27, R29, R12, R18 ;  /* 0x0000000c1d1b7223 */ /* 0x020fce0000000012 */
.L_x_126:
[----:B------:R-:W-:Y:S05]  /*36b0*/  @!P3 BRA `(.L_x_124) ;  /* 0x000000000054b947 */ /* 0x000fea0003800000 */
[----:B------:R-:W0:Y:S01]  /*36c0*/  LDC R19, c[0x0][0x3ac] ;  /* 0x0000eb00ff137b82 */ /* 0x000e220000000800 */
[----:B------:R-:W1:Y:S07]  /*36d0*/  LDCU UR4, c[0x0][0x3a4] ;  /* 0x00007480ff0477ac */ /* 0x000e6e0008000800 */
[----:B------:R-:W2:Y:S01]  /*36e0*/  LDC.64 R12, c[0x0][0x390] ;  /* 0x0000e400ff0c7b82 */ /* 0x000ea20000000a00 */
[----:B-1----:R-:W-:-:S04]  /*36f0*/  IMAD R15, R2, UR4, R23 ;  /* 0x00000004020f7c24 */ /* 0x002fc8000f8e0217 */
[----:B0-----:R-:W-:-:S04]  /*3700*/  IMAD R15, R15, R19, R0 ;  /* 0x000000130f0f7224 */ /* 0x001fc800078e0200 */
[----:B--2---:R-:W-:-:S05]  /*3710*/  IMAD.WIDE R12, R15, 0x4, R12 ;  /* 0x000000040f0c7825 */ /* 0x004fca00078e020c */
[----:B------:R-:W2:Y:S01]  /*3720*/  LDG.E R15, desc[UR8][R12.64] ;  /* 0x000000080c0f7981 */ /* 0x000ea2000c1e1900 */
[----:B------:R-:W-:Y:S02]  /*3730*/  LEA R17, R23, R6, 0x2 ;  /* 0x0000000617117211 */ /* 0x000fe400078e10ff */
[----:B------:R-:W-:-:S03]  /*3740*/  ISETP.NE.AND P3, PT, R8, 0x1, PT ;  /* 0x000000010800780c */ /* 0x000fc60003f65270 */
[----:B------:R-:W2:Y:S02]  /*3750*/  LDS R14, [R17] ;  /* 0x00000000110e7984 */ /* 0x000ea40000000800 */
[----:B--2---:R-:W-:-:S08]  /*3760*/  FFMA R27, R14, R15, R27 ;  /* 0x0000000f0e1b7223 */ /* 0x004fd0000000001b */
[----:B------:R-:W-:Y:S05]  /*3770*/  @!P3 BRA `(.L_x_124) ;  /* 0x000000000024b947 */ /* 0x000fea0003800000 */
[----:B------:R-:W-:Y:S01]  /*3780*/  ISETP.NE.AND P3, PT, R8, 0x2, PT ;  /* 0x000000020800780c */ /* 0x000fe20003f65270 */
[C---:B------:R-:W-:Y:S01]  /*3790*/  IMAD.WIDE R14, R19.reuse, 0x4, R12 ;  /* 0x00000004130e7825 */ /* 0x040fe200078e020c */
[----:B------:R-:W0:Y:S11]  /*37a0*/  LDS R16, [R17+0x4] ;  /* 0x0000040011107984 */ /* 0x000e360000000800 */
[----:B------:R-:W-:Y:S01]  /*37b0*/  @P3 IMAD.WIDE R12, R19, 0x4, R14 ;  /* 0x00000004130c3825 */ /* 0x000fe200078e020e */
[----:B------:R-:W1:Y:S04]  /*37c0*/  @P3 LDS R18, [R17+0x8] ;  /* 0x0000080011123984 */ /* 0x000e680000000800 */
[----:B------:R-:W0:Y:S04]  /*37d0*/  LDG.E R14, desc[UR8][R14.64] ;  /* 0x000000080e0e7981 */ /* 0x000e28000c1e1900 */
[----:B------:R-:W1:Y:S01]  /*37e0*/  @P3 LDG.E R12, desc[UR8][R12.64] ;  /* 0x000000080c0c3981 */ /* 0x000e62000c1e1900 */
[----:B0-----:R-:W-:-:S04]  /*37f0*/  FFMA R27, R16, R14, R27 ;  /* 0x0000000e101b7223 */ /* 0x001fc8000000001b */
[----:B-1----:R-:W-:-:S07]  /*3800*/  @P3 FFMA R27, R18, R12, R27 ;  /* 0x0000000c121b3223 */ /* 0x002fce000000001b */
.L_x_124:
[----:B------:R-:W0:Y:S01]  /*3810*/  LDC.64 R12, c[0x0][0x398] ;  /* 0x0000e600ff0c7b82 */ /* 0x000e220000000a00 */
[----:B------:R-:W1:Y:S02]  /*3820*/  LDCU UR4, c[0x0][0x3ac] ;  /* 0x00007580ff0477ac */ /* 0x000e640008000800 */
[----:B-1----:R-:W-:Y:S02]  /*3830*/  IMAD R15, R3, UR4, R0 ;  /* 0x00000004030f7c24 */ /* 0x002fe4000f8e0200 */
[----:B------:R-:W-:Y:S02]  /*3840*/  VIADD R0, R0, UR5 ;  /* 0x0000000500007c36 */ /* 0x000fe40008000000 */
[----:B0-----:R-:W-:-:S03]  /*3850*/  IMAD.WIDE R12, R15, 0x4, R12 ;  /* 0x000000040f0c7825 */ /* 0x001fc600078e020c */
[----:B------:R-:W-:Y:S02]  /*3860*/  ISETP.GE.AND P3, PT, R0, UR4, PT ;  /* 0x0000000400007c0c */ /* 0x000fe4000bf66270 */
[----:B------:R0:W-:Y:S11]  /*3870*/  STG.E desc[UR8][R12.64], R27 ;  /* 0x0000001b0c007986 */ /* 0x0001f6000c101908 */
[----:B------:R-:W-:Y:S05]  /*3880*/  @!P3 BRA `(.L_x_127) ;  /* 0xfffffff40038b947 */ /* 0x000fea000383ffff */
[----:B------:R-:W-:Y:S05]  /*3890*/  EXIT ;  /* 0x000000000000794d */ /* 0x000fea0003800000 */
        .weak           $__internal_1_$__cuda_sm20_rcp_rn_f32_slowpath
        .type           $__internal_1_$__cuda_sm20_rcp_rn_f32_slowpath,@function
        .size           $__internal_1_$__cuda_sm20_rcp_rn_f32_slowpath,($__internal_2_$__cuda_sm20_sqrt_rn_f32_slowpath - $__internal_1_$__cuda_sm20_rcp_rn_f32_slowpath)
$__internal_1_$__cuda_sm20_rcp_rn_f32_slowpath:
[----:B------:R-:W-:-:S04]  /*38a0*/  SHF.L.U32 R5, R2, 0x1, RZ ;  /* 0x0000000102057819 */ /* 0x000fc800000006ff */
[----:B------:R-:W-:-:S04]  /*38b0*/  SHF.R.U32.HI R10, RZ, 0x18, R5 ;  /* 0x00000018ff0a7819 */ /* 0x000fc80000011605 */
[----:B------:R-:W-:-:S13]  /*38c0*/  ISETP.NE.U32.AND P0, PT, R10, RZ, PT ;  /* 0x000000ff0a00720c */ /* 0x000fda0003f05070 */
[----:B------:R-:W-:Y:S05]  /*38d0*/  @P0 BRA `(.L_x_128) ;  /* 0x00000000002c0947 */ /* 0x000fea0003800000 */
[----:B------:R-:W-:-:S04]  /*38e0*/  SHF.L.U32 R5, R2, 0x1, RZ ;  /* 0x0000000102057819 */ /* 0x000fc800000006ff */
[----:B------:R-:W-:-:S13]  /*38f0*/  ISETP.NE.AND P0, PT, R5, RZ, PT ;  /* 0x000000ff0500720c */ /* 0x000fda0003f05270 */
[----:B------:R2:W3:Y:S01]  /*3900*/  @!P0 MUFU.RCP R5, R2 ;  /* 0x0000000200058308 */ /* 0x0004e20000001000 */
[----:B------:R-:W-:Y:S05]  /*3910*/  @!P0 BRA `(.L_x_129) ;  /* 0x0000000000a48947 */ /* 0x000fea0003800000 */
[----:B------:R-:W-:-:S04]  /*3920*/  FFMA R6, R2, 1.84467440737095516160e+19, RZ ;  /* 0x5f80000002067823 */ /* 0x000fc800000000ff */
[----:B---3--:R-:W2:Y:S02]  /*3930*/  MUFU.RCP R5, R6 ;  /* 0x0000000600057308 */ /* 0x008ea40000001000 */
[----:B--2---:R-:W-:-:S04]  /*3940*/  FFMA R2, R6, R5, -1 ;  /* 0xbf80000006027423 */ /* 0x004fc80000000005 */
[----:B------:R-:W-:-:S04]  /*3950*/  FADD.FTZ R2, -R2, -RZ ;  /* 0x800000ff02027221 */ /* 0x000fc80000010100 */
[----:B------:R-:W-:-:S04]  /*3960*/  FFMA R2, R5, R2, R5 ;  /* 0x0000000205027223 */ /* 0x000fc80000000005 */
[----:B------:R-:W-:Y:S01]  /*3970*/  FFMA R5, R2, 1.84467440737095516160e+19, RZ ;  /* 0x5f80000002057823 */ /* 0x000fe200000000ff */
[----:B------:R-:W-:Y:S06]  /*3980*/  BRA `(.L_x_129) ;  /* 0x0000000000887947 */ /* 0x000fec0003800000 */
.L_x_128:
[----:B------:R-:W-:-:S04]  /*3990*/  IADD3 R12, PT, PT, R10, -0xfd, RZ ;  /* 0xffffff030a0c7810 */ /* 0x000fc80007ffe0ff */
[----:B------:R-:W-:-:S13]  /*39a0*/  ISETP.GT.U32.AND P0, PT, R12, 0x1, PT ;  /* 0x000000010c00780c */ /* 0x000fda0003f04070 */
[----:B------:R-:W-:Y:S05]  /*39b0*/  @P0 BRA `(.L_x_130) ;  /* 0x0000000000780947 */ /* 0x000fea0003800000 */
[----:B------:R-:W-:Y:S01]  /*39c0*/  LOP3.LUT R5, R2, 0x7fffff, RZ, 0xc0, !PT ;  /* 0x007fffff02057812 */ /* 0x000fe200078ec0ff */
[----:B------:R-:W-:-:S03]  /*39d0*/  HFMA2 R9, -RZ, RZ, 0, 1.78813934326171875e-07 ;  /* 0x00000003ff097431 */ /* 0x000fc600000001ff */
[----:B------:R-:W-:-:S04]  /*39e0*/  LOP3.LUT R5, R5, 0x3f800000, RZ, 0xfc, !PT ;  /* 0x3f80000005057812 */ /* 0x000fc800078efcff */
[----:B------:R-:W0:Y:S01]  /*39f0*/  MUFU.RCP R6, R5 ;  /* 0x0000000500067308 */ /* 0x000e220000001000 */
[----:B------:R-:W-:Y:S01]  /*3a00*/  SHF.L.U32 R9, R9, R12, RZ ;  /* 0x0000000c09097219 */ /* 0x000fe200000006ff */
[----:B0-----:R-:W-:-:S04]  /*3a10*/  FFMA R7, R5, R6, -1 ;  /* 0xbf80000005077423 */ /* 0x001fc80000000006 */
[----:B------:R-:W-:-:S04]  /*3a20*/  FADD.FTZ R7, -R7, -RZ ;  /* 0x800000ff07077221 */ /* 0x000fc80000010100 */
[CCC-:B------:R-:W-:Y:S01]  /*3a30*/  FFMA.RM R8, R6.reuse, R7.reuse, R6.reuse ;  /* 0x0000000706087223 */ /* 0x1c0fe20000004006 */
[----:B------:R-:W-:-:S04]  /*3a40*/  FFMA.RP R7, R6, R7, R6 ;  /* 0x0000000706077223 */ /* 0x000fc80000008006 */
[C---:B------:R-:W-:Y:S02]  /*3a50*/  LOP3.LUT R6, R8.reuse, 0x7fffff, RZ, 0xc0, !PT ;  /* 0x007fffff08067812 */ /* 0x040fe400078ec0ff */
[----:B------:R-:W-:Y:S02]  /*3a60*/  FSETP.NEU.FTZ.AND P0, PT, R8, R7, PT ;  /* 0x000000070800720b */ /* 0x000fe40003f1d000 */
[----:B------:R-:W-:Y:S02]  /*3a70*/  LOP3.LUT R6, R6, 0x800000, RZ, 0xfc, !PT ;  /* 0x0080000006067812 */ /* 0x000fe400078efcff */
[----:B------:R-:W-:Y:S02]  /*3a80*/  SEL R7, RZ, 0xffffffff, !P0 ;  /* 0xffffffffff077807 */ /* 0x000fe40004000000 */
[----:B------:R-:W-:Y:S02]  /*3a90*/  LOP3.LUT R9, R9, R6, RZ, 0xc0, !PT ;  /* 0x0000000609097212 */ /* 0x000fe400078ec0ff */
[----:B------:R-:W-:-:S02]  /*3aa0*/  IADD3 R7, PT, PT, -R7, RZ, RZ ;  /* 0x000000ff07077210 */ /* 0x000fc40007ffe1ff */
[-C--:B------:R-:W-:Y:S02]  /*3ab0*/  SHF.R.U32.HI R9, RZ, R12.reuse, R9 ;  /* 0x0000000cff097219 */ /* 0x080fe40000011609 */
[----:B------:R-:W-:Y:S02]  /*3ac0*/  LOP3.LUT P1, RZ, R7, R12, R6, 0xf8, !PT ;  /* 0x0000000c07ff7212 */ /* 0x000fe4000782f806 */
[C---:B------:R-:W-:Y:S02]  /*3ad0*/  LOP3.LUT P0, RZ, R9.reuse, 0x1, RZ, 0xc0, !PT ;  /* 0x0000000109ff7812 */ /* 0x040fe4000780c0ff */
[----:B------:R-:W-:-:S04]  /*3ae0*/  LOP3.LUT P2, RZ, R9, 0x2, RZ, 0xc0, !PT ;  /* 0x0000000209ff7812 */ /* 0x000fc8000784c0ff */
[----:B------:R-:W-:Y:S02]  /*3af0*/  PLOP3.LUT P0, PT, P0, P1, P2, 0xe0, 0x0 ;  /* 0x000000000000781c */ /* 0x000fe40000703c20 */
[----:B------:R-:W-:Y:S02]  /*3b00*/  LOP3.LUT P1, RZ, R2, 0x7fffff, RZ, 0xc0, !PT ;  /* 0x007fffff02ff7812 */ /* 0x000fe4000782c0ff */
[----:B------:R-:W-:-:S04]  /*3b10*/  SEL R5, RZ, 0x1, !P0 ;  /* 0x00000001ff057807 */ /* 0x000fc80004000000 */
[----:B------:R-:W-:-:S04]  /*3b20*/  IADD3 R5, PT, PT, -R5, RZ, RZ ;  /* 0x000000ff05057210 */ /* 0x000fc80007ffe1ff */
[----:B------:R-:W-:Y:S02]  /*3b30*/  ISETP.GE.AND P0, PT, R5, RZ, PT ;  /* 0x000000ff0500720c */ /* 0x000fe40003f06270 */
[----:B------:R-:W-:-:S04]  /*3b40*/  IADD3 R5, PT, PT, R10, -0xfc, RZ ;  /* 0xffffff040a057810 */ /* 0x000fc80007ffe0ff */
[----:B------:R-:W-:-:S07]  /*3b50*/  SHF.R.U32.HI R5, RZ, R5, R6 ;  /* 0x00000005ff057219 */ /* 0x000fce0000011606 */
[----:B------:R-:W-:-:S05]  /*3b60*/  @!P0 IADD3 R5, PT, PT, R5, 0x1, RZ ;  /* 0x0000000105058810 */ /* 0x000fca0007ffe0ff */
[----:B------:R-:W-:-:S05]  /*3b70*/  @!P1 IMAD.SHL.U32 R5, R5, 0x2, RZ ;  /* 0x0000000205059824 */ /* 0x000fca00078e00ff */
[----:B------:R-:W-:Y:S01]  /*3b80*/  LOP3.LUT R5, R5, 0x80000000, R2, 0xf8, !PT ;  /* 0x8000000005057812 */ /* 0x000fe200078ef802 */
[----:B------:R-:W-:Y:S06]  /*3b90*/  BRA `(.L_x_129) ;  /* 0x0000000000047947 */ /* 0x000fec0003800000 */
.L_x_130:
[----:B------:R0:W1:Y:S02]  /*3ba0*/  MUFU.RCP R5, R2 ;  /* 0x0000000200057308 */ /* 0x0000640000001000 */
.L_x_129:
[----:B0123--:R-:W-:Y:S02]  /*3bb0*/  MOV R2, R5 ;  /* 0x0000000500027202 */ /* 0x00ffe40000000f00 */
[----:B------:R-:W-:-:S04]  /*3bc0*/  MOV R5, 0x0 ;  /* 0x0000000000057802 */ /* 0x000fc80000000f00 */
[----:B------:R-:W-:Y:S05]  /*3bd0*/  RET.REL.NODEC R4 `(multi_head_attention_forward_kernel) ;  /* 0xffffffc404087950 */ /* 0x000fea0003c3ffff */
        .weak           $__internal_2_$__cuda_sm20_sqrt_rn_f32_slowpath
        .type           $__internal_2_$__cuda_sm20_sqrt_rn_f32_slowpath,@function
        .size           $__internal_2_$__cuda_sm20_sqrt_rn_f32_slowpath,($__internal_3_$__cuda_sm3x_div_rn_noftz_f32_slowpath - $__internal_2_$__cuda_sm20_sqrt_rn_f32_slowpath)
$__internal_2_$__cuda_sm20_sqrt_rn_f32_slowpath:
[----:B------:R-:W-:-:S13]  /*3be0*/  LOP3.LUT P0, RZ, R2, 0x7fffffff, RZ, 0xc0, !PT ;  /* 0x7fffffff02ff7812 */ /* 0x000fda000780c0ff */
[----:B------:R-:W-:Y:S01]  /*3bf0*/  @!P0 MOV R4, R2 ;  /* 0x0000000200048202 */ /* 0x000fe20000000f00 */
[----:B------:R-:W-:Y:S06]  /*3c00*/  @!P0 BRA `(.L_x_131) ;  /* 0x0000000000448947 */ /* 0x000fec0003800000 */
[----:B------:R-:W-:-:S13]  /*3c10*/  FSETP.GEU.FTZ.AND P0, PT, R2, RZ, PT ;  /* 0x000000ff0200720b */ /* 0x000fda0003f1e000 */
[----:B------:R-:W-:Y:S01]  /*3c20*/  @!P0 MOV R4, 0x7fffffff ;  /* 0x7fffffff00048802 */ /* 0x000fe20000000f00 */
[----:B------:R-:W-:Y:S06]  /*3c30*/  @!P0 BRA `(.L_x_131) ;  /* 0x0000000000388947 */ /* 0x000fec0003800000 */
[----:B------:R-:W-:-:S13]  /*3c40*/  FSETP.GTU.FTZ.AND P0, PT, |R2|, +INF , PT ;  /* 0x7f8000000200780b */ /* 0x000fda0003f1c200 */
[----:B------:R-:W-:Y:S01]  /*3c50*/  @P0 FADD.FTZ R4, R2, 1 ;  /* 0x3f80000002040421 */ /* 0x000fe20000010000 */
[----:B------:R-:W-:Y:S06]  /*3c60*/  @P0 BRA `(.L_x_131) ;  /* 0x00000000002c0947 */ /* 0x000fec0003800000 */
[----:B------:R-:W-:-:S13]  /*3c70*/  FSETP.NEU.FTZ.AND P0, PT, |R2|, +INF , PT ;  /* 0x7f8000000200780b */ /* 0x000fda0003f1d200 */
[----:B------:R-:W-:Y:S01]  /*3c80*/  @!P0 MOV R4, R2 ;  /* 0x0000000200048202 */ /* 0x000fe20000000f00 */
[----:B------:R-:W-:Y:S06]  /*3c90*/  @!P0 BRA `(.L_x_131) ;  /* 0x0000000000208947 */ /* 0x000fec0003800000 */
[----:B------:R-:W-:-:S04]  /*3ca0*/  FFMA R2, R2, 1.84467440737095516160e+19, RZ ;  /* 0x5f80000002027823 */ /* 0x000fc800000000ff */
[----:B------:R-:W0:Y:S02]  /*3cb0*/  MUFU.RSQ R5, R2 ;  /* 0x0000000200057308 */ /* 0x000e240000001400 */
[----:B0-----:R-:W-:Y:S01]  /*3cc0*/  FMUL.FTZ R7, R2, R5 ;  /* 0x0000000502077220 */ /* 0x001fe20000410000 */
[----:B------:R-:W-:-:S03]  /*3cd0*/  FMUL.FTZ R5, R5, 0.5 ;  /* 0x3f00000005057820 */ /* 0x000fc60000410000 */
[----:B------:R-:W-:-:S04]  /*3ce0*/  FADD.FTZ R4, -R7, -RZ ;  /* 0x800000ff07047221 */ /* 0x000fc80000010100 */
[----:B------:R-:W-:-:S04]  /*3cf0*/  FFMA R4, R7, R4, R2 ;  /* 0x0000000407047223 */ /* 0x000fc80000000002 */
[----:B------:R-:W-:-:S04]  /*3d00*/  FFMA R4, R4, R5, R7 ;  /* 0x0000000504047223 */ /* 0x000fc80000000007 */
[----:B------:R-:W-:-:S07]  /*3d10*/  FMUL.FTZ R4, R4, 2.3283064365386962891e-10 ;  /* 0x2f80000004047820 */ /* 0x000fce0000410000 */
.L_x_131:
[----:B------:R-:W-:Y:S01]  /*3d20*/  HFMA2 R5, -RZ, RZ, 0, 0 ;  /* 0x00000000ff057431 */ /* 0x000fe200000001ff */
[----:B------:R-:W-:Y:S02]  /*3d30*/  MOV R2, R4 ;  /* 0x0000000400027202 */ /* 0x000fe40000000f00 */
[----:B------:R-:W-:-:S04]  /*3d40*/  MOV R4, R6 ;  /* 0x0000000600047202 */ /* 0x000fc80000000f00 */
[----:B------:R-:W-:Y:S05]  /*3d50*/  RET.REL.NODEC R4 `(multi_head_attention_forward_kernel) ;  /* 0xffffffc004a87950 */ /* 0x000fea0003c3ffff */
        .weak           $__internal_3_$__cuda_sm3x_div_rn_noftz_f32_slowpath
        .type           $__internal_3_$__cuda_sm3x_div_rn_noftz_f32_slowpath,@function
        .size           $__internal_3_$__cuda_sm3x_div_rn_noftz_f32_slowpath,(.L_x_347 - $__internal_3_$__cuda_sm3x_div_rn_noftz_f32_slowpath)
$__internal_3_$__cuda_sm3x_div_rn_noftz_f32_slowpath:
[----:B------:R-:W-:Y:S01]  /*3d60*/  SHF.R.U32.HI R9, RZ, 0x17, R5 ;  /* 0x00000017ff097819 */ /* 0x000fe20000011605 */
[----:B------:R-:W-:Y:S01]  /*3d70*/  BSSY.RECONVERGENT B1, `(.L_x_132) ;  /* 0x0000063000017945 */ /* 0x000fe20003800200 */
[----:B------:R-:W-:Y:S02]  /*3d80*/  SHF.R.U32.HI R10, RZ, 0x17, R2 ;  /* 0x00000017ff0a7819 */ /* 0x000fe40000011602 */
[----:B------:R-:W-:Y:S02]  /*3d90*/  LOP3.LUT R9, R9, 0xff, RZ, 0xc0, !PT ;  /* 0x000000ff09097812 */ /* 0x000fe400078ec0ff */
[----:B------:R-:W-:Y:S02]  /*3da0*/  LOP3.LUT R14, R10, 0xff, RZ, 0xc0, !PT ;  /* 0x000000ff0a0e7812 */ /* 0x000fe400078ec0ff */
[----:B------:R-:W-:Y:S01]  /*3db0*/  MOV R11, R5 ;  /* 0x00000005000b7202 */ /* 0x000fe20000000f00 */
[----:B------:R-:W-:Y:S01]  /*3dc0*/  VIADD R15, R9, 0xffffffff ;  /* 0xffffffff090f7836 */ /* 0x000fe20000000000 */
[----:B------:R-:W-:-:S04]  /*3dd0*/  IADD3 R12, PT, PT, R14, -0x1, RZ ;  /* 0xffffffff0e0c7810 */ /* 0x000fc80007ffe0ff */
[----:B------:R-:W-:-:S04]  /*3de0*/  ISETP.GT.U32.AND P0, PT, R15, 0xfd, PT ;  /* 0x000000fd0f00780c */ /* 0x000fc80003f04070 */
[----:B------:R-:W-:-:S13]  /*3df0*/  ISETP.GT.U32.OR P0, PT, R12, 0xfd, P0 ;  /* 0x000000fd0c00780c */ /* 0x000fda0000704470 */
[----:B------:R-:W-:Y:S01]  /*3e00*/  @!P0 MOV R10, RZ ;  /* 0x000000ff000a8202 */ /* 0x000fe20000000f00 */
        /* <DEDUP_REMOVED lines=19> */
[----:B------:R-:W-:Y:S01]  /*3f40*/  @P0 MOV R10, RZ ;  /* 0x000000ff000a0202 */ /* 0x000fe20000000f00 */
[----:B------:R-:W-:Y:S01]  /*3f50*/  @!P0 FFMA R2, R2, 1.84467440737095516160e+19, RZ ;  /* 0x5f80000002028823 */ /* 0x000fe200000000ff */
[----:B------:R-:W-:Y:S01]  /*3f60*/  @!P0 MOV R10, 0xffffffc0 ;  /* 0xffffffc0000a8802 */ /* 0x000fe20000000f00 */
[----:B------:R-:W-:-:S03]  /*3f70*/  @!P1 FFMA R11, R5, 1.84467440737095516160e+19, RZ ;  /* 0x5f800000050b9823 */ /* 0x000fc600000000ff */
[----:B------:R-:W-:-:S07]  /*3f80*/  @!P1 IADD3 R10, PT, PT, R10, 0x40, RZ ;  /* 0x000000400a0a9810 */ /* 0x000fce0007ffe0ff */
.L_x_133:
[----:B------:R-:W-:Y:S01]  /*3f90*/  LEA R12, R9, 0xc0800000, 0x17 ;  /* 0xc0800000090c7811 */ /* 0x000fe200078eb8ff */
[----:B------:R-:W-:Y:S01]  /*3fa0*/  BSSY.RECONVERGENT B2, `(.L_x_138) ;  /* 0x0000036000027945 */ /* 0x000fe20003800200 */
[----:B------:R-:W-:Y:S02]  /*3fb0*/  IADD3 R14, PT, PT, R14, -0x7f, RZ ;  /* 0xffffff810e0e7810 */ /* 0x000fe40007ffe0ff */
[----:B------:R-:W-:-:S03]  /*3fc0*/  IADD3 R15, PT, PT, -R12, R11, RZ ;  /* 0x0000000b0c0f7210 */ /* 0x000fc60007ffe1ff */
[C---:B------:R-:W-:Y:S01]  /*3fd0*/  IMAD R2, R14.reuse, -0x800000, R2 ;  /* 0xff8000000e027824 */ /* 0x040fe200078e0202 */
        /* <DEDUP_REMOVED lines=12> */
[----:B------:R-:W-:-:S04]  /*40a0*/  LOP3.LUT R9, R9, 0xff, RZ, 0xc0, !PT ;  /* 0x000000ff09097812 */ /* 0x000fc800078ec0ff */
[----:B------:R-:W-:-:S04]  /*40b0*/  IADD3 R14, PT, PT, R9, R15, RZ ;  /* 0x0000000f090e7210 */ /* 0x000fc80007ffe0ff */
[----:B------:R-:W-:-:S04]  /*40c0*/  IADD3 R9, PT, PT, R14, -0x1, RZ ;  /* 0xffffffff0e097810 */ /* 0x000fc80007ffe0ff */
        /* <DEDUP_REMOVED lines=10> */
[C---:B------:R-:W-:Y:S02]  /*4170*/  ISETP.NE.AND P3, PT, R14.reuse, RZ, PT ;  /* 0x000000ff0e00720c */ /* 0x040fe40003f65270 */
[C---:B------:R-:W-:Y:S02]  /*4180*/  ISETP.NE.AND P1, PT, R14.reuse, RZ, PT ;  /* 0x000000ff0e00720c */ /* 0x040fe40003f25270 */
[----:B------:R-:W-:Y:S01]  /*4190*/  LOP3.LUT R10, R9, 0x7fffff, RZ, 0xc0, !PT ;  /* 0x007fffff090a7812 */ /* 0x000fe200078ec0ff */
[CCC-:B------:R-:W-:Y:S01]  /*41a0*/  FFMA.RP R9, R11.reuse, R17.reuse, R12.reuse ;  /* 0x000000110b097223 */ /* 0x1c0fe2000000800c */
[----:B------:R-:W-:Y:S01]  /*41b0*/  FFMA.RM R12, R11, R17, R12 ;  /* 0x000000110b0c7223 */ /* 0x000fe2000000400c */
[----:B------:R-:W-:Y:S02]  /*41c0*/  IADD3 R11, PT, PT, R14, 0x20, RZ ;  /* 0x000000200e0b7810 */ /* 0x000fe40007ffe0ff */
[----:B------:R-:W-:-:S02]  /*41d0*/  LOP3.LUT R10, R10, 0x800000, RZ, 0xfc, !PT ;  /* 0x008000000a0a7812 */ /* 0x000fc400078efcff */
[----:B------:R-:W-:Y:S02]  /*41e0*/  IADD3 R14, PT, PT, -R14, RZ, RZ ;  /* 0x000000ff0e0e7210 */ /* 0x000fe40007ffe1ff */
[----:B------:R-:W-:Y:S02]  /*41f0*/  SHF.L.U32 R11, R10, R11, RZ ;  /* 0x0000000b0a0b7219 */ /* 0x000fe400000006ff */
[----:B------:R-:W-:Y:S02]  /*4200*/  FSETP.NEU.FTZ.AND P0, PT, R9, R12, PT ;  /* 0x0000000c0900720b */ /* 0x000fe40003f1d000 */
[----:B------:R-:W-:Y:S02]  /*4210*/  SEL R9, R14, RZ, P3 ;  /* 0x000000ff0e097207 */ /* 0x000fe40001800000 */
[----:B------:R-:W-:Y:S02]  /*4220*/  ISETP.NE.AND P1, PT, R11, RZ, P1 ;  /* 0x000000ff0b00720c */ /* 0x000fe40000f25270 */
[----:B------:R-:W-:-:S02]  /*4230*/  SHF.R.U32.HI R9, RZ, R9, R10 ;  /* 0x00000009ff097219 */ /* 0x000fc4000001160a */
[----:B------:R-:W-:Y:S02]  /*4240*/  PLOP3.LUT P0, PT, P0, P1, PT, 0xf8, 0x8f ;  /* 0x00000000008f781c */ /* 0x000fe40000703f70 */
[----:B------:R-:W-:Y:S02]  /*4250*/  SHF.R.U32.HI R11, RZ, 0x1, R9 ;  /* 0x00000001ff0b7819 */ /* 0x000fe40000011609 */
[----:B------:R-:W-:-:S04]  /*4260*/  SEL R10, RZ, 0x1, !P0 ;  /* 0x00000001ff0a7807 */ /* 0x000fc80004000000 */
[----:B------:R-:W-:-:S04]  /*4270*/  LOP3.LUT R10, R10, 0x1, R11, 0xf8, !PT ;  /* 0x000000010a0a7812 */ /* 0x000fc800078ef80b */
[----:B------:R-:W-:-:S04]  /*4280*/  LOP3.LUT R10, R10, R9, RZ, 0xc0, !PT ;  /* 0x000000090a0a7212 */ /* 0x000fc800078ec0ff */
[----:B------:R-:W-:-:S04]  /*4290*/  IADD3 R11, PT, PT, R11, R10, RZ ;  /* 0x0000000a0b0b7210 */ /* 0x000fc80007ffe0ff */
[----:B------:R-:W-:Y:S01]  /*42a0*/  LOP3.LUT R2, R11, R2, RZ, 0xfc, !PT ;  /* 0x000000020b027212 */ /* 0x000fe200078efcff */
[----:B------:R-:W-:Y:S06]  /*42b0*/  BRA `(.L_x_141) ;  /* 0x0000000000107947 */ /* 0x000fec0003800000 */
.L_x_140:
[----:B------:R-:W-:-:S04]  /*42c0*/  LOP3.LUT R2, R2, 0x80000000, RZ, 0xc0, !PT ;  /* 0x8000000002027812 */ /* 0x000fc800078ec0ff */
[----:B------:R-:W-:Y:S01]  /*42d0*/  LOP3.LUT R2, R2, 0x7f800000, RZ, 0xfc, !PT ;  /* 0x7f80000002027812 */ /* 0x000fe200078efcff */
[----:B------:R-:W-:Y:S06]  /*42e0*/  BRA `(.L_x_141) ;  /* 0x0000000000047947 */ /* 0x000fec0003800000 */
.L_x_139:
[----:B------:R-:W-:-:S07]  /*42f0*/  LEA R2, R15, R2, 0x17 ;  /* 0x000000020f027211 */ /* 0x000fce00078eb8ff */
.L_x_141:
[----:B------:R-:W-:Y:S05]  /*4300*/  BSYNC.RECONVERGENT B2 ;  /* 0x0000000000027941 */ /* 0x000fea0003800200 */
.L_x_138:
[----:B------:R-:W-:Y:S05]  /*4310*/  BRA `(.L_x_142) ;  /* 0x0000000000207947 */ /* 0x000fea0003800000 */
.L_x_137:
[----:B------:R-:W-:-:S04]  /*4320*/  LOP3.LUT R2, R11, 0x80000000, R2, 0x48, !PT ;  /* 0x800000000b027812 */ /* 0x000fc800078e4802 */
[----:B------:R-:W-:Y:S01]  /*4330*/  LOP3.LUT R2, R2, 0x7f800000, RZ, 0xfc, !PT ;  /* 0x7f80000002027812 */ /* 0x000fe200078efcff */
[----:B------:R-:W-:Y:S06]  /*4340*/  BRA `(.L_x_142) ;  /* 0x0000000000147947 */ /* 0x000fec0003800000 */
.L_x_136:
[----:B------:R-:W-:Y:S01]  /*4350*/  LOP3.LUT R2, R11, 0x80000000, R2, 0x48, !PT ;  /* 0x800000000b027812 */ /* 0x000fe200078e4802 */
[----:B------:R-:W-:Y:S06]  /*4360*/  BRA `(.L_x_142) ;  /* 0x00000000000c7947 */ /* 0x000fec0003800000 */
.L_x_135:
[----:B------:R-:W0:Y:S01]  /*4370*/  MUFU.RSQ R2, -QNAN ;  /* 0xffc0000000027908 */ /* 0x000e220000001400 */
[----:B------:R-:W-:Y:S05]  /*4380*/  BRA `(.L_x_142) ;  /* 0x0000000000047947 */ /* 0x000fea0003800000 */
.L_x_134:
[----:B------:R-:W-:-:S07]  /*4390*/  FADD.FTZ R2, R2, R5 ;  /* 0x0000000502027221 */ /* 0x000fce0000010000 */
.L_x_142:
[----:B------:R-:W-:Y:S05]  /*43a0*/  BSYNC.RECONVERGENT B1 ;  /* 0x0000000000017941 */ /* 0x000fea0003800200 */
.L_x_132:
[----:B------:R-:W-:Y:S01]  /*43b0*/  HFMA2 R9, -RZ, RZ, 0, 0 ;  /* 0x00000000ff097431 */ /* 0x000fe200000001ff */
[----:B0-----:R-:W-:-:S03]  /*43c0*/  MOV R11, R2 ;  /* 0x00000002000b7202 */ /* 0x001fc60000000f00 */
[----:B------:R-:W-:Y:S05]  /*43d0*/  RET.REL.NODEC R8 `(multi_head_attention_forward_kernel) ;  /* 0xffffffbc08087950 */ /* 0x000fea0003c3ffff */
.L_x_143:
        /* <DEDUP_REMOVED lines=10> */
.L_x_347:


//--------------------- .text.token_embedding_kernel --------------------------
	.section	.text.token_embedding_kernel,"ax",@progbits
	.align	128
        .global         token_embedding_kernel
        .type           token_embedding_kernel,@function
        .size           token_embedding_kernel,(.L_x_357 - token_embedding_kernel)
        .other          token_embedding_kernel,@"STO_CUDA_ENTRY STV_DEFAULT"
token_embedding_kernel:
.text.token_embedding_kernel:
[----:B------:R-:W-:Y:S01]  /*0000*/  LDC R1, c[0x0][0x37c] ;  /* 0x0000df00ff017b82 */ /* 0x000fe20000000800 */
[----:B------:R-:W0:Y:S07]  /*0010*/  S2R R0, SR_CTAID.Y ;  /* 0x0000000000007919 */ /* 0x000e2e0000002600 */
[----:B------:R-:W0:Y:S01]  /*0020*/  LDC.64 R4, c[0x0][0x398] ;  /* 0x0000e600ff047b82 */ /* 0x000e220000000a00 */
[----:B------:R-:W1:Y:S01]  /*0030*/  LDCU UR7, c[0x0][0x3a4] ;  /* 0x00007480ff0777ac */ /* 0x000e620008000800 */
[----:B------:R-:W1:Y:S06]  /*0040*/  S2R R6, SR_TID.X ;  /* 0x0000000000067919 */ /* 0x000e6c0000002100 */
[----:B------:R-:W2:Y:S01]  /*0050*/  S2UR UR6, SR_CTAID.X ;  /* 0x00000000000679c3 */ /* 0x000ea20000002500 */
[----:B0-----:R-:W-:-:S04]  /*0060*/  ISETP.GE.AND P0, PT, R0, R5, PT ;  /* 0x000000050000720c */ /* 0x001fc80003f06270 */
[----:B--2---:R-:W-:-:S04]  /*0070*/  ISETP.LE.OR P0, PT, R4, UR6, P0 ;  /* 0x0000000604007c0c */ /* 0x004fc80008703670 */
[----:B-1----:R-:W-:-:S13]  /*0080*/  ISETP.GE.OR P0, PT, R6, UR7, P0 ;  /* 0x0000000706007c0c */ /* 0x002fda0008706670 */
[----:B------:R-:W-:Y:S05]  /*0090*/  @P0 EXIT ;  /* 0x000000000000094d */ /* 0x000fea0003800000 */
[----:B------:R-:W0:Y:S01]  /*00a0*/  LDC.64 R2, c[0x0][0x380] ;  /* 0x0000e000ff027b82 */ /* 0x000e220000000a00 */
[----:B------:R-:W1:Y:S01]  /*00b0*/  LDCU.64 UR4, c[0x0][0x358] ;  /* 0x00006b00ff0477ac */ /* 0x000e620008000a00 */
[----:B------:R-:W-:Y:S01]  /*00c0*/  IMAD R7, R5, UR6, R0 ;  /* 0x0000000605077c24 */ /* 0x000fe2000f8e0200 */
[----:B------:R-:W2:Y:S03]  /*00d0*/  LDCU UR8, c[0x0][0x3a0] ;  /* 0x00007400ff0877ac */ /* 0x000ea60008000800 */
[----:B0-----:R-:W-:-:S05]  /*00e0*/  IMAD.WIDE.U32 R2, R7, 0x4, R2 ;  /* 0x0000000407027825 */ /* 0x001fca00078e0002 */
[----:B-1----:R-:W2:Y:S02]  /*00f0*/  LDG.E R0, desc[UR4][R2.64] ;  /* 0x0000000402007981 */ /* 0x002ea4000c1e1900 */
[----:B--2---:R-:W-:-:S04]  /*0100*/  ISETP.GE.AND P0, PT, R0, UR8, PT ;  /* 0x0000000800007c0c */ /* 0x004fc8000bf06270 */
[----:B------:R-:W-:-:S13]  /*0110*/  ISETP.LT.OR P0, PT, R0, RZ, P0 ;  /* 0x000000ff0000720c */ /* 0x000fda0000701670 */
[----:B------:R-:W-:Y:S05]  /*0120*/  @P0 EXIT ;  /* 0x000000000000094d */ /* 0x000fea0003800000 */
[----:B------:R-:W0:Y:S01]  /*0130*/  LDC.64 R2, c[0x0][0x390] ;  /* 0x0000e400ff027b82 */ /* 0x000e220000000a00 */
[----:B------:R-:W-:-:S04]  /*0140*/  IMAD R5, R0, UR7, R6 ;  /* 0x0000000700057c24 */ /* 0x000fc8000f8e0206 */
[----:B0-----:R-:W-:-:S03]  /*0150*/  IMAD.WIDE.U32 R2, R5, 0x4, R2 ;  /* 0x0000000405027825 */ /* 0x001fc600078e0002 */
[----:B------:R-:W0:Y:S03]  /*0160*/  LDC.64 R4, c[0x0][0x388] ;  /* 0x0000e200ff047b82 */ /* 0x000e260000000a00 */
[----:B------:R-:W2:Y:S01]  /*0170*/  LDG.E R3, desc[UR4][R2.64] ;  /* 0x0000000402037981 */ /* 0x000ea2000c1e1900 */
[----:B------:R-:W-:-:S04]  /*0180*/  IMAD R7, R7, UR7, R6 ;  /* 0x0000000707077c24 */ /* 0x000fc8000f8e0206 */
[----:B0-----:R-:W-:-:S05]  /*0190*/  IMAD.WIDE.U32 R4, R7, 0x4, R4 ;  /* 0x0000000407047825 */ /* 0x001fca00078e0004 */
[----:B--2---:R-:W-:Y:S01]  /*01a0*/  STG.E desc[UR4][R4.64], R3 ;  /* 0x0000000304007986 */ /* 0x004fe2000c101904 */
[----:B------:R-:W-:Y:S05]  /*01b0*/  EXIT ;  /* 0x000000000000794d */ /* 0x000fea0003800000 */
.L_x_144:
        /* <DEDUP_REMOVED lines=12> */
.L_x_357:


//--------------------- .text._Z26positional_encoding_kernelPfiii --------------------------
	.section	.text._Z26positional_encoding_kernelPfiii,"ax",@progbits
	.align	128
        .global         _Z26positional_encoding_kernelPfiii
        .type           _Z26positional_encoding_kernelPfiii,@function
        .size           _Z26positional_encoding_kernelPfiii,(.L_x_348 - _Z26positional_encoding_kernelPfiii)
        .other          _Z26positional_encoding_kernelPfiii,@"STO_CUDA_ENTRY STV_DEFAULT"
_Z26positional_encoding_kernelPfiii:
.text._Z26positional_encoding_kernelPfiii:
[----:B------:R-:W0:Y:S01]  /*0000*/  LDC R1, c[0x0][0x37c] ;  /* 0x0000df00ff017b82 */ /* 0x000e220000000800 */
[----:B------:R-:W1:Y:S07]  /*0010*/  S2R R0, SR_CTAID.Y ;  /* 0x0000000000007919 */ /* 0x000e6e0000002600 */
[----:B------:R-:W1:Y:S01]  /*0020*/  LDC.64 R4, c[0x0][0x388] ;  /* 0x0000e200ff047b82 */ /* 0x000e620000000a00 */
[----:B0-----:R-:W-:-:S07]  /*0030*/  VIADD R1, R1, 0xffffffe0 ;  /* 0xffffffe001017836 */ /* 0x001fce0000000000 */
[----:B------:R-:W0:Y:S01]  /*0040*/  S2UR UR4, SR_CTAID.X ;  /* 0x00000000000479c3 */ /* 0x000e220000002500 */
[----:B-1----:R-:W-:-:S04]  /*0050*/  ISETP.GE.AND P0, PT, R0, R5, PT ;  /* 0x000000050000720c */ /* 0x002fc80003f06270 */
[----:B0-----:R-:W-:-:S13]  /*0060*/  ISETP.LE.OR P0, PT, R4, UR4, P0 ;  /* 0x0000000404007c0c */ /* 0x001fda0008703670 */
[----:B------:R-:W-:Y:S05]  /*0070*/  @P0 EXIT ;  /* 0x000000000000094d */ /* 0x000fea0003800000 */
[----:B------:R-:W0:Y:S01]  /*0080*/  S2R R10, SR_TID.X ;  /* 0x00000000000a7919 */ /* 0x000e220000002100 */
[----:B------:R-:W0:Y:S01]  /*0090*/  LDCU UR5, c[0x0][0x390] ;  /* 0x00007200ff0577ac */ /* 0x000e220008000800 */
[----:B------:R-:W-:Y:S01]  /*00a0*/  IMAD R5, R5, UR4, R0 ;  /* 0x0000000405057c24 */ /* 0x000fe2000f8e0200 */
[----:B0-----:R-:W-:-:S13]  /*00b0*/  ISETP.GE.AND P0, PT, R10, UR5, PT ;  /* 0x000000050a007c0c */ /* 0x001fda000bf06270 */
[----:B------:R-:W-:Y:S05]  /*00c0*/  @P0 EXIT ;  /* 0x000000000000094d */ /* 0x000fea0003800000 */
[----:B------:R-:W-:Y:S01]  /*00d0*/  I2FP.F32.U32 R7, R0 ;  /* 0x0000000000077245 */ /* 0x000fe20000201000 */
[----:B------:R-:W0:Y:S01]  /*00e0*/  LDCU UR6, c[0x0][0x360] ;  /* 0x00006c00ff0677ac */ /* 0x000e220008000800 */
[----:B------:R-:W-:Y:S01]  /*00f0*/  I2FP.F32.U32 R11, UR5 ;  /* 0x00000005000b7c45 */ /* 0x000fe20008201000 */
[----:B------:R-:W1:Y:S06]  /*0100*/  LDCU.64 UR8, c[0x0][0x358] ;  /* 0x00006b00ff0877ac */ /* 0x000e6c0008000a00 */
.L_x_156:
[----:B------:R-:W-:Y:S01]  /*0110*/  LEA.HI R0, R10, R10, RZ, 0x1 ;  /* 0x0000000a0a007211 */ /* 0x000fe200078f08ff */
[----:B01----:R-:W2:Y:S01]  /*0120*/  MUFU.RCP R2, R11 ;  /* 0x0000000b00027308 */ /* 0x003ea20000001000 */
[----:B------:R-:W-:Y:S02]  /*0130*/  BSSY.RECONVERGENT B0, `(.L_x_145) ;  /* 0x000000f000007945 */ /* 0x000fe40003800200 */
[----:B------:R-:W-:-:S04]  /*0140*/  SHF.R.S32.HI R0, RZ, 0x1, R0 ;  /* 0x00000001ff007819 */ /* 0x000fc80000011400 */
[----:B------:R-:W-:-:S05]  /*0150*/  I2FP.F32.S32 R0, R0 ;  /* 0x0000000000007245 */ /* 0x000fca0000201400 */
[----:B------:R-:W-:-:S04]  /*0160*/  FADD R0, R0, R0 ;  /* 0x0000000000007221 */ /* 0x000fc80000000000 */
[----:B------:R-:W-:Y:S01]  /*0170*/  FMUL R0, R0, -9.2103404998779296875 ;  /* 0xc1135d8e00007820 */ /* 0x000fe20000400000 */
[----:B--2---:R-:W-:-:S03]  /*0180*/  FFMA R3, -R11, R2, 1 ;  /* 0x3f8000000b037423 */ /* 0x004fc60000000102 */
[----:B------:R-:W2:Y:S01]  /*0190*/  FCHK P0, R0, R11 ;  /* 0x0000000b00007302 */ /* 0x000ea20000000000 */
[----:B------:R-:W-:-:S04]  /*01a0*/  FFMA R3, R2, R3, R2 ;  /* 0x0000000302037223 */ /* 0x000fc80000000002 */
[----:B------:R-:W-:-:S04]  /*01b0*/  FFMA R2, R0, R3, RZ ;  /* 0x0000000300027223 */ /* 0x000fc800000000ff */
[----:B------:R-:W-:-:S04]  /*01c0*/  FFMA R4, -R11, R2, R0 ;  /* 0x000000020b047223 */ /* 0x000fc80000000100 */
[----:B------:R-:W-:Y:S01]  /*01d0*/  FFMA R2, R3, R4, R2 ;  /* 0x0000000403027223 */ /* 0x000fe20000000002 */
[----:B--2---:R-:W-:Y:S06]  /*01e0*/  @!P0 BRA `(.L_x_146) ;  /* 0x00000000000c8947 */ /* 0x004fec0003800000 */
[----:B------:R-:W-:-:S07]  /*01f0*/  MOV R2, 0x210 ;  /* 0x0000021000027802 */ /* 0x000fce0000000f00 */
[----:B01----:R-:W-:Y:S05]  /*0200*/  CALL.REL.NOINC `($__internal_4_$__cuda_sm3x_div_rn_noftz_f32_slowpath) ;  /* 0x0000000c00247944 */ /* 0x003fea0003c00000 */
[----:B------:R-:W-:-:S07]  /*0210*/  IMAD.MOV.U32 R2, RZ, RZ, R0 ;  /* 0x000000ffff027224 */ /* 0x000fce00078e0000 */
.L_x_146:
[----:B01----:R-:W-:Y:S05]  /*0220*/  BSYNC.RECONVERGENT B0 ;  /* 0x0000000000007941 */ /* 0x003fea0003800200 */
.L_x_145:
[----:B------:R-:W-:Y:S01]  /*0230*/  IMAD.MOV.U32 R3, RZ, RZ, 0x3bbb989d ;  /* 0x3bbb989dff037424 */ /* 0x000fe200078e00ff */
[----:B------:R-:W-:Y:S01]  /*0240*/  BSSY.RECONVERGENT B0, `(.L_x_147) ;  /* 0x00000c1000007945 */ /* 0x000fe20003800200 */
[----:B------:R-:W-:Y:S02]  /*0250*/  IMAD.MOV.U32 R9, RZ, RZ, 0x437c0000 ;  /* 0x437c0000ff097424 */ /* 0x000fe400078e00ff */
[----:B------:R-:W-:-:S04]  /*0260*/  FFMA.SAT R0, R2, R3, 0.5 ;  /* 0x3f00000002007423 */ /* 0x000fc80000002003 */
[----:B------:R-:W-:-:S04]  /*0270*/  FFMA.RM R0, R0, R9, 12582913 ;  /* 0x4b40000100007423 */ /* 0x000fc80000004009 */
[C---:B------:R-:W-:Y:S01]  /*0280*/  FADD R3, R0.reuse, -12583039 ;  /* 0xcb40007f00037421 */ /* 0x040fe20000000000 */
[----:B------:R-:W-:-:S03]  /*0290*/  IMAD.SHL.U32 R0, R0, 0x800000, RZ ;  /* 0x0080000000007824 */ /* 0x000fc600078e00ff */
[----:B------:R-:W-:-:S04]  /*02a0*/  FFMA R3, R2, 1.4426950216293334961, -R3 ;  /* 0x3fb8aa3b02037823 */ /* 0x000fc80000000803 */
[----:B------:R-:W-:Y:S01]  /*02b0*/  FFMA R3, R2, 1.925963033500011079e-08, R3 ;  /* 0x32a5706002037823 */ /* 0x000fe20000000003 */
[----:B------:R-:W-:-:S04]  /*02c0*/  LOP3.LUT R2, R10, 0x1, RZ, 0xc0, !PT ;  /* 0x000000010a027812 */ /* 0x000fc800078ec0ff */
[----:B------:R-:W-:Y:S01]  /*02d0*/  ISETP.NE.U32.AND P0, PT, R2, 0x1, PT ;  /* 0x000000010200780c */ /* 0x000fe20003f05070 */
[----:B------:R-:W0:Y:S02]  /*02e0*/  MUFU.EX2 R3, R3 ;  /* 0x0000000300037308 */ /* 0x000e240000000800 */
[----:B0-----:R-:W-:-:S10]  /*02f0*/  FMUL R0, R0, R3 ;  /* 0x0000000300007220 */ /* 0x001fd40000400000 */
[----:B------:R-:W-:Y:S05]  /*0300*/  @!P0 BRA `(.L_x_148) ;  /* 0x0000000400608947 */ /* 0x000fea0003800000 */
[----:B------:R-:W-:Y:S01]  /*0310*/  FMUL R13, R7, R0 ;  /* 0x00000000070d7220 */ /* 0x000fe20000400000 */
[----:B------:R-:W-:Y:S03]  /*0320*/  BSSY.RECONVERGENT B1, `(.L_x_149) ;  /* 0x000003c000017945 */ /* 0x000fe60003800200 */
[C---:B------:R-:W-:Y:S01]  /*0330*/  FMUL R0, R13.reuse, 0.63661974668502807617 ;  /* 0x3f22f9830d007820 */ /* 0x040fe20000400000 */
[----:B------:R-:W-:-:S05]  /*0340*/  FSETP.GE.AND P0, PT, |R13|, 105615, PT ;  /* 0x47ce47800d00780b */ /* 0x000fca0003f06200 */
[----:B------:R-:W0:Y:S02]  /*0350*/  F2I.NTZ R0, R0 ;  /* 0x0000000000007305 */ /* 0x000e240000203100 */
[----:B0-----:R-:W-:-:S05]  /*0360*/  I2FP.F32.S32 R2, R0 ;  /* 0x0000000000027245 */ /* 0x001fca0000201400 */
[----:B------:R-:W-:-:S04]  /*0370*/  FFMA R3, R2, -1.5707962512969970703, R13 ;  /* 0xbfc90fda02037823 */ /* 0x000fc8000000000d */
[----:B------:R-:W-:-:S04]  /*0380*/  FFMA R3, R2, -7.5497894158615963534e-08, R3 ;  /* 0xb3a2216802037823 */ /* 0x000fc80000000003 */
[----:B------:R-:W-:Y:S01]  /*0390*/  FFMA R4, R2, -5.3903029534742383927e-15, R3 ;  /* 0xa7c234c502047823 */ /* 0x000fe20000000003 */
[----:B------:R-:W-:Y:S06]  /*03a0*/  @!P0 BRA `(.L_x_150) ;  /* 0x0000000000cc8947 */ /* 0x000fec0003800000 */
[----:B------:R-:W-:-:S13]  /*03b0*/  FSETP.NEU.AND P0, PT, |R13|, +INF , PT ;  /* 0x7f8000000d00780b */ /* 0x000fda0003f0d200 */
[----:B------:R-:W-:Y:S01]  /*03c0*/  @!P0 FMUL R4, RZ, R13 ;  /* 0x0000000dff048220 */ /* 0x000fe20000400000 */
[----:B------:R-:W-:Y:S01]  /*03d0*/  @!P0 IMAD.MOV.U32 R0, RZ, RZ, RZ ;  /* 0x000000ffff008224 */ /* 0x000fe200078e00ff */
[----:B------:R-:W-:Y:S06]  /*03e0*/  @!P0 BRA `(.L_x_150) ;  /* 0x0000000000bc8947 */ /* 0x000fec0003800000 */
[----:B------:R-:W0:Y:S01]  /*03f0*/  LDC.64 R2, c[0x4][RZ] ;  /* 0x01000000ff027b82 */ /* 0x000e220000000a00 */
[----:B------:R-:W-:Y:S01]  /*0400*/  IMAD.SHL.U32 R0, R13, 0x100, RZ ;  /* 0x000001000d007824 */ /* 0x000fe200078e00ff */
[----:B------:R-:W-:Y:S01]  /*0410*/  UMOV UR4, URZ ;  /* 0x000000ff00047c82 */ /* 0x000fe20008000000 */
[----:B------:R-:W-:Y:S02]  /*0420*/  IMAD.MOV.U32 R6, RZ, RZ, RZ ;  /* 0x000000ffff067224 */ /* 0x000fe400078e00ff */
[----:B------:R-:W-:Y:S01]  /*0430*/  IMAD.MOV.U32 R4, RZ, RZ, RZ ;  /* 0x000000ffff047224 */ /* 0x000fe200078e00ff */
[----:B------:R-:W-:-:S07]  /*0440*/  LOP3.LUT R19, R0, 0x80000000, RZ, 0xfc, !PT ;  /* 0x8000000000137812 */ /* 0x000fce00078efcff */
.L_x_151:
[----:B0-----:R-:W-:-:S06]  /*0450*/  IMAD.WIDE.U32 R8, R4, 0x4, R2 ;  /* 0x0000000404087825 */ /* 0x001fcc00078e0002 */
[----:B------:R-:W2:Y:S01]  /*0460*/  LDG.E.CONSTANT R8, desc[UR8][R8.64] ;  /* 0x0000000808087981 */ /* 0x000ea2000c1e9900 */
[C---:B-1----:R-:W-:Y:S02]  /*0470*/  IMAD R0, R4.reuse, 0x4, R1 ;  /* 0x0000000404007824 */ /* 0x042fe400078e0201 */
[----:B------:R-:W-:-:S05]  /*0480*/  VIADD R4, R4, 0x1 ;  /* 0x0000000104047836 */ /* 0x000fca0000000000 */
[----:B------:R-:W-:Y:S01]  /*0490*/  ISETP.NE.AND P0, PT, R4, 0x6, PT ;  /* 0x000000060400780c */ /* 0x000fe20003f05270 */
[----:B--2---:R-:W-:-:S03]  /*04a0*/  IMAD.WIDE.U32 R14, R8, R19, RZ ;  /* 0x00000013080e7225 */ /* 0x004fc600078e00ff */
[----:B------:R-:W-:-:S04]  /*04b0*/  IADD3 R17, P1, PT, R14, R6, RZ ;  /* 0x000000060e117210 */ /* 0x000fc80007f3e0ff */
[----:B------:R-:W-:Y:S01]  /*04c0*/  IADD3.X R6, PT, PT, R15, UR4, RZ, P1, !PT ;  /* 0x000000040f067c10 */ /* 0x000fe20008ffe4ff */
[----:B------:R1:W-:Y:S04]  /*04d0*/  STL [R0], R17 ;  /* 0x0000001100007387 */ /* 0x0003e80000100800 */
[----:B------:R-:W-:Y:S05]  /*04e0*/  @P0 BRA `(.L_x_151) ;  /* 0xfffffffc00d80947 */ /* 0x000fea000383ffff */
[----:B------:R-:W-:Y:S01]  /*04f0*/  SHF.R.U32.HI R4, RZ, 0x17, R13 ;  /* 0x00000017ff047819 */ /* 0x000fe2000001160d */
[----:B------:R0:W-:Y:S03]  /*0500*/  STL [R1+0x18], R6 ;  /* 0x0000180601007387 */ /* 0x0001e60000100800 */
[C---:B-1----:R-:W-:Y:S02]  /*0510*/  LOP3.LUT R0, R4.reuse, 0xe0, RZ, 0xc0, !PT ;  /* 0x000000e004007812 */ /* 0x042fe400078ec0ff */
[----:B------:R-:W-:-:S03]  /*0520*/  LOP3.LUT P0, RZ, R4, 0x1f, RZ, 0xc0, !PT ;  /* 0x0000001f04ff7812 */ /* 0x000fc6000780c0ff */
[----:B------:R-:W-:-:S05]  /*0530*/  VIADD R0, R0, 0xffffff80 ;  /* 0xffffff8000007836 */ /* 0x000fca0000000000 */
[----:B------:R-:W-:-:S05]  /*0540*/  SHF.R.U32.HI R0, RZ, 0x5, R0 ;  /* 0x00000005ff007819 */ /* 0x000fca0000011600 */
[----:B------:R-:W-:-:S05]  /*0550*/  IMAD R12, R0, -0x4, R1 ;  /* 0xfffffffc000c7824 */ /* 0x000fca00078e0201 */
[----:B------:R-:W2:Y:S04]  /*0560*/  LDL R0, [R12+0x18] ;  /* 0x000018000c007983 */ /* 0x000ea80000100800 */
[----:B------:R-:W2:Y:S04]  /*0570*/  LDL R3, [R12+0x14] ;  /* 0x000014000c037983 */ /* 0x000ea80000100800 */
[----:B------:R-:W3:Y:S01]  /*0580*/  @P0 LDL R2, [R12+0x10] ;  /* 0x000010000c020983 */ /* 0x000ee20000100800 */
[----:B------:R-:W-:Y:S01]  /*0590*/  LOP3.LUT R4, R4, 0x1f, RZ, 0xc0, !PT ;  /* 0x0000001f04047812 */ /* 0x000fe200078ec0ff */
[----:B------:R-:W-:Y:S01]  /*05a0*/  UMOV UR4, 0x54442d19 ;  /* 0x54442d1900047882 */ /* 0x000fe20000000000 */
[----:B------:R-:W-:-:S02]  /*05b0*/  UMOV UR5, 0x3bf921fb ;  /* 0x3bf921fb00057882 */ /* 0x000fc40000000000 */
[-C--:B--2---:R-:W-:Y:S02]  /*05c0*/  @P0 SHF.L.W.U32.HI R0, R3, R4.reuse, R0 ;  /* 0x0000000403000219 */ /* 0x084fe40000010e00 */
[----:B---3--:R-:W-:Y:S02]  /*05d0*/  @P0 SHF.L.W.U32.HI R3, R2, R4, R3 ;  /* 0x0000000402030219 */ /* 0x008fe40000010e03 */
[----:B------:R-:W-:Y:S02]  /*05e0*/  ISETP.GE.AND P0, PT, R13, RZ, PT ;  /* 0x000000ff0d00720c */ /* 0x000fe40003f06270 */
[C---:B------:R-:W-:Y:S01]  /*05f0*/  SHF.L.W.U32.HI R2, R3.reuse, 0x2, R0 ;  /* 0x0000000203027819 */ /* 0x040fe20000010e00 */
[----:B------:R-:W-:-:S03]  /*0600*/  IMAD.SHL.U32 R3, R3, 0x4, RZ ;  /* 0x0000000403037824 */ /* 0x000fc600078e00ff */
[----:B------:R-:W-:Y:S02]  /*0610*/  SHF.R.S32.HI R4, RZ, 0x1f, R2 ;  /* 0x0000001fff047819 */ /* 0x000fe40000011402 */
[----:B------:R-:W-:Y:S02]  /*0620*/  LOP3.LUT R13, R2, R13, RZ, 0x3c, !PT ;  /* 0x0000000d020d7212 */ /* 0x000fe400078e3cff */
[C---:B------:R-:W-:Y:S02]  /*0630*/  LOP3.LUT R8, R4.reuse, R3, RZ, 0x3c, !PT ;  /* 0x0000000304087212 */ /* 0x040fe400078e3cff */
[----:B------:R-:W-:Y:S02]  /*0640*/  LOP3.LUT R9, R4, R2, RZ, 0x3c, !PT ;  /* 0x0000000204097212 */ /* 0x000fe400078e3cff */
[----:B------:R-:W-:Y:S02]  /*0650*/  SHF.R.U32.HI R3, RZ, 0x1e, R0 ;  /* 0x0000001eff037819 */ /* 0x000fe40000011600 */
[----:B------:R-:W-:-:S02]  /*0660*/  ISETP.GE.AND P1, PT, R13, RZ, PT ;  /* 0x000000ff0d00720c */ /* 0x000fc40003f26270 */
[----:B------:R-:W1:Y:S01]  /*0670*/  I2F.F64.S64 R8, R8 ;  /* 0x0000000800087312 */ /* 0x000e620000301c00 */
[----:B------:R-:W-:-:S05]  /*0680*/  LEA.HI R0, R2, R3, RZ, 0x1 ;  /* 0x0000000302007211 */ /* 0x000fca00078f08ff */
[----:B------:R-:W-:-:S04]  /*0690*/  IMAD.MOV R2, RZ, RZ, -R0 ;  /* 0x000000ffff027224 */ /* 0x000fc800078e0a00 */
[----:B------:R-:W-:Y:S01]  /*06a0*/  @!P0 IMAD.MOV.U32 R0, RZ, RZ, R2 ;  /* 0x000000ffff008224 */ /* 0x000fe200078e0002 */
[----:B-1----:R-:W-:-:S10]  /*06b0*/  DMUL R14, R8, UR4 ;  /* 0x00000004080e7c28 */ /* 0x002fd40008000000 */
[----:B------:R-:W1:Y:S02]  /*06c0*/  F2F.F32.F64 R14, R14 ;  /* 0x0000000e000e7310 */ /* 0x000e640000301000 */
[----:B01----:R-:W-:-:S07]  /*06d0*/  FSEL R4, -R14, R14, !P1 ;  /* 0x0000000e0e047208 */ /* 0x003fce0004800100 */
.L_x_150:
[----:B------:R-:W-:Y:S05]  /*06e0*/  BSYNC.RECONVERGENT B1 ;  /* 0x0000000000017941 */ /* 0x000fea0003800200 */
.L_x_149:
[----:B------:R-:W0:Y:S01]  /*06f0*/  LDCU UR4, c[0x0][0x390] ;  /* 0x00007200ff0477ac */ /* 0x000e220008000800 */
[----:B------:R-:W1:Y:S01]  /*0700*/  LDC.64 R2, c[0x0][0x380] ;  /* 0x0000e000ff027b82 */ /* 0x000e620000000a00 */
[----:B0-----:R-:W-:-:S04]  /*0710*/  IMAD.U32 R9, RZ, RZ, UR4 ;  /* 0x00000004ff097e24 */ /* 0x001fc8000f8e00ff */
[----:B------:R-:W-:-:S04]  /*0720*/  IMAD R13, R5, R9, R10 ;  /* 0x00000009050d7224 */ /* 0x000fc800078e020a */
[----:B-1----:R-:W-:-:S05]  /*0730*/  IMAD.WIDE R2, R13, 0x4, R2 ;  /* 0x000000040d027825 */ /* 0x002fca00078e0202 */
[----:B------:R-:W2:Y:S01]  /*0740*/  LDG.E R17, desc[UR8][R2.64] ;  /* 0x0000000802117981 */ /* 0x000ea2000c1e1900 */
[----:B------:R-:W-:Y:S01]  /*0750*/  LOP3.LUT R6, R0, 0x1, RZ, 0xc0, !PT ;  /* 0x0000000100067812 */ /* 0x000fe200078ec0ff */
[----:B------:R-:W-:Y:S02]  /*0760*/  IMAD.MOV.U32 R8, RZ, RZ, 0x37cbac00 ;  /* 0x37cbac00ff087424 */ /* 0x000fe400078e00ff */
[----:B------:R-:W-:Y:S01]  /*0770*/  FMUL R13, R4, R4 ;  /* 0x00000004040d7220 */ /* 0x000fe20000400000 */
[----:B------:R-:W-:Y:S01]  /*0780*/  IMAD.MOV.U32 R15, RZ, RZ, 0x3effffff ;  /* 0x3effffffff0f7424 */ /* 0x000fe200078e00ff */
[----:B------:R-:W-:Y:S01]  /*0790*/  ISETP.NE.U32.AND P0, PT, R6, 0x1, PT ;  /* 0x000000010600780c */ /* 0x000fe20003f05070 */
[----:B------:R-:W-:Y:S02]  /*07a0*/  IMAD.MOV.U32 R6, RZ, RZ, 0x3d2aaabb ;  /* 0x3d2aaabbff067424 */ /* 0x000fe400078e00ff */
[----:B------:R-:W-:Y:S01]  /*07b0*/  FFMA R8, R13, R8, -0.0013887860113754868507 ;  /* 0xbab607ed0d087423 */ /* 0x000fe20000000008 */
[----:B------:R-:W-:-:S02]  /*07c0*/  LOP3.LUT P1, RZ, R0, 0x2, RZ, 0xc0, !PT ;  /* 0x0000000200ff7812 */ /* 0x000fc4000782c0ff */
[----:B------:R-:W-:Y:S02]  /*07d0*/  FSEL R15, -R15, -0.16666662693023681641, !P0 ;  /* 0xbe2aaaa80f0f7808 */ /* 0x000fe40004000100 */
[----:B------:R-:W-:Y:S02]  /*07e0*/  FSEL R8, R8, -0.00019574658654164522886, !P0 ;  /* 0xb94d415308087808 */ /* 0x000fe40004000000 */
[----:B------:R-:W-:Y:S02]  /*07f0*/  FSEL R6, R6, 0.0083327032625675201416, !P0 ;  /* 0x3c0885e406067808 */ /* 0x000fe40004000000 */
[----:B------:R-:W-:-:S03]  /*0800*/  FSEL R0, R4, 1, P0 ;  /* 0x3f80000004007808 */ /* 0x000fc60000000000 */
[----:B------:R-:W-:-:S04]  /*0810*/  FFMA R6, R13, R8, R6 ;  /* 0x000000080d067223 */ /* 0x000fc80000000006 */
[C---:B------:R-:W-:Y:S01]  /*0820*/  FFMA R6, R13.reuse, R6, R15 ;  /* 0x000000060d067223 */ /* 0x040fe2000000000f */
[----:B------:R-:W-:-:S04]  /*0830*/  FFMA R13, R13, R0, RZ ;  /* 0x000000000d0d7223 */ /* 0x000fc800000000ff */
[----:B------:R-:W-:-:S04]  /*0840*/  FFMA R0, R13, R6, R0 ;  /* 0x000000060d007223 */ /* 0x000fc80000000000 */
[----:B------:R-:W-:-:S04]  /*0850*/  @P1 FADD R0, RZ, -R0 ;  /* 0x80000000ff001221 */ /* 0x000fc80000000000 */
[----:B--2---:R-:W-:-:S05]  /*0860*/  FADD R17, R0, R17 ;  /* 0x0000001100117221 */ /* 0x004fca0000000000 */
[----:B------:R1:W-:Y:S01]  /*0870*/  STG.E desc[UR8][R2.64], R17 ;  /* 0x0000001102007986 */ /* 0x0003e2000c101908 */
[----:B------:R-:W-:Y:S05]  /*0880*/  BRA `(.L_x_152) ;  /* 0x0000000400707947 */ /* 0x000fea0003800000 */
.L_x_148:
        /* <DEDUP_REMOVED lines=14> */
[----:B------:R-:W-:Y:S01]  /*0970*/  IMAD.SHL.U32 R2, R13, 0x100, RZ ;  /* 0x000001000d027824 */ /* 0x000fe200078e00ff */
[----:B------:R-:W0:Y:S01]  /*0980*/  LDCU.64 UR10, c[0x4][URZ] ;  /* 0x01000000ff0a77ac */ /* 0x000e220008000a00 */
[----:B------:R-:W-:Y:S02]  /*0990*/  IMAD.MOV.U32 R6, RZ, RZ, RZ ;  /* 0x000000ffff067224 */ /* 0x000fe400078e00ff */
[----:B------:R-:W-:Y:S01]  /*09a0*/  IMAD.MOV.U32 R0, RZ, RZ, R1 ;  /* 0x000000ffff007224 */ /* 0x000fe200078e0001 */
[----:B------:R-:W-:Y:S01]  /*09b0*/  LOP3.LUT R17, R2, 0x80000000, RZ, 0xfc, !PT ;  /* 0x8000000002117812 */ /* 0x000fe200078efcff */
[----:B------:R-:W-:Y:S01]  /*09c0*/  UMOV UR5, URZ ;  /* 0x000000ff00057c82 */ /* 0x000fe20008000000 */
[----:B------:R-:W-:-:S05]  /*09d0*/  UMOV UR4, URZ ;  /* 0x000000ff00047c82 */ /* 0x000fca0008000000 */
.L_x_155:
[----:B0-----:R-:W-:Y:S02]  /*09e0*/  IMAD.U32 R8, RZ, RZ, UR10 ;  /* 0x0000000aff087e24 */ /* 0x001fe4000f8e00ff */
[----:B------:R-:W-:-:S05]  /*09f0*/  IMAD.U32 R9, RZ, RZ, UR11 ;  /* 0x0000000bff097e24 */ /* 0x000fca000f8e00ff */
[----:B------:R-:W2:Y:S01]  /*0a00*/  LDG.E.CONSTANT R2, desc[UR8][R8.64] ;  /* 0x0000000808027981 */ /* 0x000ea2000c1e9900 */
[----:B------:R-:W-:Y:S02]  /*0a10*/  UIADD3 UR10, UP0, UPT, UR10, 0x4, URZ ;  /* 0x000000040a0a7890 */ /* 0x000fe4000ff1e0ff */
[----:B------:R-:W-:Y:S02]  /*0a20*/  UIADD3 UR4, UPT, UPT, UR4, 0x1, URZ ;  /* 0x0000000104047890 */ /* 0x000fe4000fffe0ff */
[----:B------:R-:W-:Y:S02]  /*0a30*/  UIADD3.X UR11, UPT, UPT, URZ, UR11, URZ, UP0, !UPT ;  /* 0x0000000bff0b7290 */ /* 0x000fe400087fe4ff */
[----:B------:R-:W-:Y:S01]  /*0a40*/  UISETP.NE.AND UP0, UPT, UR4, 0x6, UPT ;  /* 0x000000060400788c */ /* 0x000fe2000bf05270 */
[----:B--2---:R-:W-:-:S03]  /*0a50*/  IMAD.WIDE.U32 R2, R2, R17, RZ ;  /* 0x0000001102027225 */ /* 0x004fc600078e00ff */
[----:B------:R-:W-:-:S04]  /*0a60*/  IADD3 R15, P0, PT, R2, R6, RZ ;  /* 0x00000006020f7210 */ /* 0x000fc80007f1e0ff */
[----:B------:R-:W-:Y:S01]  /*0a70*/  IADD3.X R6, PT, PT, R3, UR5, RZ, P0, !PT ;  /* 0x0000000503067c10 */ /* 0x000fe200087fe4ff */
[----:B------:R0:W-:Y:S02]  /*0a80*/  STL [R0], R15 ;  /* 0x0000000f00007387 */ /* 0x0001e40000100800 */
[----:B0-----:R-:W-:Y:S01]  /*0a90*/  VIADD R0, R0, 0x4 ;  /* 0x0000000400007836 */ /* 0x001fe20000000000 */
[----:B------:R-:W-:Y:S06]  /*0aa0*/  BRA.U UP0, `(.L_x_155) ;  /* 0xfffffffd00cc7547 */ /* 0x000fec000b83ffff */
[----:B------:R-:W-:Y:S01]  /*0ab0*/  SHF.R.U32.HI R4, RZ, 0x17, R13 ;  /* 0x00000017ff047819 */ /* 0x000fe2000001160d */
[----:B------:R0:W-:Y:S03]  /*0ac0*/  STL [R1+0x18], R6 ;  /* 0x0000180601007387 */ /* 0x0001e60000100800 */
[C---:B------:R-:W-:Y:S02]  /*0ad0*/  LOP3.LUT R0, R4.reuse, 0xe0, RZ, 0xc0, !PT ;  /* 0x000000e004007812 */ /* 0x040fe400078ec0ff */
        /* <DEDUP_REMOVED lines=28> */
.L_x_154:
[----:B------:R-:W-:Y:S05]  /*0ca0*/  BSYNC.RECONVERGENT B1 ;  /* 0x0000000000017941 */ /* 0x000fea0003800200 */
.L_x_153:
        /* <DEDUP_REMOVED lines=9> */
[----:B------:R-:W-:Y:S01]  /*0d40*/  VIADD R0, R0, 0x1 ;  /* 0x0000000100007836 */ /* 0x000fe20000000000 */
[----:B------:R-:W-:Y:S01]  /*0d50*/  ISETP.NE.U32.AND P0, PT, R6, 0x1, PT ;  /* 0x000000010600780c */ /* 0x000fe20003f05070 */
[----:B------:R-:W-:Y:S02]  /*0d60*/  IMAD.MOV.U32 R6, RZ, RZ, 0x3c0885e4 ;  /* 0x3c0885e4ff067424 */ /* 0x000fe400078e00ff */
[----:B------:R-:W-:Y:S01]  /*0d70*/  FFMA R8, R13, R8, -0.0013887860113754868507 ;  /* 0xbab607ed0d087423 */ /* 0x000fe20000000008 */
[----:B------:R-:W-:Y:S01]  /*0d80*/  IMAD.MOV.U32 R15, RZ, RZ, 0x3e2aaaa8 ;  /* 0x3e2aaaa8ff0f7424 */ /* 0x000fe200078e00ff */
[----:B------:R-:W-:-:S02]  /*0d90*/  LOP3.LUT P1, RZ, R0, 0x2, RZ, 0xc0, !PT ;  /* 0x0000000200ff7812 */ /* 0x000fc4000782c0ff */
[----:B------:R-:W-:Y:S02]  /*0da0*/  FSEL R6, R6, 0.041666727513074874878, !P0 ;  /* 0x3d2aaabb06067808 */ /* 0x000fe40004000000 */
[----:B------:R-:W-:Y:S02]  /*0db0*/  FSEL R8, R8, -0.00019574658654164522886, P0 ;  /* 0xb94d415308087808 */ /* 0x000fe40000000000 */
[----:B------:R-:W-:Y:S02]  /*0dc0*/  FSEL R15, -R15, -0.4999999701976776123, !P0 ;  /* 0xbeffffff0f0f7808 */ /* 0x000fe40004000100 */
[----:B------:R-:W-:Y:S01]  /*0dd0*/  FSEL R0, R4, 1, !P0 ;  /* 0x3f80000004007808 */ /* 0x000fe20004000000 */
[----:B------:R-:W-:-:S04]  /*0de0*/  FFMA R6, R13, R8, R6 ;  /* 0x000000080d067223 */ /* 0x000fc80000000006 */
[C---:B------:R-:W-:Y:S01]  /*0df0*/  FFMA R6, R13.reuse, R6, R15 ;  /* 0x000000060d067223 */ /* 0x040fe2000000000f */
[----:B------:R-:W-:-:S04]  /*0e00*/  FFMA R13, R13, R0, RZ ;  /* 0x000000000d0d7223 */ /* 0x000fc800000000ff */
[----:B------:R-:W-:-:S04]  /*0e10*/  FFMA R0, R13, R6, R0 ;  /* 0x000000060d007223 */ /* 0x000fc80000000000 */
[----:B------:R-:W-:-:S04]  /*0e20*/  @P1 FADD R0, RZ, -R0 ;  /* 0x80000000ff001221 */ /* 0x000fc80000000000 */
[----:B--2---:R-:W-:-:S05]  /*0e30*/  FADD R17, R0, R17 ;  /* 0x0000001100117221 */ /* 0x004fca0000000000 */
[----:B------:R0:W-:Y:S02]  /*0e40*/  STG.E desc[UR8][R2.64], R17 ;  /* 0x0000001102007986 */ /* 0x0001e4000c101908 */
.L_x_152:
[----:B------:R-:W-:Y:S05]  /*0e50*/  BSYNC.RECONVERGENT B0 ;  /* 0x0000000000007941 */ /* 0x000fea0003800200 */
.L_x_147:
[----:B------:R-:W-:-:S05]  /*0e60*/  VIADD R10, R10, UR6 ;  /* 0x000000060a0a7c36 */ /* 0x000fca0008000000 */
[----:B------:R-:W-:-:S13]  /*0e70*/  ISETP.GE.AND P0, PT, R10, R9, PT ;  /* 0x000000090a00720c */ /* 0x000fda0003f06270 */
[----:B------:R-:W-:Y:S05]  /*0e80*/  @!P0 BRA `(.L_x_156) ;  /* 0xfffffff000a08947 */ /* 0x000fea000383ffff */
[----:B------:R-:W-:Y:S05]  /*0e90*/  EXIT ;  /* 0x000000000000794d */ /* 0x000fea0003800000 */
        .weak           $__internal_4_$__cuda_sm3x_div_rn_noftz_f32_slowpath
        .type           $__internal_4_$__cuda_sm3x_div_rn_noftz_f32_slowpath,@function
        .size           $__internal_4_$__cuda_sm3x_div_rn_noftz_f32_slowpath,(.L_x_348 - $__internal_4_$__cuda_sm3x_div_rn_noftz_f32_slowpath)
$__internal_4_$__cuda_sm3x_div_rn_noftz_f32_slowpath:
[--C-:B------:R-:W-:Y:S01]  /*0ea0*/  SHF.R.U32.HI R4, RZ, 0x17, R11.reuse ;  /* 0x00000017ff047819 */ /* 0x100fe2000001160b */
[----:B------:R-:W-:Y:S01]  /*0eb0*/  BSSY.RECONVERGENT B1, `(.L_x_157) ;  /* 0x0000065000017945 */ /* 0x000fe20003800200 */
[--C-:B------:R-:W-:Y:S01]  /*0ec0*/  SHF.R.U32.HI R3, RZ, 0x17, R0.reuse ;  /* 0x00000017ff037819 */ /* 0x100fe20000011600 */
[----:B------:R-:W-:Y:S01]  /*0ed0*/  IMAD.MOV.U32 R8, RZ, RZ, R0 ;  /* 0x000000ffff087224 */ /* 0x000fe200078e0000 */
[----:B------:R-:W-:Y:S01]  /*0ee0*/  LOP3.LUT R6, R4, 0xff, RZ, 0xc0, !PT ;  /* 0x000000ff04067812 */ /* 0x000fe200078ec0ff */
[----:B------:R-:W-:Y:S01]  /*0ef0*/  IMAD.MOV.U32 R9, RZ, RZ, R11 ;  /* 0x000000ffff097224 */ /* 0x000fe200078e000b */
[----:B------:R-:W-:-:S03]  /*0f00*/  LOP3.LUT R14, R3, 0xff, RZ, 0xc0, !PT ;  /* 0x000000ff030e7812 */ /* 0x000fc600078ec0ff */
[----:B------:R-:W-:Y:S02]  /*0f10*/  VIADD R12, R6, 0xffffffff ;  /* 0xffffffff060c7836 */ /* 0x000fe40000000000 */
[----:B------:R-:W-:-:S03]  /*0f20*/  VIADD R13, R14, 0xffffffff ;  /* 0xffffffff0e0d7836 */ /* 0x000fc60000000000 */
[----:B------:R-:W-:-:S04]  /*0f30*/  ISETP.GT.U32.AND P0, PT, R12, 0xfd, PT ;  /* 0x000000fd0c00780c */ /* 0x000fc80003f04070 */
[----:B------:R-:W-:-:S13]  /*0f40*/  ISETP.GT.U32.OR P0, PT, R13, 0xfd, P0 ;  /* 0x000000fd0d00780c */ /* 0x000fda0000704470 */
[----:B------:R-:W-:Y:S01]  /*0f50*/  @!P0 IMAD.MOV.U32 R4, RZ, RZ, RZ ;  /* 0x000000ffff048224 */ /* 0x000fe200078e00ff */
[----:B------:R-:W-:Y:S06]  /*0f60*/  @!P0 BRA `(.L_x_158) ;  /* 0x0000000000608947 */ /* 0x000fec0003800000 */
[----:B------:R-:W-:Y:S01]  /*0f70*/  FSETP.GTU.FTZ.AND P1, PT, |R11|, +INF , PT ;  /* 0x7f8000000b00780b */ /* 0x000fe20003f3c200 */
[----:B------:R-:W-:Y:S01]  /*0f80*/  IMAD.MOV.U32 R3, RZ, RZ, R11 ;  /* 0x000000ffff037224 */ /* 0x000fe200078e000b */
        /* <DEDUP_REMOVED lines=22> */
.L_x_158:
[----:B------:R-:W-:Y:S01]  /*10f0*/  LEA R0, R6, 0xc0800000, 0x17 ;  /* 0xc080000006007811 */ /* 0x000fe200078eb8ff */
[----:B------:R-:W-:Y:S01]  /*1100*/  VIADD R3, R14, 0xffffff81 ;  /* 0xffffff810e037836 */ /* 0x000fe20000000000 */
[----:B------:R-:W-:Y:S03]  /*1110*/  BSSY.RECONVERGENT B2, `(.L_x_163) ;  /* 0x0000035000027945 */ /* 0x000fe60003800200 */
[----:B------:R-:W-:Y:S02]  /*1120*/  IMAD.IADD R9, R9, 0x1, -R0 ;  /* 0x0000000109097824 */ /* 0x000fe400078e0a00 */
[----:B------:R-:W-:Y:S02]  /*1130*/  IMAD R0, R3, -0x800000, R8 ;  /* 0xff80000003007824 */ /* 0x000fe400078e0208 */
        /* <DEDUP_REMOVED lines=24> */
[CCC-:B------:R-:W-:Y:S01]  /*12c0*/  FFMA.RZ R3, R17.reuse, R13.reuse, R8.reuse ;  /* 0x0000000d11037223 */ /* 0x1c0fe2000000c008 */
[C---:B------:R-:W-:Y:S02]  /*12d0*/  VIADD R9, R12.reuse, 0x20 ;  /* 0x000000200c097836 */ /* 0x040fe40000000000 */
[-CC-:B------:R-:W-:Y:S01]  /*12e0*/  FFMA.RM R4, R17, R13.reuse, R8.reuse ;  /* 0x0000000d11047223 */ /* 0x180fe20000004008 */
[C---:B------:R-:W-:Y:S02]  /*12f0*/  ISETP.NE.AND P2, PT, R12.reuse, RZ, PT ;  /* 0x000000ff0c00720c */ /* 0x040fe40003f45270 */
        /* <DEDUP_REMOVED lines=18> */
.L_x_165:
[----:B------:R-:W-:-:S04]  /*1420*/  LOP3.LUT R0, R0, 0x80000000, RZ, 0xc0, !PT ;  /* 0x8000000000007812 */ /* 0x000fc800078ec0ff */
[----:B------:R-:W-:Y:S01]  /*1430*/  LOP3.LUT R0, R0, 0x7f800000, RZ, 0xfc, !PT ;  /* 0x7f80000000007812 */ /* 0x000fe200078efcff */
[----:B------:R-:W-:Y:S06]  /*1440*/  BRA `(.L_x_166) ;  /* 0x0000000000047947 */ /* 0x000fec0003800000 */
.L_x_164:
[----:B------:R-:W-:-:S07]  /*1450*/  IMAD R0, R9, 0x800000, R0 ;  /* 0x0080000009007824 */ /* 0x000fce00078e0200 */
.L_x_166:
[----:B------:R-:W-:Y:S05]  /*1460*/  BSYNC.RECONVERGENT B2 ;  /* 0x0000000000027941 */ /* 0x000fea0003800200 */
.L_x_163:
[----:B------:R-:W-:Y:S05]  /*1470*/  BRA `(.L_x_167) ;  /* 0x0000000000207947 */ /* 0x000fea0003800000 */
.L_x_162:
[----:B------:R-:W-:-:S04]  /*1480*/  LOP3.LUT R0, R9, 0x80000000, R8, 0x48, !PT ;  /* 0x8000000009007812 */ /* 0x000fc800078e4808 */
[----:B------:R-:W-:Y:S01]  /*1490*/  LOP3.LUT R0, R0, 0x7f800000, RZ, 0xfc, !PT ;  /* 0x7f80000000007812 */ /* 0x000fe200078efcff */
[----:B------:R-:W-:Y:S06]  /*14a0*/  BRA `(.L_x_167) ;  /* 0x0000000000147947 */ /* 0x000fec0003800000 */
.L_x_161:
[----:B------:R-:W-:Y:S01]  /*14b0*/  LOP3.LUT R0, R9, 0x80000000, R8, 0x48, !PT ;  /* 0x8000000009007812 */ /* 0x000fe200078e4808 */
[----:B------:R-:W-:Y:S06]  /*14c0*/  BRA `(.L_x_167) ;  /* 0x00000000000c7947 */ /* 0x000fec0003800000 */
.L_x_160:
[----:B------:R-:W0:Y:S01]  /*14d0*/  MUFU.RSQ R0, -QNAN ;  /* 0xffc0000000007908 */ /* 0x000e220000001400 */
[----:B------:R-:W-:Y:S05]  /*14e0*/  BRA `(.L_x_167) ;  /* 0x0000000000047947 */ /* 0x000fea0003800000 */
.L_x_159:
[----:B------:R-:W-:-:S07]  /*14f0*/  FADD.FTZ R0, R0, R3 ;  /* 0x0000000300007221 */ /* 0x000fce0000010000 */
.L_x_167:
[----:B------:R-:W-:Y:S05]  /*1500*/  BSYNC.RECONVERGENT B1 ;  /* 0x0000000000017941 */ /* 0x000fea0003800200 */
.L_x_157:
[----:B------:R-:W-:-:S04]  /*1510*/  IMAD.MOV.U32 R3, RZ, RZ, 0x0 ;  /* 0x00000000ff037424 */ /* 0x000fc800078e00ff */
[----:B0-----:R-:W-:Y:S05]  /*1520*/  RET.REL.NODEC R2 `(_Z26positional_encoding_kernelPfiii) ;  /* 0xffffffe802b47950 */ /* 0x001fea0003c3ffff */
.L_x_168:
        /* <DEDUP_REMOVED lines=13> */
.L_x_348:


//--------------------- .text._Z27multi_head_attention_kernelPKfS0_S0_PfS0_S0_S0_S0_iiiii --------------------------
	.section	.text._Z27multi_head_attention_kernelPKfS0_S0_PfS0_S0_S0_S0_iiiii,"ax",@progbits
	.align	128
        .global         _Z27multi_head_attention_kernelPKfS0_S0_PfS0_S0_S0_S0_iiiii
        .type           _Z27multi_head_attention_kernelPKfS0_S0_PfS0_S0_S0_S0_iiiii,@function
        .size           _Z27multi_head_attention_kernelPKfS0_S0_PfS0_S0_S0_S0_iiiii,(.L_x_359 - _Z27multi_head_attention_kernelPKfS0_S0_PfS0_S0_S0_S0_iiiii)
        .other          _Z27multi_head_attention_kernelPKfS0_S0_PfS0_S0_S0_S0_iiiii,@"STO_CUDA_ENTRY STV_DEFAULT"
_Z27multi_head_attention_kernelPKfS0_S0_PfS0_S0_S0_S0_iiiii:
.text._Z27multi_head_attention_kernelPKfS0_S0_PfS0_S0_S0_S0_iiiii:
[----:B------:R-:W-:Y:S01]  /*0000*/  LDC R1, c[0x0][0x37c] ;  /* 0x0000df00ff017b82 */ /* 0x000fe20000000800 */
[----:B------:R-:W0:Y:S07]  /*0010*/  S2R R0, SR_CTAID.Y ;  /* 0x0000000000007919 */ /* 0x000e2e0000002600 */
[----:B------:R-:W0:Y:S01]  /*0020*/  LDC.64 R4, c[0x0][0x3c0] ;  /* 0x0000f000ff047b82 */ /* 0x000e220000000a00 */
[----:B------:R-:W1:Y:S07]  /*0030*/  S2R R2, SR_CTAID.Z ;  /* 0x0000000000027919 */ /* 0x000e6e0000002700 */
[----:B------:R-:W2:Y:S08]  /*0040*/  S2UR UR4, SR_CTAID.X ;  /* 0x00000000000479c3 */ /* 0x000eb00000002500 */
[----:B------:R-:W1:Y:S01]  /*0050*/  LDC R3, c[0x0][0x3cc] ;  /* 0x0000f300ff037b82 */ /* 0x000e620000000800 */
[----:B0-----:R-:W-:-:S04]  /*0060*/  ISETP.GE.AND P0, PT, R0, R5, PT ;  /* 0x000000050000720c */ /* 0x001fc80003f06270 */
[----:B--2---:R-:W-:-:S04]  /*0070*/  ISETP.LE.OR P0, PT, R4, UR4, P0 ;  /* 0x0000000404007c0c */ /* 0x004fc80008703670 */
[----:B-1----:R-:W-:-:S13]  /*0080*/  ISETP.GE.OR P0, PT, R2, R3, P0 ;  /* 0x000000030200720c */ /* 0x002fda0000706670 */
[----:B------:R-:W-:Y:S05]  /*0090*/  @P0 EXIT ;  /* 0x000000000000094d */ /* 0x000fea0003800000 */
[----:B------:R-:W0:Y:S01]  /*00a0*/  S2R R11, SR_TID.X ;  /* 0x00000000000b7919 */ /* 0x000e220000002100 */
[----:B------:R-:W0:Y:S01]  /*00b0*/  LDCU UR5, c[0x0][0x3c8] ;  /* 0x00007900ff0577ac */ /* 0x000e220008000800 */
[----:B------:R-:W-:Y:S01]  /*00c0*/  IMAD R0, R5, UR4, R0 ;  /* 0x0000000405007c24 */ /* 0x000fe2000f8e0200 */
[----:B0-----:R-:W-:-:S13]  /*00d0*/  ISETP.GE.AND P0, PT, R11, UR5, PT ;  /* 0x000000050b007c0c */ /* 0x001fda000bf06270 */
[----:B------:R-:W-:Y:S05]  /*00e0*/  @P0 EXIT ;  /* 0x000000000000094d */ /* 0x000fea0003800000 */
[----:B------:R-:W0:Y:S01]  /*00f0*/  LDC.64 R6, c[0x0][0x380] ;  /* 0x0000e000ff067b82 */ /* 0x000e220000000a00 */
[----:B------:R-:W1:Y:S01]  /*0100*/  LDCU UR4, c[0x0][0x360] ;  /* 0x00006c00ff0477ac */ /* 0x000e620008000800 */
[----:B------:R-:W2:Y:S06]  /*0110*/  LDCU.64 UR6, c[0x0][0x358] ;  /* 0x00006b00ff0677ac */ /* 0x000eac0008000a00 */
[----:B------:R-:W3:Y:S02]  /*0120*/  LDC.64 R8, c[0x0][0x398] ;  /* 0x0000e600ff087b82 */ /* 0x000ee40000000a00 */
.L_x_169:
[----:B----4-:R-:W-:-:S04]  /*0130*/  IMAD R5, R0, UR5, R11 ;  /* 0x0000000500057c24 */ /* 0x010fc8000f8e020b */
[----:B0-----:R-:W-:-:S06]  /*0140*/  IMAD.WIDE R2, R5, 0x4, R6 ;  /* 0x0000000405027825 */ /* 0x001fcc00078e0206 */
[----:B--2---:R-:W2:Y:S01]  /*0150*/  LDG.E R3, desc[UR6][R2.64] ;  /* 0x0000000602037981 */ /* 0x004ea2000c1e1900 */
[----:B---3--:R-:W-:Y:S01]  /*0160*/  IMAD.WIDE R4, R5, 0x4, R8 ;  /* 0x0000000405047825 */ /* 0x008fe200078e0208 */
[----:B-1----:R-:W-:-:S04]  /*0170*/  IADD3 R11, PT, PT, R11, UR4, RZ ;  /* 0x000000040b0b7c10 */ /* 0x002fc8000fffe0ff */
[----:B------:R-:W-:Y:S01]  /*0180*/  ISETP.GE.AND P0, PT, R11, UR5, PT ;  /* 0x000000050b007c0c */ /* 0x000fe2000bf06270 */
[----:B--2---:R4:W-:-:S12]  /*0190*/  STG.E desc[UR6][R4.64], R3 ;  /* 0x0000000304007986 */ /* 0x0049d8000c101906 */
[----:B------:R-:W-:Y:S05]  /*01a0*/  @!P0 BRA `(.L_x_169) ;  /* 0xfffffffc00e08947 */ /* 0x000fea000383ffff */
[----:B------:R-:W-:Y:S05]  /*01b0*/  EXIT ;  /* 0x000000000000794d */ /* 0x000fea0003800000 */
.L_x_170:
        /* <DEDUP_REMOVED lines=12> */
.L_x_359:


//--------------------- .text._Z35scaled_dot_product_attention_kernelPKfS0_S0_Pfiiif --------------------------
	.section	.text._Z35scaled_dot_product_attention_kernelPKfS0_S0_Pfiiif,"ax",@progbits
	.align	128
        .global         _Z35scaled_dot_product_attention_kernelPKfS0_S0_Pfiiif
        .type           _Z35scaled_dot_product_attention_kernelPKfS0_S0_Pfiiif,@function
        .size           _Z35scaled_dot_product_attention_kernelPKfS0_S0_Pfiiif,(.L_x_349 - _Z35scaled_dot_product_attention_kernelPKfS0_S0_Pfiiif)
        .other          _Z35scaled_dot_product_attention_kernelPKfS0_S0_Pfiiif,@"STO_CUDA_ENTRY STV_DEFAULT"
_Z35scaled_dot_product_attention_kernelPKfS0_S0_Pfiiif:
.text._Z35scaled_dot_product_attention_kernelPKfS0_S0_Pfiiif:
[----:B------:R-:W-:Y:S01]  /*0000*/  LDC R1, c[0x0][0x37c] ;  /* 0x0000df00ff017b82 */ /* 0x000fe20000000800 */
[----:B------:R-:W0:Y:S07]  /*0010*/  S2R R2, SR_CTAID.Z ;  /* 0x0000000000027919 */ /* 0x000e2e0000002700 */
[----:B------:R-:W0:Y:S08]  /*0020*/  LDC.64 R20, c[0x0][0x3a0] ;  /* 0x0000e800ff147b82 */ /* 0x000e300000000a00 */
[----:B------:R-:W1:Y:S01]  /*0030*/  S2UR UR6, SR_CTAID.X ;  /* 0x00000000000679c3 */ /* 0x000e620000002500 */
[----:B0-----:R-:W-:-:S04]  /*0040*/  ISETP.GE.AND P0, PT, R2, R21, PT ;  /* 0x000000150200720c */ /* 0x001fc80003f06270 */
[----:B-1----:R-:W-:-:S13]  /*0050*/  ISETP.LE.OR P0, PT, R20, UR6, P0 ;  /* 0x0000000614007c0c */ /* 0x002fda0008703670 */
[----:B------:R-:W-:Y:S05]  /*0060*/  @P0 EXIT ;  /* 0x000000000000094d */ /* 0x000fea0003800000 */
[----:B------:R-:W0:Y:S01]  /*0070*/  S2R R0, SR_TID.X ;  /* 0x0000000000007919 */ /* 0x000e220000002100 */
[----:B------:R-:W1:Y:S01]  /*0080*/  LDCU.64 UR8, c[0x0][0x358] ;  /* 0x00006b00ff0877ac */ /* 0x000e620008000a00 */
[----:B------:R-:W-:Y:S01]  /*0090*/  BSSY.RECONVERGENT B0, `(.L_x_171) ;  /* 0x00000b8000007945 */ /* 0x000fe20003800200 */
[----:B0-----:R-:W-:-:S13]  /*00a0*/  ISETP.GE.U32.AND P0, PT, R0, R21, PT ;  /* 0x000000150000720c */ /* 0x001fda0003f06070 */
[----:B-1----:R-:W-:Y:S05]  /*00b0*/  @P0 BRA `(.L_x_172) ;  /* 0x0000000800d40947 */ /* 0x002fea0003800000 */
[----:B------:R-:W0:Y:S08]  /*00c0*/  LDC R7, c[0x0][0x3a8] ;  /* 0x0000ea00ff077b82 */ /* 0x000e300000000800 */
[----:B------:R-:W1:Y:S01]  /*00d0*/  LDC R3, c[0x0][0x360] ;  /* 0x0000d800ff037b82 */ /* 0x000e620000000800 */
[----:B0-----:R-:W-:-:S13]  /*00e0*/  ISETP.GE.AND P0, PT, R7, 0x1, PT ;  /* 0x000000010700780c */ /* 0x001fda0003f06270 */
[----:B-1----:R-:W-:Y:S05]  /*00f0*/  @!P0 BRA `(.L_x_173) ;  /* 0x0000000800988947 */ /* 0x002fea0003800000 */
[----:B------:R-:W-:Y:S01]  /*0100*/  LOP3.LUT R5, R7, 0xf, RZ, 0xc0, !PT ;  /* 0x0000000f07057812 */ /* 0x000fe200078ec0ff */
[----:B------:R-:W-:Y:S01]  /*0110*/  IMAD R4, R21, UR6, R2 ;  /* 0x0000000615047c24 */ /* 0x000fe2000f8e0202 */
[C---:B------:R-:W-:Y:S02]  /*0120*/  LOP3.LUT R6, R7.reuse, 0x7, RZ, 0xc0, !PT ;  /* 0x0000000707067812 */ /* 0x040fe400078ec0ff */
[----:B------:R-:W-:Y:S02]  /*0130*/  LOP3.LUT R7, R7, 0x3, RZ, 0xc0, !PT ;  /* 0x0000000307077812 */ /* 0x000fe400078ec0ff */
[----:B------:R-:W-:-:S07]  /*0140*/  MOV R8, R0 ;  /* 0x0000000000087202 */ /* 0x000fce0000000f00 */
.L_x_179:
[----:B------:R-:W0:Y:S01]  /*0150*/  LDC R9, c[0x0][0x3a8] ;  /* 0x0000ea00ff097b82 */ /* 0x000e220000000800 */
[----:B------:R-:W1:Y:S01]  /*0160*/  LDCU UR4, c[0x0][0x3a4] ;  /* 0x00007480ff0477ac */ /* 0x000e620008000800 */
[----:B------:R-:W-:Y:S01]  /*0170*/  HFMA2 R16, -RZ, RZ, 0, 0 ;  /* 0x00000000ff107431 */ /* 0x000fe200000001ff */
[----:B------:R-:W-:Y:S02]  /*0180*/  MOV R11, RZ ;  /* 0x000000ff000b7202 */ /* 0x000fe40000000f00 */
[----:B-1----:R-:W-:Y:S02]  /*0190*/  MOV R21, UR4 ;  /* 0x0000000400157c02 */ /* 0x002fe40008000f00 */
[----:B0-----:R-:W-:-:S04]  /*01a0*/  IADD3 R10, PT, PT, R9, -0x1, RZ ;  /* 0xffffffff090a7810 */ /* 0x001fc80007ffe0ff */
[----:B------:R-:W-:Y:S01]  /*01b0*/  ISETP.GE.U32.AND P0, PT, R10, 0xf, PT ;  /* 0x0000000f0a00780c */ /* 0x000fe20003f06070 */
[----:B------:R-:W-:-:S12]  /*01c0*/  IMAD R10, R21, UR6, R8 ;  /* 0x00000006150a7c24 */ /* 0x000fd8000f8e0208 */
[----:B------:R-:W-:Y:S05]  /*01d0*/  @!P0 BRA `(.L_x_174) ;  /* 0x0000000000f48947 */ /* 0x000fea0003800000 */
[----:B------:R-:W-:Y:S02]  /*01e0*/  MOV R16, RZ ;  /* 0x000000ff00107202 */ /* 0x000fe40000000f00 */
[----:B------:R-:W-:-:S07]  /*01f0*/  MOV R11, RZ ;  /* 0x000000ff000b7202 */ /* 0x000fce0000000f00 */
.L_x_175:
        /* <DEDUP_REMOVED lines=8> */
[----:B------:R-:W4:Y:S04]  /*0280*/  LDG.E R19, desc[UR8][R14.64] ;  /* 0x000000080e137981 */ /* 0x000f28000c1e1900 */
[----:B------:R-:W4:Y:S04]  /*0290*/  LDG.E R18, desc[UR8][R12.64] ;  /* 0x000000080c127981 */ /* 0x000f28000c1e1900 */
[----:B------:R-:W2:Y:S04]  /*02a0*/  LDG.E R24, desc[UR8][R12.64+0x4] ;  /* 0x000004080c187981 */ /* 0x000ea8000c1e1900 */
[----:B------:R-:W3:Y:S04]  /*02b0*/  LDG.E R23, desc[UR8][R12.64+0x8] ;  /* 0x000008080c177981 */ /* 0x000ee8000c1e1900 */
[----:B------:R-:W5:Y:S04]  /*02c0*/  LDG.E R22, desc[UR8][R14.64+0xc] ;  /* 0x00000c080e167981 */ /* 0x000f68000c1e1900 */
[----:B------:R-:W5:Y:S04]  /*02d0*/  LDG.E R17, desc[UR8][R12.64+0xc] ;  /* 0x00000c080c117981 */ /* 0x000f68000c1e1900 */
[----:B------:R-:W5:Y:S04]  /*02e0*/  LDG.E R27, desc[UR8][R12.64+0x10] ;  /* 0x000010080c1b7981 */ /* 0x000f68000c1e1900 */
[----:B------:R-:W5:Y:S04]  /*02f0*/  LDG.E R26, desc[UR8][R12.64+0x38] ;  /* 0x000038080c1a7981 */ /* 0x000f68000c1e1900 */
[----:B------:R-:W5:Y:S01]  /*0300*/  LDG.E R29, desc[UR8][R12.64+0x3c] ;  /* 0x00003c080c1d7981 */ /* 0x000f62000c1e1900 */
[----:B----4-:R-:W-:-:S03]  /*0310*/  FFMA R18, R19, R18, R16 ;  /* 0x0000001213127223 */ /* 0x010fc60000000010 */
[----:B------:R-:W4:Y:S01]  /*0320*/  LDG.E R16, desc[UR8][R14.64+0x10] ;  /* 0x000010080e107981 */ /* 0x000f22000c1e1900 */
[----:B--2---:R-:W-:-:S03]  /*0330*/  FFMA R25, R25, R24, R18 ;  /* 0x0000001819197223 */ /* 0x004fc60000000012 */
[----:B------:R-:W2:Y:S04]  /*0340*/  LDG.E R18, desc[UR8][R14.64+0x14] ;  /* 0x000014080e127981 */ /* 0x000ea8000c1e1900 */
[----:B------:R-:W2:Y:S01]  /*0350*/  LDG.E R19, desc[UR8][R12.64+0x14] ;  /* 0x000014080c137981 */ /* 0x000ea2000c1e1900 */
[----:B---3--:R-:W-:-:S03]  /*0360*/  FFMA R25, R20, R23, R25 ;  /* 0x0000001714197223 */ /* 0x008fc60000000019 */
[----:B------:R-:W3:Y:S01]  /*0370*/  LDG.E R20, desc[UR8][R14.64+0x18] ;  /* 0x000018080e147981 */ /* 0x000ee2000c1e1900 */
[----:B-----5:R-:W-:-:S03]  /*0380*/  FFMA R17, R22, R17, R25 ;  /* 0x0000001116117223 */ /* 0x020fc60000000019 */
[----:B------:R-:W3:Y:S04]  /*0390*/  LDG.E R23, desc[UR8][R12.64+0x18] ;  /* 0x000018080c177981 */ /* 0x000ee8000c1e1900 */
[----:B------:R-:W5:Y:S04]  /*03a0*/  LDG.E R22, desc[UR8][R14.64+0x1c] ;  /* 0x00001c080e167981 */ /* 0x000f68000c1e1900 */
[----:B------:R-:W5:Y:S04]  /*03b0*/  LDG.E R25, desc[UR8][R12.64+0x1c] ;  /* 0x00001c080c197981 */ /* 0x000f68000c1e1900 */
[----:B------:R-:W5:Y:S01]  /*03c0*/  LDG.E R24, desc[UR8][R14.64+0x3c] ;  /* 0x00003c080e187981 */ /* 0x000f62000c1e1900 */
[----:B----4-:R-:W-:-:S03]  /*03d0*/  FFMA R27, R16, R27, R17 ;  /* 0x0000001b101b7223 */ /* 0x010fc60000000011 */
[----:B------:R-:W4:Y:S04]  /*03e0*/  LDG.E R16, desc[UR8][R14.64+0x20] ;  /* 0x000020080e107981 */ /* 0x000f28000c1e1900 */
[----:B------:R-:W4:Y:S01]  /*03f0*/  LDG.E R17, desc[UR8][R12.64+0x20] ;  /* 0x000020080c117981 */ /* 0x000f22000c1e1900 */
[----:B--2---:R-:W-:-:S03]  /*0400*/  FFMA R27, R18, R19, R27 ;  /* 0x00000013121b7223 */ /* 0x004fc6000000001b */
[----:B------:R-:W2:Y:S04]  /*0410*/  LDG.E R18, desc[UR8][R14.64+0x24] ;  /* 0x000024080e127981 */ /* 0x000ea8000c1e1900 */
[----:B------:R-:W2:Y:S01]  /*0420*/  LDG.E R19, desc[UR8][R12.64+0x24] ;  /* 0x000024080c137981 */ /* 0x000ea2000c1e1900 */
[----:B---3--:R-:W-:-:S03]  /*0430*/  FFMA R27, R20, R23, R27 ;  /* 0x00000017141b7223 */ /* 0x008fc6000000001b */
[----:B------:R-:W3:Y:S04]  /*0440*/  LDG.E R23, desc[UR8][R14.64+0x28] ;  /* 0x000028080e177981 */ /* 0x000ee8000c1e1900 */
[----:B------:R-:W3:Y:S01]  /*0450*/  LDG.E R20, desc[UR8][R12.64+0x28] ;  /* 0x000028080c147981 */ /* 0x000ee2000c1e1900 */
[----:B-----5:R-:W-:-:S03]  /*0460*/  FFMA R27, R22, R25, R27 ;  /* 0x00000019161b7223 */ /* 0x020fc6000000001b */
[----:B------:R-:W5:Y:S04]  /*0470*/  LDG.E R22, desc[UR8][R14.64+0x2c] ;  /* 0x00002c080e167981 */ /* 0x000f68000c1e1900 */
[----:B------:R-:W5:Y:S01]  /*0480*/  LDG.E R25, desc[UR8][R12.64+0x2c] ;  /* 0x00002c080c197981 */ /* 0x000f62000c1e1900 */
[----:B----4-:R-:W-:-:S03]  /*0490*/  FFMA R27, R16, R17, R27 ;  /* 0x00000011101b7223 */ /* 0x010fc6000000001b */
[----:B------:R-:W4:Y:S04]  /*04a0*/  LDG.E R16, desc[UR8][R14.64+0x30] ;  /* 0x000030080e107981 */ /* 0x000f28000c1e1900 */
[----:B------:R-:W4:Y:S01]  /*04b0*/  LDG.E R17, desc[UR8][R12.64+0x30] ;  /* 0x000030080c117981 */ /* 0x000f22000c1e1900 */
[----:B--2---:R-:W-:-:S03]  /*04c0*/  FFMA R28, R18, R19, R27 ;  /* 0x00000013121c7223 */ /* 0x004fc6000000001b */
[----:B------:R-:W2:Y:S04]  /*04d0*/  LDG.E R27, desc[UR8][R14.64+0x34] ;  /* 0x000034080e1b7981 */ /* 0x000ea8000c1e1900 */
[----:B------:R-:W2:Y:S04]  /*04e0*/  LDG.E R18, desc[UR8][R12.64+0x34] ;  /* 0x000034080c127981 */ /* 0x000ea8000c1e1900 */
[----:B------:R-:W2:Y:S01]  /*04f0*/  LDG.E R19, desc[UR8][R14.64+0x38] ;  /* 0x000038080e137981 */ /* 0x000ea2000c1e1900 */
[----:B---3--:R-:W-:Y:S01]  /*0500*/  FFMA R23, R23, R20, R28 ;  /* 0x0000001417177223 */ /* 0x008fe2000000001c */
[----:B------:R-:W-:-:S02]  /*0510*/  LOP3.LUT R20, R9, 0x7ffffff0, RZ, 0xc0, !PT ;  /* 0x7ffffff009147812 */ /* 0x000fc400078ec0ff */
[----:B------:R-:W-:Y:S01]  /*0520*/  IADD3 R11, PT, PT, R11, 0x10, RZ ;  /* 0x000000100b0b7810 */ /* 0x000fe20007ffe0ff */
[----:B-----5:R-:W-:-:S03]  /*0530*/  FFMA R23, R22, R25, R23 ;  /* 0x0000001916177223 */ /* 0x020fc60000000017 */
[----:B------:R-:W-:Y:S01]  /*0540*/  ISETP.NE.AND P0, PT, R11, R20, PT ;  /* 0x000000140b00720c */ /* 0x000fe20003f05270 */
[----:B----4-:R-:W-:-:S04]  /*0550*/  FFMA R16, R16, R17, R23 ;  /* 0x0000001110107223 */ /* 0x010fc80000000017 */
[----:B--2---:R-:W-:-:S04]  /*0560*/  FFMA R16, R27, R18, R16 ;  /* 0x000000121b107223 */ /* 0x004fc80000000010 */
[----:B------:R-:W-:-:S04]  /*0570*/  FFMA R19, R19, R26, R16 ;  /* 0x0000001a13137223 */ /* 0x000fc80000000010 */
[----:B------:R-:W-:Y:S01]  /*0580*/  FFMA R16, R24, R29, R19 ;  /* 0x0000001d18107223 */ /* 0x000fe20000000013 */
[----:B------:R-:W-:Y:S06]  /*0590*/  @P0 BRA `(.L_x_175) ;  /* 0xfffffffc00180947 */ /* 0x000fec000383ffff */
[----:B------:R-:W-:-:S07]  /*05a0*/  MOV R11, R20 ;  /* 0x00000014000b7202 */ /* 0x000fce0000000f00 */
.L_x_174:
        /* <DEDUP_REMOVED lines=24> */
[----:B------:R-:W4:Y:S04]  /*0730*/  LDG.E R16, desc[UR8][R12.64+0xc] ;  /* 0x00000c080c107981 */ /* 0x000f28000c1e1900 */
[----:B------:R-:W4:Y:S01]  /*0740*/  LDG.E R19, desc[UR8][R14.64+0xc] ;  /* 0x00000c080e137981 */ /* 0x000f22000c1e1900 */
[----:B--2---:R-:W-:-:S03]  /*0750*/  FFMA R28, R23, R22, R20 ;  /* 0x00000016171c7223 */ /* 0x004fc60000000014 */
[----:B------:R-:W5:Y:S04]  /*0760*/  LDG.E R23, desc[UR8][R12.64+0x10] ;  /* 0x000010080c177981 */ /* 0x000f68000c1e1900 */
[----:B------:R-:W2:Y:S04]  /*0770*/  LDG.E R22, desc[UR8][R12.64+0x14] ;  /* 0x000014080c167981 */ /* 0x000ea8000c1e1900 */
[----:B------:R-:W2:Y:S01]  /*0780*/  LDG.E R20, desc[UR8][R12.64+0x18] ;  /* 0x000018080c147981 */ /* 0x000ea2000c1e1900 */
[----:B---3--:R-:W-:Y:S01]  /*0790*/  FFMA R17, R17, R18, R28 ;  /* 0x0000001211117223 */ /* 0x008fe2000000001c */
[----:B------:R-:W-:-:S03]  /*07a0*/  IADD3 R11, PT, PT, R11, 0x8, RZ ;  /* 0x000000080b0b7810 */ /* 0x000fc60007ffe0ff */
[----:B----4-:R-:W-:-:S04]  /*07b0*/  FFMA R16, R16, R19, R17 ;  /* 0x0000001310107223 */ /* 0x010fc80000000011 */
[----:B-----5:R-:W-:-:S04]  /*07c0*/  FFMA R23, R23, R24, R16 ;  /* 0x0000001817177223 */ /* 0x020fc80000000010 */
[----:B--2---:R-:W-:-:S04]  /*07d0*/  FFMA R23, R22, R29, R23 ;  /* 0x0000001d16177223 */ /* 0x004fc80000000017 */
[----:B------:R-:W-:-:S04]  /*07e0*/  FFMA R20, R20, R27, R23 ;  /* 0x0000001b14147223 */ /* 0x000fc80000000017 */
[----:B------:R-:W-:-:S07]  /*07f0*/  FFMA R16, R25, R26, R20 ;  /* 0x0000001a19107223 */ /* 0x000fce0000000014 */
.L_x_177:
        /* <DEDUP_REMOVED lines=19> */
[----:B------:R-:W-:Y:S01]  /*0930*/  IADD3 R11, PT, PT, R11, 0x4, RZ ;  /* 0x000000040b0b7810 */ /* 0x000fe20007ffe0ff */
[----:B--2---:R-:W-:-:S04]  /*0940*/  FFMA R17, R17, R18, R16 ;  /* 0x0000001211117223 */ /* 0x004fc80000000010 */
[----:B---3--:R-:W-:-:S04]  /*0950*/  FFMA R17, R20, R19, R17 ;  /* 0x0000001314117223 */ /* 0x008fc80000000011 */
[----:B----4-:R-:W-:-:S04]  /*0960*/  FFMA R17, R22, R23, R17 ;  /* 0x0000001716117223 */ /* 0x010fc80000000011 */
[----:B-----5:R-:W-:-:S07]  /*0970*/  FFMA R16, R24, R25, R17 ;  /* 0x0000001918107223 */ /* 0x020fce0000000011 */
.L_x_178:
[----:B------:R-:W-:Y:S05]  /*0980*/  @!P1 BRA `(.L_x_176) ;  /* 0x0000000000489947 */ /* 0x000fea0003800000 */
[----:B------:R-:W0:Y:S01]  /*0990*/  LDC.64 R12, c[0x0][0x380] ;  /* 0x0000e000ff0c7b82 */ /* 0x000e220000000a00 */
[-CC-:B------:R-:W-:Y:S02]  /*09a0*/  IMAD R17, R4, R9.reuse, R11.reuse ;  /* 0x0000000904117224 */ /* 0x180fe400078e020b */
[----:B------:R-:W-:-:S05]  /*09b0*/  IMAD R9, R10, R9, R11 ;  /* 0x000000090a097224 */ /* 0x000fca00078e020b */
[----:B------:R-:W1:Y:S01]  /*09c0*/  LDC.64 R14, c[0x0][0x388] ;  /* 0x0000e200ff0e7b82 */ /* 0x000e620000000a00 */
[----:B0-----:R-:W-:-:S04]  /*09d0*/  IMAD.WIDE R12, R17, 0x4, R12 ;  /* 0x00000004110c7825 */ /* 0x001fc800078e020c */
[----:B-1----:R-:W-:Y:S02]  /*09e0*/  IMAD.WIDE R14, R9, 0x4, R14 ;  /* 0x00000004090e7825 */ /* 0x002fe400078e020e */
[----:B------:R-:W2:Y:S04]  /*09f0*/  LDG.E R9, desc[UR8][R12.64] ;  /* 0x000000080c097981 */ /* 0x000ea8000c1e1900 */
        /* <DEDUP_REMOVED lines=11> */
.L_x_176:
[----:B------:R-:W0:Y:S01]  /*0ab0*/  S2UR UR5, SR_CgaCtaId ;  /* 0x00000000000579c3 */ /* 0x000e220000008800 */
[----:B------:R-:W1:Y:S01]  /*0ac0*/  LDCU UR7, c[0x0][0x3ac] ;  /* 0x00007580ff0777ac */ /* 0x000e620008000800 */
[----:B------:R-:W-:Y:S01]  /*0ad0*/  UMOV UR4, 0x400 ;  /* 0x0000040000047882 */ /* 0x000fe20000000000 */
[----:B-1----:R-:W-:Y:S01]  /*0ae0*/  FMUL R16, R16, UR7 ;  /* 0x0000000710107c20 */ /* 0x002fe20008400000 */
[----:B0-----:R-:W-:-:S06]  /*0af0*/  ULEA UR4, UR5, UR4, 0x18 ;  /* 0x0000000405047291 */ /* 0x001fcc000f8ec0ff */
[----:B------:R-:W-:Y:S02]  /*0b00*/  LEA R9, R8, UR4, 0x2 ;  /* 0x0000000408097c11 */ /* 0x000fe4000f8e10ff */
[----:B------:R-:W-:-:S03]  /*0b10*/  IADD3 R8, PT, PT, R3, R8, RZ ;  /* 0x0000000803087210 */ /* 0x000fc60007ffe0ff */
[----:B------:R0:W-:Y:S01]  /*0b20*/  STS [R9], R16 ;  /* 0x0000001009007388 */ /* 0x0001e20000000800 */
[----:B------:R-:W-:-:S13]  /*0b30*/  ISETP.GE.AND P0, PT, R8, R21, PT ;  /* 0x000000150800720c */ /* 0x000fda0003f06270 */
[----:B0-----:R-:W-:Y:S05]  /*0b40*/  @!P0 BRA `(.L_x_179) ;  /* 0xfffffff400808947 */ /* 0x001fea000383ffff */
[----:B------:R-:W-:Y:S05]  /*0b50*/  BRA `(.L_x_172) ;  /* 0x00000000002c7947 */ /* 0x000fea0003800000 */
.L_x_173:
[----:B------:R-:W0:Y:S01]  /*0b60*/  S2R R5, SR_CgaCtaId ;  /* 0x0000000000057919 */ /* 0x000e220000008800 */
[----:B------:R-:W1:Y:S01]  /*0b70*/  LDCU UR4, c[0x0][0x3ac] ;  /* 0x00007580ff0477ac */ /* 0x000e620008000800 */
[----:B------:R-:W-:Y:S02]  /*0b80*/  MOV R4, 0x400 ;  /* 0x0000040000047802 */ /* 0x000fe40000000f00 */
[----:B------:R-:W-:Y:S02]  /*0b90*/  MOV R6, R0 ;  /* 0x0000000000067202 */ /* 0x000fe40000000f00 */
[----:B0-----:R-:W-:Y:S01]  /*0ba0*/  LEA R7, R5, R4, 0x18 ;  /* 0x0000000405077211 */ /* 0x001fe200078ec0ff */
[----:B-1----:R-:W-:-:S07]  /*0bb0*/  FMUL R4, RZ, UR4 ;  /* 0x00000004ff047c20 */ /* 0x002fce0008400000 */
.L_x_180:
[----:B------:R-:W-:Y:S02]  /*0bc0*/  LEA R5, R6, R7, 0x2 ;  /* 0x0000000706057211 */ /* 0x000fe400078e10ff */
[----:B------:R-:W-:-:S03]  /*0bd0*/  IADD3 R6, PT, PT, R3, R6, RZ ;  /* 0x0000000603067210 */ /* 0x000fc60007ffe0ff */
[----:B------:R0:W-:Y:S01]  /*0be0*/  STS [R5], R4 ;  /* 0x0000000405007388 */ /* 0x0001e20000000800 */
[----:B------:R-:W-:-:S13]  /*0bf0*/  ISETP.GE.AND P0, PT, R6, R21, PT ;  /* 0x000000150600720c */ /* 0x000fda0003f06270 */
[----:B0-----:R-:W-:Y:S05]  /*0c00*/  @!P0 BRA `(.L_x_180) ;  /* 0xfffffffc00ec8947 */ /* 0x001fea000383ffff */
.L_x_172:
[----:B------:R-:W-:Y:S05]  /*0c10*/  BSYNC.RECONVERGENT B0 ;  /* 0x0000000000007941 */ /* 0x000fea0003800200 */
.L_x_171:
[----:B------:R-:W0:Y:S01]  /*0c20*/  S2R R3, SR_CgaCtaId ;  /* 0x0000000000037919 */ /* 0x000e220000008800 */
[----:B------:R-:W-:Y:S01]  /*0c30*/  BAR.SYNC.DEFER_BLOCKING 0x0 ;  /* 0x0000000000007b1d */ /* 0x000fe20000010000 */
[----:B------:R-:W-:Y:S02]  /*0c40*/  ISETP.NE.AND P0, PT, R0, RZ, PT ;  /* 0x000000ff0000720c */ /* 0x000fe40003f05270 */
[----:B------:R-:W-:-:S03]  /*0c50*/  MOV R20, 0x400 ;  /* 0x0000040000147802 */ /* 0x000fc60000000f00 */
[----:B------:R-:W-:Y:S01]  /*0c60*/  BSSY.RECONVERGENT B0, `(.L_x_181) ;  /* 0x00001d5000007945 */ /* 0x000fe20003800200 */
[----:B0-----:R-:W-:-:S07]  /*0c70*/  LEA R20, R3, R20, 0x18 ;  /* 0x0000001403147211 */ /* 0x001fce00078ec0ff */
[----:B------:R-:W-:Y:S05]  /*0c80*/  @P0 BRA `(.L_x_182) ;  /* 0x0000001c00480947 */ /* 0x000fea0003800000 */
[C---:B------:R-:W-:Y:S01]  /*0c90*/  ISETP.GE.AND P0, PT, R21.reuse, 0x1, PT ;  /* 0x000000011500780c */ /* 0x040fe20003f06270 */
[----:B------:R-:W-:Y:S01]  /*0ca0*/  BSSY.RECONVERGENT B1, `(.L_x_183) ;  /* 0x0000049000017945 */ /* 0x000fe20003800200 */
[----:B------:R-:W-:Y:S02]  /*0cb0*/  LEA R22, R21, R20, 0x2 ;  /* 0x0000001415167211 */ /* 0x000fe400078e10ff */
        /* <DEDUP_REMOVED lines=9> */
[----:B------:R-:W-:Y:S02]  /*0d50*/  LOP3.LUT R23, R21, 0x7ffffff0, RZ, 0xc0, !PT ;  /* 0x7ffffff015177812 */ /* 0x000fe400078ec0ff */
[----:B------:R-:W-:Y:S02]  /*0d60*/  MOV R3, 0xff800000 ;  /* 0xff80000000037802 */ /* 0x000fe40000000f00 */
[----:B------:R-:W-:-:S07]  /*0d70*/  MOV R24, RZ ;  /* 0x000000ff00187202 */ /* 0x000fce0000000f00 */
.L_x_187:
[C---:B------:R-:W-:Y:S02]  /*0d80*/  LEA R25, R24.reuse, R20, 0x2 ;  /* 0x0000001418197211 */ /* 0x040fe400078e10ff */
        /* <DEDUP_REMOVED lines=15> */
.L_x_186:
[----:B------:R-:W-:Y:S05]  /*0e80*/  BSYNC.RECONVERGENT B2 ;  /* 0x0000000000027941 */ /* 0x000fea0003800200 */
.L_x_185:
[----:B------:R-:W-:Y:S05]  /*0e90*/  @!P2 BRA `(.L_x_184) ;  /* 0x0000000000a4a947 */ /* 0x000fea0003800000 */
[----:B------:R-:W-:Y:S01]  /*0ea0*/  ISETP.GE.U32.AND P1, PT, R26, 0x8, PT ;  /* 0x000000081a00780c */ /* 0x000fe20003f26070 */
[----:B------:R-:W-:Y:S01]  /*0eb0*/  BSSY.RECONVERGENT B2, `(.L_x_188) ;  /* 0x0000012000027945 */ /* 0x000fe20003800200 */
[----:B------:R-:W-:-:S04]  /*0ec0*/  LOP3.LUT R13, R21, 0x7, RZ, 0xc0, !PT ;  /* 0x00000007150d7812 */ /* 0x000fc800078ec0ff */
[----:B------:R-:W-:-:S07]  /*0ed0*/  ISETP.NE.AND P2, PT, R13, RZ, PT ;  /* 0x000000ff0d00720c */ /* 0x000fce0003f45270 */
[----:B------:R-:W-:Y:S06]  /*0ee0*/  @!P1 BRA `(.L_x_189) ;  /* 0x0000000000389947 */ /* 0x000fec0003800000 */
[C---:B------:R-:W-:Y:S01]  /*0ef0*/  IMAD R4, R23.reuse, 0x4, R20 ;  /* 0x0000000417047824 */ /* 0x040fe200078e0214 */
[----:B------:R-:W-:-:S04]  /*0f00*/  IADD3 R23, PT, PT, R23, 0x8, RZ ;  /* 0x0000000817177810 */ /* 0x000fc80007ffe0ff */
        /* <DEDUP_REMOVED lines=12> */
.L_x_189:
[----:B------:R-:W-:Y:S05]  /*0fd0*/  BSYNC.RECONVERGENT B2 ;  /* 0x0000000000027941 */ /* 0x000fea0003800200 */
.L_x_188:
[----:B------:R-:W-:Y:S05]  /*0fe0*/  @!P2 BRA `(.L_x_184) ;  /* 0x000000000050a947 */ /* 0x000fea0003800000 */
[----:B------:R-:W-:Y:S02]  /*0ff0*/  ISETP.GE.U32.AND P1, PT, R13, 0x4, PT ;  /* 0x000000040d00780c */ /* 0x000fe40003f26070 */
[----:B------:R-:W-:-:S04]  /*1000*/  LOP3.LUT R4, R21, 0x3, RZ, 0xc0, !PT ;  /* 0x0000000315047812 */ /* 0x000fc800078ec0ff */
[----:B------:R-:W-:-:S07]  /*1010*/  ISETP.NE.AND P2, PT, R4, RZ, PT ;  /* 0x000000ff0400720c */ /* 0x000fce0003f45270 */
[C---:B------:R-:W-:Y:S02]  /*1020*/  @P1 LEA R5, R23.reuse, R20, 0x2 ;  /* 0x0000001417051211 */ /* 0x040fe400078e10ff */
        /* <DEDUP_REMOVED lines=9> */
.L_x_190:
[----:B------:R-:W-:Y:S02]  /*10c0*/  LEA R6, R23, R20, 0x2 ;  /* 0x0000001417067211 */ /* 0x000fe400078e10ff */
[----:B------:R-:W-:Y:S02]  /*10d0*/  IADD3 R5, PT, PT, R5, 0x1, RZ ;  /* 0x0000000105057810 */ /* 0x000fe40007ffe0ff */
[----:B------:R-:W-:Y:S02]  /*10e0*/  IADD3 R23, PT, PT, R23, 0x1, RZ ;  /* 0x0000000117177810 */ /* 0x000fe40007ffe0ff */
[----:B------:R-:W0:Y:S01]  /*10f0*/  LDS R6, [R6] ;  /* 0x0000000006067984 */ /* 0x000e220000000800 */
[----:B------:R-:W-:Y:S02]  /*1100*/  ISETP.NE.AND P1, PT, R5, R4, PT ;  /* 0x000000040500720c */ /* 0x000fe40003f25270 */
[----:B0-----:R-:W-:-:S11]  /*1110*/  FMNMX R3, R6, R3, !PT ;  /* 0x0000000306037209 */ /* 0x001fd60007800000 */
[----:B------:R-:W-:Y:S05]  /*1120*/  @P1 BRA `(.L_x_190) ;  /* 0xfffffffc00e41947 */ /* 0x000fea000383ffff */
.L_x_184:
[----:B------:R-:W-:Y:S05]  /*1130*/  BSYNC.RECONVERGENT B1 ;  /* 0x0000000000017941 */ /* 0x000fea0003800200 */
.L_x_183:
[----:B------:R-:W-:Y:S01]  /*1140*/  BSSY.RECONVERGENT B1, `(.L_x_191) ;  /* 0x0000079000017945 */ /* 0x000fe20003800200 */
[----:B------:R-:W-:-:S03]  /*1150*/  HFMA2 R4, -RZ, RZ, 0, 0 ;  /* 0x00000000ff047431 */ /* 0x000fc600000001ff */
[----:B------:R-:W-:Y:S05]  /*1160*/  @!P0 BRA `(.L_x_192) ;  /* 0x0000000400d88947 */ /* 0x000fea0003800000 */
[C---:B------:R-:W-:Y:S01]  /*1170*/  ISETP.GE.U32.AND P1, PT, R21.reuse, 0x4, PT ;  /* 0x000000041500780c */ /* 0x040fe20003f26070 */
[----:B------:R-:W-:Y:S01]  /*1180*/  BSSY.RECONVERGENT B2, `(.L_x_193) ;  /* 0x000003f000027945 */ /* 0x000fe20003800200 */
[----:B------:R-:W-:Y:S02]  /*1190*/  LOP3.LUT R15, R21, 0x3, RZ, 0xc0, !PT ;  /* 0x00000003150f7812 */ /* 0x000fe400078ec0ff */
[----:B------:R-:W-:Y:S02]  /*11a0*/  CS2R R4, SRZ ;  /* 0x0000000000047805 */ /* 0x000fe4000001ff00 */
[----:B------:R-:W-:-:S07]  /*11b0*/  ISETP.NE.AND P2, PT, R15, RZ, PT ;  /* 0x000000ff0f00720c */ /* 0x000fce0003f45270 */
[----:B------:R-:W-:Y:S06]  /*11c0*/  @!P1 BRA `(.L_x_194) ;  /* 0x0000000000e89947 */ /* 0x000fec0003800000 */
[----:B------:R-:W-:Y:S01]  /*11d0*/  HFMA2 R7, -RZ, RZ, 0, 0 ;  /* 0x00000000ff077431 */ /* 0x000fe200000001ff */
[----:B------:R-:W-:Y:S02]  /*11e0*/  LOP3.LUT R5, R21, 0x7ffffffc, RZ, 0xc0, !PT ;  /* 0x7ffffffc15057812 */ /* 0x000fe400078ec0ff */
[----:B------:R-:W-:-:S07]  /*11f0*/  MOV R4, RZ ;  /* 0x000000ff00047202 */ /* 0x000fce0000000f00 */
.L_x_195:
[----:B------:R-:W-:Y:S02]  /*1200*/  LEA R6, R7, R20, 0x2 ;  /* 0x0000001407067211 */ /* 0x000fe400078e10ff */
[----:B------:R-:W-:Y:S02]  /*1210*/  MOV R8, 0x3bbb989d ;  /* 0x3bbb989d00087802 */ /* 0x000fe40000000f00 */
[----:B0-----:R-:W-:Y:S01]  /*1220*/  MOV R9, 0x437c0000 ;  /* 0x437c000000097802 */ /* 0x001fe20000000f00 */
[----:B------:R-:W0:Y:S02]  /*1230*/  LDS R10, [R6] ;  /* 0x00000000060a7984 */ /* 0x000e240000000800 */
[----:B0-----:R-:W-:-:S04]  /*1240*/  FADD R11, R10, -R3 ;  /* 0x800000030a0b7221 */ /* 0x001fc80000000000 */
        /* <DEDUP_REMOVED lines=10> */
[----:B0-----:R-:W-:-:S04]  /*12f0*/  FMUL R11, R11, R12 ;  /* 0x0000000c0b0b7220 */ /* 0x001fc80000400000 */
[----:B------:R-:W-:Y:S01]  /*1300*/  FADD R4, R11, R4 ;  /* 0x000000040b047221 */ /* 0x000fe20000000000 */
        /* <DEDUP_REMOVED lines=10> */
[----:B0-----:R-:W-:-:S04]  /*13b0*/  FMUL R13, R13, R16 ;  /* 0x000000100d0d7220 */ /* 0x001fc80000400000 */
[----:B------:R-:W-:Y:S01]  /*13c0*/  FADD R4, R4, R13 ;  /* 0x0000000d04047221 */ /* 0x000fe20000000000 */
[----:B------:R-:W-:Y:S04]  /*13d0*/  STS [R10+0x4], R13 ;  /* 0x0000040d0a007388 */ /* 0x000fe80000000800 */
        /* <DEDUP_REMOVED lines=25> */
.L_x_194:
[----:B------:R-:W-:Y:S05]  /*1570*/  BSYNC.RECONVERGENT B2 ;  /* 0x0000000000027941 */ /* 0x000fea0003800200 */
.L_x_193:
[----:B------:R-:W-:Y:S05]  /*1580*/  @!P2 BRA `(.L_x_192) ;  /* 0x0000000000d0a947 */ /* 0x000fea0003800000 */
[----:B------:R-:W-:Y:S01]  /*1590*/  ISETP.NE.AND P1, PT, R15, 0x1, PT ;  /* 0x000000010f00780c */ /* 0x000fe20003f25270 */
[----:B------:R-:W-:Y:S01]  /*15a0*/  BSSY.RECONVERGENT B2, `(.L_x_196) ;  /* 0x0000021000027945 */ /* 0x000fe20003800200 */
[----:B------:R-:W-:-:S04]  /*15b0*/  LOP3.LUT R6, R21, 0x1, RZ, 0xc0, !PT ;  /* 0x0000000115067812 */ /* 0x000fc800078ec0ff */
[----:B------:R-:W-:-:S07]  /*15c0*/  ISETP.NE.U32.AND P2, PT, R6, 0x1, PT ;  /* 0x000000010600780c */ /* 0x000fce0003f45070 */
[----:B------:R-:W-:Y:S06]  /*15d0*/  @!P1 BRA `(.L_x_197) ;  /* 0x0000000000749947 */ /* 0x000fec0003800000 */
[C---:B------:R-:W-:Y:S01]  /*15e0*/  LEA R6, R5.reuse, R20, 0x2 ;  /* 0x0000001405067211 */ /* 0x040fe200078e10ff */
[----:B------:R-:W-:Y:S01]  /*15f0*/  IMAD.MOV.U32 R11, RZ, RZ, 0x3bbb989d ;  /* 0x3bbb989dff0b7424 */ /* 0x000fe200078e00ff */
[----:B------:R-:W-:Y:S02]  /*1600*/  MOV R12, 0x437c0000 ;  /* 0x437c0000000c7802 */ /* 0x000fe40000000f00 */
[C---:B0-----:R-:W-:Y:S01]  /*1610*/  LEA R10, R5.reuse, R22, 0x2 ;  /* 0x00000016050a7211 */ /* 0x041fe200078e10ff */
[----:B------:R-:W0:Y:S01]  /*1620*/  LDS R8, [R6] ;  /* 0x0000000006087984 */ /* 0x000e220000000800 */
[----:B------:R-:W-:Y:S01]  /*1630*/  IADD3 R5, PT, PT, R5, 0x2, RZ ;  /* 0x0000000205057810 */ /* 0x000fe20007ffe0ff */
        /* <DEDUP_REMOVED lines=23> */
.L_x_197:
[----:B------:R-:W-:Y:S05]  /*17b0*/  BSYNC.RECONVERGENT B2 ;  /* 0x0000000000027941 */ /* 0x000fea0003800200 */
.L_x_196:
[----:B------:R-:W-:Y:S05]  /*17c0*/  @P2 BRA `(.L_x_192) ;  /* 0x0000000000402947 */ /* 0x000fea0003800000 */
[----:B------:R-:W-:Y:S01]  /*17d0*/  LEA R6, R5, R20, 0x2 ;  /* 0x0000001405067211 */ /* 0x000fe200078e10ff */
[----:B------:R-:W-:Y:S01]  /*17e0*/  HFMA2 R8, -RZ, RZ, 0.96630859375, -0.0022525787353515625 ;  /* 0x3bbb989dff087431 */ /* 0x000fe200000001ff */
[----:B01----:R-:W-:-:S04]  /*17f0*/  MOV R10, 0x437c0000 ;  /* 0x437c0000000a7802 */ /* 0x003fc80000000f00 */
[----:B------:R-:W0:Y:S02]  /*1800*/  LDS R6, [R6] ;  /* 0x0000000006067984 */ /* 0x000e240000000800 */
[----:B0-----:R-:W-:Y:S01]  /*1810*/  FADD R3, R6, -R3 ;  /* 0x8000000306037221 */ /* 0x001fe20000000000 */
[----:B------:R-:W-:-:S03]  /*1820*/  LEA R6, R5, R22, 0x2 ;  /* 0x0000001605067211 */ /* 0x000fc600078e10ff */
[----:B------:R-:W-:-:S04]  /*1830*/  FFMA.SAT R7, R3, R8, 0.5 ;  /* 0x3f00000003077423 */ /* 0x000fc80000002008 */
[----:B------:R-:W-:-:S04]  /*1840*/  FFMA.RM R7, R7, R10, 12582913 ;  /* 0x4b40000107077423 */ /* 0x000fc8000000400a */
[C---:B------:R-:W-:Y:S01]  /*1850*/  FADD R8, R7.reuse, -12583039 ;  /* 0xcb40007f07087421 */ /* 0x040fe20000000000 */
[----:B------:R-:W-:-:S03]  /*1860*/  SHF.L.U32 R7, R7, 0x17, RZ ;  /* 0x0000001707077819 */ /* 0x000fc600000006ff */
[----:B------:R-:W-:-:S04]  /*1870*/  FFMA R8, R3, 1.4426950216293334961, -R8 ;  /* 0x3fb8aa3b03087823 */ /* 0x000fc80000000808 */
[----:B------:R-:W-:-:S06]  /*1880*/  FFMA R8, R3, 1.925963033500011079e-08, R8 ;  /* 0x32a5706003087823 */ /* 0x000fcc0000000008 */
[----:B------:R-:W0:Y:S02]  /*1890*/  MUFU.EX2 R8, R8 ;  /* 0x0000000800087308 */ /* 0x000e240000000800 */
[----:B0-----:R-:W-:-:S04]  /*18a0*/  FMUL R7, R7, R8 ;  /* 0x0000000807077220 */ /* 0x001fc80000400000 */
[----:B------:R-:W-:Y:S01]  /*18b0*/  FADD R4, R4, R7 ;  /* 0x0000000704047221 */ /* 0x000fe20000000000 */
[----:B------:R2:W-:Y:S06]  /*18c0*/  STS [R6], R7 ;  /* 0x0000000706007388 */ /* 0x0005ec0000000800 */
.L_x_192:
[----:B------:R-:W-:Y:S05]  /*18d0*/  BSYNC.RECONVERGENT B1 ;  /* 0x0000000000017941 */ /* 0x000fea0003800200 */
.L_x_191:
[----:B------:R-:W-:Y:S05]  /*18e0*/  @!P0 BRA `(.L_x_182) ;  /* 0x0000001000308947 */ /* 0x000fea0003800000 */
[C---:B------:R-:W-:Y:S01]  /*18f0*/  ISETP.GE.U32.AND P0, PT, R21.reuse, 0x8, PT ;  /* 0x000000081500780c */ /* 0x040fe20003f06070 */
[----:B------:R-:W-:Y:S01]  /*1900*/  BSSY.RECONVERGENT B3, `(.L_x_198) ;  /* 0x0000085000037945 */ /* 0x000fe20003800200 */
[----:B------:R-:W-:Y:S01]  /*1910*/  HFMA2 R5, -RZ, RZ, 0, 0 ;  /* 0x00000000ff057431 */ /* 0x000fe200000001ff */
[----:B------:R-:W-:-:S10]  /*1920*/  LOP3.LUT R13, R21, 0x7, RZ, 0xc0, !PT ;  /* 0x00000007150d7812 */ /* 0x000fd400078ec0ff */
[----:B------:R-:W-:Y:S05]  /*1930*/  @!P0 BRA `(.L_x_199) ;  /* 0x0000000800048947 */ /* 0x000fea0003800000 */
[----:B------:R-:W-:Y:S02]  /*1940*/  LOP3.LUT R5, R21, 0x7ffffff8, RZ, 0xc0, !PT ;  /* 0x7ffffff815057812 */ /* 0x000fe400078ec0ff */
[----:B--2---:R-:W-:-:S07]  /*1950*/  MOV R6, RZ ;  /* 0x000000ff00067202 */ /* 0x004fce0000000f00 */
.L_x_216:
[C---:B---3--:R-:W-:Y:S01]  /*1960*/  LEA R7, R6.reuse, R22, 0x2 ;  /* 0x0000001606077211 */ /* 0x048fe200078e10ff */
[----:B0-----:R-:W0:Y:S01]  /*1970*/  MUFU.RCP R9, R4 ;  /* 0x0000000400097308 */ /* 0x001e220000001000 */
[----:B------:R-:W-:Y:S01]  /*1980*/  IADD3 R6, PT, PT, R6, 0x8, RZ ;  /* 0x0000000806067810 */ /* 0x000fe20007ffe0ff */
[----:B------:R-:W-:Y:S02]  /*1990*/  BSSY.RECONVERGENT B4, `(.L_x_200) ;  /* 0x000000d000047945 */ /* 0x000fe40003800200 */
[----:B------:R-:W2:Y:S01]  /*19a0*/  LDS R3, [R7] ;  /* 0x0000000007037984 */ /* 0x000ea20000000800 */
        /* <DEDUP_REMOVED lines=9> */
[----:B------:R-:W-:Y:S05]  /*1a40*/  CALL.REL.NOINC `($__internal_5_$__cuda_sm3x_div_rn_noftz_f32_slowpath) ;  /* 0x0000001c00287944 */ /* 0x000fea0003c00000 */
[----:B------:R-:W-:-:S07]  /*1a50*/  MOV R8, R10 ;  /* 0x0000000a00087202 */ /* 0x000fce0000000f00 */
.L_x_201:
[----:B------:R-:W-:Y:S05]  /*1a60*/  BSYNC.RECONVERGENT B4 ;  /* 0x0000000000047941 */ /* 0x000fea0003800200 */
.L_x_200:
        /* <DEDUP_REMOVED lines=13> */
[----:B------:R-:W-:Y:S05]  /*1b40*/  CALL.REL.NOINC `($__internal_5_$__cuda_sm3x_div_rn_noftz_f32_slowpath) ;  /* 0x0000001800e87944 */ /* 0x000fea0003c00000 */
.L_x_203:
[----:B------:R-:W-:Y:S05]  /*1b50*/  BSYNC.RECONVERGENT B4 ;  /* 0x0000000000047941 */ /* 0x000fea0003800200 */
.L_x_202:
        /* <DEDUP_REMOVED lines=14> */
[----:B------:R-:W-:-:S07]  /*1c40*/  MOV R8, R10 ;  /* 0x0000000a00087202 */ /* 0x000fce0000000f00 */
.L_x_205:
[----:B------:R-:W-:Y:S05]  /*1c50*/  BSYNC.RECONVERGENT B4 ;  /* 0x0000000000047941 */ /* 0x000fea0003800200 */
.L_x_204:
        /* <DEDUP_REMOVED lines=14> */
.L_x_207:
[----:B------:R-:W-:Y:S05]  /*1d40*/  BSYNC.RECONVERGENT B4 ;  /* 0x0000000000047941 */ /* 0x000fea0003800200 */
.L_x_206:
        /* <DEDUP_REMOVED lines=14> */
[----:B------:R-:W-:-:S07]  /*1e30*/  IMAD.MOV.U32 R8, RZ, RZ, R10 ;  /* 0x000000ffff087224 */ /* 0x000fce00078e000a */
.L_x_209:
[----:B------:R-:W-:Y:S05]  /*1e40*/  BSYNC.RECONVERGENT B4 ;  /* 0x0000000000047941 */ /* 0x000fea0003800200 */
.L_x_208:
        /* <DEDUP_REMOVED lines=14> */
.L_x_211:
[----:B------:R-:W-:Y:S05]  /*1f30*/  BSYNC.RECONVERGENT B4 ;  /* 0x0000000000047941 */ /* 0x000fea0003800200 */
.L_x_210:
        /* <DEDUP_REMOVED lines=15> */
.L_x_213:
[----:B------:R-:W-:Y:S05]  /*2030*/  BSYNC.RECONVERGENT B4 ;  /* 0x0000000000047941 */ /* 0x000fea0003800200 */
.L_x_212:
        /* <DEDUP_REMOVED lines=14> */
.L_x_215:
[----:B------:R-:W-:Y:S05]  /*2120*/  BSYNC.RECONVERGENT B4 ;  /* 0x0000000000047941 */ /* 0x000fea0003800200 */
.L_x_214:
[----:B------:R3:W-:Y:S01]  /*2130*/  STS [R7+0x1c], R10 ;  /* 0x00001c0a07007388 */ /* 0x0007e20000000800 */
[----:B------:R-:W-:Y:S05]  /*2140*/  @P2 BRA `(.L_x_216) ;  /* 0xfffffff800042947 */ /* 0x000fea000383ffff */
.L_x_199:
[----:B------:R-:W-:Y:S05]  /*2150*/  BSYNC.RECONVERGENT B3 ;  /* 0x0000000000037941 */ /* 0x000fea0003800200 */
.L_x_198:
[----:B------:R-:W-:-:S13]  /*2160*/  ISETP.NE.AND P0, PT, R13, RZ, PT ;  /* 0x000000ff0d00720c */ /* 0x000fda0003f05270 */
[----:B------:R-:W-:Y:S05]  /*2170*/  @!P0 BRA `(.L_x_182) ;  /* 0x00000008000c8947 */ /* 0x000fea0003800000 */
[----:B--23--:R-:W2:Y:S01]  /*2180*/  LDC R7, c[0x0][0x3a4] ;  /* 0x0000e900ff077b82 */ /* 0x00cea20000000800 */
[----:B------:R-:W-:Y:S01]  /*2190*/  ISETP.GE.U32.AND P0, PT, R13, 0x4, PT ;  /* 0x000000040d00780c */ /* 0x000fe20003f06070 */
[----:B------:R-:W-:Y:S01]  /*21a0*/  BSSY.RECONVERGENT B3, `(.L_x_217) ;  /* 0x0000045000037945 */ /* 0x000fe20003800200 */
[----:B--2---:R-:W-:-:S11]  /*21b0*/  LOP3.LUT R7, R7, 0x3, RZ, 0xc0, !PT ;  /* 0x0000000307077812 */ /* 0x004fd600078ec0ff */
[----:B------:R-:W-:Y:S05]  /*21c0*/  @!P0 BRA `(.L_x_218) ;  /* 0x0000000400088947 */ /* 0x000fea0003800000 */
[----:B------:R-:W-:Y:S01]  /*21d0*/  LEA R6, R5, R22, 0x2 ;  /* 0x0000001605067211 */ /* 0x000fe200078e10ff */
[----:B------:R-:W2:Y:S01]  /*21e0*/  MUFU.RCP R3, R4 ;  /* 0x0000000400037308 */ /* 0x000ea20000001000 */
[----:B------:R-:W-:Y:S03]  /*21f0*/  BSSY.RECONVERGENT B4, `(.L_x_219) ;  /* 0x000000d000047945 */ /* 0x000fe60003800200 */
[----:B-1----:R-:W1:Y:S01]  /*2200*/  LDS R11, [R6] ;  /* 0x00000000060b7984 */ /* 0x002e620000000800 */
[----:B--2---:R-:W-:-:S04]  /*2210*/  FFMA R8, R3, -R4, 1 ;  /* 0x3f80000003087423 */ /* 0x004fc80000000804 */
[----:B------:R-:W-:Y:S01]  /*2220*/  FFMA R3, R3, R8, R3 ;  /* 0x0000000803037223 */ /* 0x000fe20000000003 */
[----:B-1----:R-:W1:Y:S03]  /*2230*/  FCHK P0, R11, R4 ;  /* 0x000000040b007302 */ /* 0x002e660000000000 */
[----:B------:R-:W-:-:S04]  /*2240*/  FFMA R8, R3, R11, RZ ;  /* 0x0000000b03087223 */ /* 0x000fc800000000ff */
[----:B0-----:R-:W-:-:S04]  /*2250*/  FFMA R9, R8, -R4, R11 ;  /* 0x8000000408097223 */ /* 0x001fc8000000000b */
[----:B------:R-:W-:Y:S01]  /*2260*/  FFMA R9, R3, R9, R8 ;  /* 0x0000000903097223 */ /* 0x000fe20000000008 */
[----:B-1----:R-:W-:Y:S06]  /*2270*/  @!P0 BRA `(.L_x_220) ;  /* 0x0000000000108947 */ /* 0x002fec0003800000 */
[----:B------:R-:W-:Y:S02]  /*2280*/  MOV R3, R11 ;  /* 0x0000000b00037202 */ /* 0x000fe40000000f00 */
[----:B------:R-:W-:-:S07]  /*2290*/  MOV R8, 0x22b0 ;  /* 0x000022b000087802 */ /* 0x000fce0000000f00 */
[----:B------:R-:W-:Y:S05]  /*22a0*/  CALL.REL.NOINC `($__internal_5_$__cuda_sm3x_div_rn_noftz_f32_slowpath) ;  /* 0x0000001400107944 */ /* 0x000fea0003c00000 */
[----:B------:R-:W-:-:S07]  /*22b0*/  MOV R9, R10 ;  /* 0x0000000a00097202 */ /* 0x000fce0000000f00 */
.L_x_220:
[----:B------:R-:W-:Y:S05]  /*22c0*/  BSYNC.RECONVERGENT B4 ;  /* 0x0000000000047941 */ /* 0x000fea0003800200 */
.L_x_219:
        /* <DEDUP_REMOVED lines=15> */
.L_x_222:
[----:B------:R-:W-:Y:S05]  /*23c0*/  BSYNC.RECONVERGENT B4 ;  /* 0x0000000000047941 */ /* 0x000fea0003800200 */
.L_x_221:
        /* <DEDUP_REMOVED lines=15> */
.L_x_224:
[----:B------:R-:W-:Y:S05]  /*24c0*/  BSYNC.RECONVERGENT B4 ;  /* 0x0000000000047941 */ /* 0x000fea0003800200 */
.L_x_223:
        /* <DEDUP_REMOVED lines=15> */
.L_x_226:
[----:B------:R-:W-:Y:S05]  /*25c0*/  BSYNC.RECONVERGENT B4 ;  /* 0x0000000000047941 */ /* 0x000fea0003800200 */
.L_x_225:
[----:B------:R2:W-:Y:S01]  /*25d0*/  STS [R6+0xc], R3 ;  /* 0x00000c0306007388 */ /* 0x0005e20000000800 */
[----:B------:R-:W-:-:S07]  /*25e0*/  IADD3 R5, PT, PT, R5, 0x4, RZ ;  /* 0x0000000405057810 */ /* 0x000fce0007ffe0ff */
.L_x_218:
[----:B------:R-:W-:Y:S05]  /*25f0*/  BSYNC.RECONVERGENT B3 ;  /* 0x0000000000037941 */ /* 0x000fea0003800200 */
.L_x_217:
[----:B------:R-:W-:-:S13]  /*2600*/  ISETP.NE.AND P0, PT, R7, RZ, PT ;  /* 0x000000ff0700720c */ /* 0x000fda0003f05270 */
[----:B------:R-:W-:Y:S05]  /*2610*/  @!P0 BRA `(.L_x_182) ;  /* 0x0000000000e48947 */ /* 0x000fea0003800000 */
[----:B------:R-:W-:-:S13]  /*2620*/  ISETP.NE.AND P0, PT, R7, 0x1, PT ;  /* 0x000000010700780c */ /* 0x000fda0003f05270 */
[----:B------:R-:W-:Y:S05]  /*2630*/  @!P0 BRA `(.L_x_227) ;  /* 0x0000000000888947 */ /* 0x000fea0003800000 */
[----:B--2---:R-:W-:Y:S01]  /*2640*/  LEA R6, R5, R22, 0x2 ;  /* 0x0000001605067211 */ /* 0x004fe200078e10ff */
[----:B------:R-:W2:Y:S01]  /*2650*/  MUFU.RCP R3, R4 ;  /* 0x0000000400037308 */ /* 0x000ea20000001000 */
[----:B------:R-:W-:Y:S03]  /*2660*/  BSSY.RECONVERGENT B3, `(.L_x_228) ;  /* 0x000000d000037945 */ /* 0x000fe60003800200 */
[----:B01----:R-:W0:Y:S01]  /*2670*/  LDS R10, [R6] ;  /* 0x00000000060a7984 */ /* 0x003e220000000800 */
[----:B--2---:R-:W-:-:S04]  /*2680*/  FFMA R8, R3, -R4, 1 ;  /* 0x3f80000003087423 */ /* 0x004fc80000000804 */
[----:B------:R-:W-:Y:S01]  /*2690*/  FFMA R3, R3, R8, R3 ;  /* 0x0000000803037223 */ /* 0x000fe20000000003 */
[----:B0-----:R-:W0:Y:S03]  /*26a0*/  FCHK P0, R10, R4 ;  /* 0x000000040a007302 */ /* 0x001e260000000000 */
[----:B------:R-:W-:-:S04]  /*26b0*/  FFMA R7, R3, R10, RZ ;  /* 0x0000000a03077223 */ /* 0x000fc800000000ff */
[----:B------:R-:W-:-:S04]  /*26c0*/  FFMA R8, R7, -R4, R10 ;  /* 0x8000000407087223 */ /* 0x000fc8000000000a */
[----:B------:R-:W-:Y:S01]  /*26d0*/  FFMA R7, R3, R8, R7 ;  /* 0x0000000803077223 */ /* 0x000fe20000000007 */
[----:B0-----:R-:W-:Y:S06]  /*26e0*/  @!P0 BRA `(.L_x_229) ;  /* 0x0000000000108947 */ /* 0x001fec0003800000 */
[----:B------:R-:W-:Y:S02]  /*26f0*/  MOV R3, R10 ;  /* 0x0000000a00037202 */ /* 0x000fe40000000f00 */
[----:B------:R-:W-:-:S07]  /*2700*/  MOV R8, 0x2720 ;  /* 0x0000272000087802 */ /* 0x000fce0000000f00 */
[----:B------:R-:W-:Y:S05]  /*2710*/  CALL.REL.NOINC `($__internal_5_$__cuda_sm3x_div_rn_noftz_f32_slowpath) ;  /* 0x0000000c00f47944 */ /* 0x000fea0003c00000 */
[----:B------:R-:W-:-:S07]  /*2720*/  MOV R7, R10 ;  /* 0x0000000a00077202 */ /* 0x000fce0000000f00 */
.L_x_229:
[----:B------:R-:W-:Y:S05]  /*2730*/  BSYNC.RECONVERGENT B3 ;  /* 0x0000000000037941 */ /* 0x000fea0003800200 */
.L_x_228:
        /* <DEDUP_REMOVED lines=15> */
.L_x_231:
[----:B------:R-:W-:Y:S05]  /*2830*/  BSYNC.RECONVERGENT B3 ;  /* 0x0000000000037941 */ /* 0x000fea0003800200 */
.L_x_230:
[----:B------:R3:W-:Y:S01]  /*2840*/  STS [R6+0x4], R3 ;  /* 0x0000040306007388 */ /* 0x0007e20000000800 */
[----:B------:R-:W-:-:S07]  /*2850*/  IADD3 R5, PT, PT, R5, 0x2, RZ ;  /* 0x0000000205057810 */ /* 0x000fce0007ffe0ff */
.L_x_227:
[----:B------:R-:W4:Y:S02]  /*2860*/  LDCU UR4, c[0x0][0x3a4] ;  /* 0x00007480ff0477ac */ /* 0x000f240008000800 */
[----:B----4-:R-:W-:-:S04]  /*2870*/  ULOP3.LUT UR4, UR4, 0x1, URZ, 0xc0, !UPT ;  /* 0x0000000104047892 */ /* 0x010fc8000f8ec0ff */
[----:B------:R-:W-:-:S09]  /*2880*/  UISETP.NE.U32.AND UP0, UPT, UR4, 0x1, UPT ;  /* 0x000000010400788c */ /* 0x000fd2000bf05070 */
[----:B------:R-:W-:Y:S05]  /*2890*/  BRA.U UP0, `(.L_x_182) ;  /* 0x0000000100447547 */ /* 0x000fea000b800000 */
[----:B------:R-:W-:Y:S01]  /*28a0*/  IMAD R5, R5, 0x4, R22 ;  /* 0x0000000405057824 */ /* 0x000fe200078e0216 */
[----:B--23--:R-:W2:Y:S01]  /*28b0*/  MUFU.RCP R3, R4 ;  /* 0x0000000400037308 */ /* 0x00cea20000001000 */
[----:B------:R-:W-:Y:S03]  /*28c0*/  BSSY.RECONVERGENT B3, `(.L_x_232) ;  /* 0x000000d000037945 */ /* 0x000fe60003800200 */
[----:B0-----:R-:W0:Y:S01]  /*28d0*/  LDS R9, [R5] ;  /* 0x0000000005097984 */ /* 0x001e220000000800 */
        /* <DEDUP_REMOVED lines=9> */
[----:B-1----:R-:W-:Y:S05]  /*2970*/  CALL.REL.NOINC `($__internal_5_$__cuda_sm3x_div_rn_noftz_f32_slowpath) ;  /* 0x0000000c005c7944 */ /* 0x002fea0003c00000 */
[----:B------:R-:W-:-:S07]  /*2980*/  MOV R6, R10 ;  /* 0x0000000a00067202 */ /* 0x000fce0000000f00 */
.L_x_233:
[----:B------:R-:W-:Y:S05]  /*2990*/  BSYNC.RECONVERGENT B3 ;  /* 0x0000000000037941 */ /* 0x000fea0003800200 */
.L_x_232:
[----:B------:R4:W-:Y:S02]  /*29a0*/  STS [R5], R6 ;  /* 0x0000000605007388 */ /* 0x0009e40000000800 */
.L_x_182:
[----:B------:R-:W-:Y:S05]  /*29b0*/  BSYNC.RECONVERGENT B0 ;  /* 0x0000000000007941 */ /* 0x000fea0003800200 */
.L_x_181:
[----:B------:R-:W5:Y:S01]  /*29c0*/  LDCU UR4, c[0x0][0x3a8] ;  /* 0x00007500ff0477ac */ /* 0x000f620008000800 */
[----:B------:R-:W-:Y:S01]  /*29d0*/  BAR.SYNC.DEFER_BLOCKING 0x0 ;  /* 0x0000000000007b1d */ /* 0x000fe20000010000 */
[----:B-----5:R-:W-:-:S13]  /*29e0*/  ISETP.GE.AND P0, PT, R0, UR4, PT ;  /* 0x0000000400007c0c */ /* 0x020fda000bf06270 */
[----:B------:R-:W-:Y:S05]  /*29f0*/  @P0 EXIT ;  /* 0x000000000000094d */ /* 0x000fea0003800000 */
[----:B--23--:R-:W2:Y:S01]  /*2a00*/  LDC R7, c[0x0][0x3a4] ;  /* 0x0000e900ff077b82 */ /* 0x00cea20000000800 */
[----:B------:R-:W3:Y:S01]  /*2a10*/  LDCU UR5, c[0x0][0x360] ;  /* 0x00006c00ff0577ac */ /* 0x000ee20008000800 */
[C---:B--2---:R-:W-:Y:S01]  /*2a20*/  ISETP.GT.AND P0, PT, R7.reuse, RZ, PT ;  /* 0x000000ff0700720c */ /* 0x044fe20003f04270 */
[----:B------:R-:W-:-:S12]  /*2a30*/  IMAD R3, R7, UR6, R2 ;  /* 0x0000000607037c24 */ /* 0x000fd8000f8e0202 */
[----:B---3--:R-:W-:Y:S05]  /*2a40*/  @P0 BRA `(.L_x_234) ;  /* 0x0000000000200947 */ /* 0x008fea0003800000 */
[----:B----4-:R-:W2:Y:S02]  /*2a50*/  LDC.64 R6, c[0x0][0x398] ;  /* 0x0000e600ff067b82 */ /* 0x010ea40000000a00 */
.L_x_235:
[----:B---3--:R-:W-:Y:S01]  /*2a60*/  IMAD R5, R3, UR4, R0 ;  /* 0x0000000403057c24 */ /* 0x008fe2000f8e0200 */
[----:B------:R-:W-:-:S03]  /*2a70*/  IADD3 R0, PT, PT, R0, UR5, RZ ;  /* 0x0000000500007c10 */ /* 0x000fc6000fffe0ff */
[----:B--2---:R-:W-:Y:S01]  /*2a80*/  IMAD.WIDE R4, R5, 0x4, R6 ;  /* 0x0000000405047825 */ /* 0x004fe200078e0206 */
[----:B------:R-:W-:-:S04]  /*2a90*/  ISETP.GE.AND P0, PT, R0, UR4, PT ;  /* 0x0000000400007c0c */ /* 0x000fc8000bf06270 */
[----:B------:R3:W-:Y:S09]  /*2aa0*/  STG.E desc[UR8][R4.64], RZ ;  /* 0x000000ff04007986 */ /* 0x0007f2000c101908 */
[----:B------:R-:W-:Y:S05]  /*2ab0*/  @!P0 BRA `(.L_x_235) ;  /* 0xfffffffc00e88947 */ /* 0x000fea000383ffff */
[----:B------:R-:W-:Y:S05]  /*2ac0*/  EXIT ;  /* 0x000000000000794d */ /* 0x000fea0003800000 */
.L_x_234:
[C---:B------:R-:W-:Y:S01]  /*2ad0*/  LOP3.LUT R2, R7.reuse, 0xf, RZ, 0xc0, !PT ;  /* 0x0000000f07027812 */ /* 0x040fe200078ec0ff */
[----:B------:R-:W-:Y:S01]  /*2ae0*/  UIMAD UR4, UR6, UR4, URZ ;  /* 0x00000004060472a4 */ /* 0x000fe2000f8e02ff */
[C---:B------:R-:W-:Y:S02]  /*2af0*/  LOP3.LUT R4, R7.reuse, 0x7, RZ, 0xc0, !PT ;  /* 0x0000000707047812 */ /* 0x040fe400078ec0ff */
[----:B----4-:R-:W-:Y:S02]  /*2b00*/  IADD3 R5, PT, PT, R7, -0x1, RZ ;  /* 0xffffffff07057810 */ /* 0x010fe40007ffe0ff */
[----:B------:R-:W-:Y:S02]  /*2b10*/  IADD3 R6, PT, PT, R2, -0x1, RZ ;  /* 0xffffffff02067810 */ /* 0x000fe40007ffe0ff */
[----:B------:R-:W-:Y:S02]  /*2b20*/  IADD3 R8, PT, PT, R4, -0x1, RZ ;  /* 0xffffffff04087810 */ /* 0x000fe40007ffe0ff */
[----:B------:R-:W-:-:S02]  /*2b30*/  ISETP.GE.U32.AND P0, PT, R5, 0xf, PT ;  /* 0x0000000f0500780c */ /* 0x000fc40003f06070 */
[----:B------:R-:W-:Y:S02]  /*2b40*/  ISETP.GE.U32.AND P1, PT, R6, 0x7, PT ;  /* 0x000000070600780c */ /* 0x000fe40003f26070 */
[C---:B------:R-:W-:Y:S02]  /*2b50*/  LEA R5, R7.reuse, R20, 0x2 ;  /* 0x0000001407057211 */ /* 0x040fe400078e10ff */
[C---:B------:R-:W-:Y:S02]  /*2b60*/  LOP3.LUT R6, R7.reuse, 0x7ffffff0, RZ, 0xc0, !PT ;  /* 0x7ffffff007067812 */ /* 0x040fe400078ec0ff */
[----:B------:R-:W-:Y:S02]  /*2b70*/  ISETP.GE.U32.AND P2, PT, R8, 0x3, PT ;  /* 0x000000030800780c */ /* 0x000fe40003f46070 */
[----:B------:R-:W-:Y:S02]  /*2b80*/  LOP3.LUT R7, R7, 0x3, RZ, 0xc0, !PT ;  /* 0x0000000307077812 */ /* 0x000fe400078ec0ff */
[----:B------:R-:W-:-:S02]  /*2b90*/  IADD3 R8, PT, PT, R5, 0x20, RZ ;  /* 0x0000002005087810 */ /* 0x000fc40007ffe0ff */
[----:B0-----:R-:W-:-:S07]  /*2ba0*/  IADD3 R9, PT, PT, -R6, RZ, RZ ;  /* 0x000000ff06097210 */ /* 0x001fce0007ffe1ff */
.L_x_241:
[----:B0-----:R-:W-:Y:S01]  /*2bb0*/  HFMA2 R29, -RZ, RZ, 0, 0 ;  /* 0x00000000ff1d7431 */ /* 0x001fe200000001ff */
[----:B------:R-:W-:Y:S01]  /*2bc0*/  MOV R24, RZ ;  /* 0x000000ff00187202 */ /* 0x000fe20000000f00 */
[----:B------:R-:W-:Y:S06]  /*2bd0*/  @!P0 BRA `(.L_x_236) ;  /* 0x0000000400348947 */ /* 0x000fec0003800000 */
[----:B-1----:R-:W0:Y:S01]  /*2be0*/  LDC R11, c[0x0][0x3a4] ;  /* 0x0000e900ff0b7b82 */ /* 0x002e220000000800 */
[----:B------:R-:W-:Y:S02]  /*2bf0*/  MOV R29, RZ ;  /* 0x000000ff001d7202 */ /* 0x000fe40000000f00 */
[----:B------:R-:W-:Y:S02]  /*2c00*/  MOV R10, R8 ;  /* 0x00000008000a7202 */ /* 0x000fe40000000f00 */
[----:B------:R-:W-:Y:S01]  /*2c10*/  MOV R12, R9 ;  /* 0x00000009000c7202 */ /* 0x000fe20000000f00 */
[----:B0-----:R-:W-:-:S07]  /*2c20*/  IMAD R11, R11, UR4, R0 ;  /* 0x000000040b0b7c24 */ /* 0x001fce000f8e0200 */
.L_x_237:
[----:B------:R-:W0:Y:S01]  /*2c30*/  LDC.64 R18, c[0x0][0x390] ;  /* 0x0000e400ff127b82 */ /* 0x000e220000000a00 */
[----:B------:R-:W1:Y:S04]  /*2c40*/  LDS R26, [R10+-0x20] ;  /* 0xffffe0000a1a7984 */ /* 0x000e680000000800 */
[----:B------:R-:W-:Y:S03]  /*2c50*/  LDS R25, [R10+-0x18] ;  /* 0xffffe8000a197984 */ /* 0x000fe60000000800 */
[----:B------:R-:W2:Y:S01]  /*2c60*/  LDC R21, c[0x0][0x3a8] ;  /* 0x0000ea00ff157b82 */ /* 0x000ea20000000800 */
[----:B0-----:R-:W-:-:S05]  /*2c70*/  IMAD.WIDE R18, R11, 0x4, R18 ;  /* 0x000000040b127825 */ /* 0x001fca00078e0212 */
[----:B------:R2:W1:Y:S02]  /*2c80*/  LDG.E R22, desc[UR8][R18.64] ;  /* 0x0000000812167981 */ /* 0x000464000c1e1900 */
[----:B--2---:R-:W-:-:S05]  /*2c90*/  IMAD.WIDE R18, R21, 0x4, R18 ;  /* 0x0000000415127825 */ /* 0x004fca00078e0212 */
[----:B------:R-:W2:Y:S01]  /*2ca0*/  LDG.E R27, desc[UR8][R18.64] ;  /* 0x00000008121b7981 */ /* 0x000ea2000c1e1900 */
[----:B------:R-:W-:-:S05]  /*2cb0*/  IMAD.WIDE R16, R21, 0x4, R18 ;  /* 0x0000000415107825 */ /* 0x000fca00078e0212 */
[----:B------:R0:W3:Y:S02]  /*2cc0*/  LDG.E R23, desc[UR8][R16.64] ;  /* 0x0000000810177981 */ /* 0x0000e4000c1e1900 */
[----:B0-----:R-:W-:-:S05]  /*2cd0*/  IMAD.WIDE R16, R21, 0x4, R16 ;  /* 0x0000000415107825 */ /* 0x001fca00078e0210 */
[----:B------:R-:W4:Y:S01]  /*2ce0*/  LDG.E R28, desc[UR8][R16.64] ;  /* 0x00000008101c7981 */ /* 0x000f22000c1e1900 */
[----:B------:R-:W-:-:S05]  /*2cf0*/  IMAD.WIDE R14, R21, 0x4, R16 ;  /* 0x00000004150e7825 */ /* 0x000fca00078e0210 */
[----:B------:R0:W5:Y:S02]  /*2d00*/  LDG.E R24, desc[UR8][R14.64] ;  /* 0x000000080e187981 */ /* 0x000164000c1e1900 */
[----:B0-----:R-:W-:-:S05]  /*2d10*/  IMAD.WIDE R14, R21, 0x4, R14 ;  /* 0x00000004150e7825 */ /* 0x001fca00078e020e */
[----:B------:R0:W5:Y:S01]  /*2d20*/  LDG.E R13, desc[UR8][R14.64] ;  /* 0x000000080e0d7981 */ /* 0x000162000c1e1900 */
[----:B------:R-:W-:-:S05]  /*2d30*/  IMAD.WIDE R18, R21, 0x4, R14 ;  /* 0x0000000415127825 */ /* 0x000fca00078e020e */
[----:B------:R-:W5:Y:S01]  /*2d40*/  LDG.E R20, desc[UR8][R18.64] ;  /* 0x0000000812147981 */ /* 0x000f62000c1e1900 */
[----:B------:R-:W-:-:S03]  /*2d50*/  IMAD.WIDE R16, R21, 0x4, R18 ;  /* 0x0000000415107825 */ /* 0x000fc600078e0212 */
[----:B0-----:R-:W2:Y:S01]  /*2d60*/  LDS R14, [R10+-0x1c] ;  /* 0xffffe4000a0e7984 */ /* 0x001ea20000000800 */
[----:B-1----:R-:W-:-:S03]  /*2d70*/  FFMA R29, R26, R22, R29 ;  /* 0x000000161a1d7223 */ /* 0x002fc6000000001d */
[----:B------:R0:W5:Y:S04]  /*2d80*/  LDG.E R22, desc[UR8][R16.64] ;  /* 0x0000000810167981 */ /* 0x000168000c1e1900 */
[----:B------:R-:W4:Y:S01]  /*2d90*/  LDS R26, [R10+-0x14] ;  /* 0xffffec000a1a7984 */ /* 0x000f220000000800 */
[----:B--2---:R-:W-:Y:S01]  /*2da0*/  FFMA R29, R14, R27, R29 ;  /* 0x0000001b0e1d7223 */ /* 0x004fe2000000001d */
[----:B------:R-:W-:Y:S02]  /*2db0*/  IMAD.WIDE R14, R21, 0x4, R16 ;  /* 0x00000004150e7825 */ /* 0x000fe400078e0210 */
[----:B------:R-:W5:Y:S02]  /*2dc0*/  LDS R27, [R10+-0x10] ;  /* 0xfffff0000a1b7984 */ /* 0x000f640000000800 */
[----:B---3--:R-:W-:Y:S01]  /*2dd0*/  FFMA R23, R25, R23, R29 ;  /* 0x0000001719177223 */ /* 0x008fe2000000001d */
[C---:B0-----:R-:W-:Y:S01]  /*2de0*/  IMAD.WIDE R16, R21.reuse, 0x4, R14 ;  /* 0x0000000415107825 */ /* 0x041fe200078e020e */
[----:B------:R-:W2:Y:S04]  /*2df0*/  LDG.E R25, desc[UR8][R14.64] ;  /* 0x000000080e197981 */ /* 0x000ea8000c1e1900 */
[----:B------:R-:W0:Y:S01]  /*2e00*/  LDS R29, [R10+-0xc] ;  /* 0xfffff4000a1d7984 */ /* 0x000e220000000800 */
[----:B------:R-:W-:-:S03]  /*2e10*/  IMAD.WIDE R18, R21, 0x4, R16 ;  /* 0x0000000415127825 */ /* 0x000fc600078e0210 */
[----:B------:R-:W3:Y:S01]  /*2e20*/  LDG.E R14, desc[UR8][R16.64] ;  /* 0x00000008100e7981 */ /* 0x000ee2000c1e1900 */
[----:B----4-:R-:W-:-:S03]  /*2e30*/  FFMA R26, R26, R28, R23 ;  /* 0x0000001c1a1a7223 */ /* 0x010fc60000000017 */
[----:B------:R1:W4:Y:S01]  /*2e40*/  LDG.E R23, desc[UR8][R18.64] ;  /* 0x0000000812177981 */ /* 0x000322000c1e1900 */
[----:B-----5:R-:W-:Y:S01]  /*2e50*/  FFMA R28, R27, R24, R26 ;  /* 0x000000181b1c7223 */ /* 0x020fe2000000001a */
[----:B-1----:R-:W-:-:S05]  /*2e60*/  IMAD.WIDE R18, R21, 0x4, R18 ;  /* 0x0000000415127825 */ /* 0x002fca00078e0212 */
[----:B------:R1:W5:Y:S01]  /*2e70*/  LDG.E R24, desc[UR8][R18.64] ;  /* 0x0000000812187981 */ /* 0x000362000c1e1900 */
[----:B------:R-:W-:-:S04]  /*2e80*/  IMAD.WIDE R26, R21, 0x4, R18 ;  /* 0x00000004151a7825 */ /* 0x000fc800078e0212 */
[----:B------:R-:W-:-:S04]  /*2e90*/  IMAD.WIDE R16, R21, 0x4, R26 ;  /* 0x0000000415107825 */ /* 0x000fc800078e021a */
[----:B0-----:R-:W-:Y:S01]  /*2ea0*/  FFMA R13, R29, R13, R28 ;  /* 0x0000000d1d0d7223 */ /* 0x001fe2000000001c */
[----:B------:R-:W5:Y:S01]  /*2eb0*/  LDG.E R26, desc[UR8][R26.64] ;  /* 0x000000081a1a7981 */ /* 0x000f62000c1e1900 */
[----:B------:R-:W-:-:S03]  /*2ec0*/  IMAD.WIDE R28, R21, 0x4, R16 ;  /* 0x00000004151c7825 */ /* 0x000fc600078e0210 */
[----:B-1----:R-:W0:Y:S04]  /*2ed0*/  LDS R18, [R10+-0x8] ;  /* 0xfffff8000a127984 */ /* 0x002e280000000800 */
[----:B------:R1:W5:Y:S04]  /*2ee0*/  LDG.E R16, desc[UR8][R16.64] ;  /* 0x0000000810107981 */ /* 0x000368000c1e1900 */
[----:B------:R1:W5:Y:S04]  /*2ef0*/  LDG.E R15, desc[UR8][R28.64] ;  /* 0x000000081c0f7981 */ /* 0x000368000c1e1900 */
[----:B------:R-:W-:Y:S04]  /*2f00*/  LDS R19, [R10] ;  /* 0x000000000a137984 */ /* 0x000fe80000000800 */
[----:B-1----:R-:W-:Y:S01]  /*2f10*/  LDS R17, [R10+0xc] ;  /* 0x00000c000a117984 */ /* 0x002fe20000000800 */
[----:B------:R-:W-:-:S06]  /*2f20*/  IMAD.WIDE R28, R21, 0x4, R28 ;  /* 0x00000004151c7825 */ /* 0x000fcc00078e021c */
[----:B------:R-:W5:Y:S01]  /*2f30*/  LDG.E R29, desc[UR8][R28.64] ;  /* 0x000000081c1d7981 */ /* 0x000f62000c1e1900 */
[----:B0-----:R-:W-:-:S03]  /*2f40*/  FFMA R13, R18, R20, R13 ;  /* 0x00000014120d7223 */ /* 0x001fc6000000000d */
[----:B------:R-:W0:Y:S04]  /*2f50*/  LDS R18, [R10+-0x4] ;  /* 0xfffffc000a127984 */ /* 0x000e280000000800 */
[----:B------:R-:W3:Y:S01]  /*2f60*/  LDS R20, [R10+0x4] ;  /* 0x000004000a147984 */ /* 0x000ee20000000800 */
[----:B------:R-:W-:-:S04]  /*2f70*/  IADD3 R12, PT, PT, R12, 0x10, RZ ;  /* 0x000000100c0c7810 */ /* 0x000fc80007ffe0ff */
[----:B------:R-:W-:Y:S02]  /*2f80*/  ISETP.NE.AND P3, PT, R12, RZ, PT ;  /* 0x000000ff0c00720c */ /* 0x000fe40003f65270 */
[----:B------:R-:W-:Y:S01]  /*2f90*/  LEA R11, R21, R11, 0x4 ;  /* 0x0000000b150b7211 */ /* 0x000fe200078e20ff */
[----:B0-----:R-:W-:Y:S02]  /*2fa0*/  FFMA R22, R18, R22, R13 ;  /* 0x0000001612167223 */ /* 0x001fe4000000000d */
[----:B------:R-:W4:Y:S04]  /*2fb0*/  LDS R18, [R10+0x8] ;  /* 0x000008000a127984 */ /* 0x000f280000000800 */
[----:B------:R-:W0:Y:S01]  /*2fc0*/  LDS R13, [R10+0x10] ;  /* 0x000010000a0d7984 */ /* 0x000e220000000800 */
[----:B--2---:R-:W-:-:S04]  /*2fd0*/  FFMA R19, R19, R25, R22 ;  /* 0x0000001913137223 */ /* 0x004fc80000000016 */
[----:B---3--:R-:W-:Y:S02]  /*2fe0*/  FFMA R19, R20, R14, R19 ;  /* 0x0000000e14137223 */ /* 0x008fe40000000013 */
[----:B------:R-:W1:Y:S04]  /*2ff0*/  LDS R20, [R10+0x14] ;  /* 0x000014000a147984 */ /* 0x000e680000000800 */
[----:B------:R-:W2:Y:S01]  /*3000*/  LDS R14, [R10+0x18] ;  /* 0x000018000a0e7984 */ /* 0x000ea20000000800 */
[----:B----4-:R-:W-:-:S03]  /*3010*/  FFMA R18, R18, R23, R19 ;  /* 0x0000001712127223 */ /* 0x010fc60000000013 */
[----:B------:R3:W4:Y:S01]  /*3020*/  LDS R19, [R10+0x1c] ;  /* 0x00001c000a137984 */ /* 0x0007220000000800 */
[----:B-----5:R-:W-:-:S04]  /*3030*/  FFMA R18, R17, R24, R18 ;  /* 0x0000001811127223 */ /* 0x020fc80000000012 */
[----:B0-----:R-:W-:Y:S01]  /*3040*/  FFMA R13, R13, R26, R18 ;  /* 0x0000001a0d0d7223 */ /* 0x001fe20000000012 */
[----:B---3--:R-:W-:-:S03]  /*3050*/  IADD3 R10, PT, PT, R10, 0x40, RZ ;  /* 0x000000400a0a7810 */ /* 0x008fc60007ffe0ff */
[----:B-1----:R-:W-:-:S04]  /*3060*/  FFMA R13, R20, R16, R13 ;  /* 0x00000010140d7223 */ /* 0x002fc8000000000d */
[----:B--2---:R-:W-:-:S04]  /*3070*/  FFMA R14, R14, R15, R13 ;  /* 0x0000000f0e0e7223 */ /* 0x004fc8000000000d */
[----:B----4-:R-:W-:Y:S01]  /*3080*/  FFMA R29, R19, R29, R14 ;  /* 0x0000001d131d7223 */ /* 0x010fe2000000000e */
[----:B------:R-:W-:Y:S06]  /*3090*/  @P3 BRA `(.L_x_237) ;  /* 0xfffffff800e43947 */ /* 0x000fec000383ffff */
[----:B------:R-:W-:-:S07]  /*30a0*/  MOV R24, R6 ;  /* 0x0000000600187202 */ /* 0x000fce0000000f00 */
.L_x_236:
[----:B------:R-:W-:-:S13]  /*30b0*/  ISETP.NE.AND P3, PT, R2, RZ, PT ;  /* 0x000000ff0200720c */ /* 0x000fda0003f65270 */
[----:B------:R-:W-:Y:S05]  /*30c0*/  @!P3 BRA `(.L_x_238) ;  /* 0x000000040064b947 */ /* 0x000fea0003800000 */
[----:B------:R-:W-:Y:S01]  /*30d0*/  ISETP.NE.AND P3, PT, R4, RZ, PT ;  /* 0x000000ff0400720c */ /* 0x000fe20003f65270 */
[----:B------:R-:W-:-:S12]  /*30e0*/  @!P1 BRA `(.L_x_239) ;  /* 0x00000000009c9947 */ /* 0x000fd80003800000 */
[----:B------:R-:W0:Y:S08]  /*30f0*/  LDC R13, c[0x0][0x3a4] ;  /* 0x0000e900ff0d7b82 */ /* 0x000e300000000800 */
[----:B------:R-:W2:Y:S08]  /*3100*/  LDC R21, c[0x0][0x3a8] ;  /* 0x0000ea00ff157b82 */ /* 0x000eb00000000800 */
[----:B-1----:R-:W1:Y:S01]  /*3110*/  LDC.64 R10, c[0x0][0x390] ;  /* 0x0000e400ff0a7b82 */ /* 0x002e620000000a00 */
[----:B0-----:R-:W-:-:S04]  /*3120*/  IMAD R12, R13, UR6, R24 ;  /* 0x000000060d0c7c24 */ /* 0x001fc8000f8e0218 */
[----:B--2---:R-:W-:-:S04]  /*3130*/  IMAD R23, R12, R21, R0 ;  /* 0x000000150c177224 */ /* 0x004fc800078e0200 */
[----:B-1----:R-:W-:-:S05]  /*3140*/  IMAD.WIDE R22, R23, 0x4, R10 ;  /* 0x0000000417167825 */ /* 0x002fca00078e020a */
[----:B------:R0:W2:Y:S02]  /*3150*/  LDG.E R26, desc[UR8][R22.64] ;  /* 0x00000008161a7981 */ /* 0x0000a4000c1e1900 */
[----:B0-----:R-:W-:-:S05]  /*3160*/  IMAD.WIDE R22, R21, 0x4, R22 ;  /* 0x0000000415167825 */ /* 0x001fca00078e0216 */
[----:B------:R0:W3:Y:S01]  /*3170*/  LDG.E R25, desc[UR8][R22.64] ;  /* 0x0000000816197981 */ /* 0x0000e2000c1e1900 */
[----:B------:R-:W-:-:S04]  /*3180*/  IMAD.WIDE R16, R21, 0x4, R22 ;  /* 0x0000000415107825 */ /* 0x000fc800078e0216 */
[C---:B------:R-:W-:Y:S02]  /*3190*/  IMAD.WIDE R10, R21.reuse, 0x4, R16 ;  /* 0x00000004150a7825 */ /* 0x040fe400078e0210 */
[----:B------:R1:W4:Y:S02]  /*31a0*/  LDG.E R16, desc[UR8][R16.64] ;  /* 0x0000000810107981 */ /* 0x000324000c1e1900 */
[C---:B------:R-:W-:Y:S02]  /*31b0*/  IMAD.WIDE R12, R21.reuse, 0x4, R10 ;  /* 0x00000004150c7825 */ /* 0x040fe400078e020a */
[----:B------:R5:W4:Y:S02]  /*31c0*/  LDG.E R10, desc[UR8][R10.64] ;  /* 0x000000080a0a7981 */ /* 0x000b24000c1e1900 */
[C---:B------:R-:W-:Y:S02]  /*31d0*/  IMAD.WIDE R14, R21.reuse, 0x4, R12 ;  /* 0x00000004150e7825 */ /* 0x040fe400078e020c */
[----:B------:R5:W4:Y:S02]  /*31e0*/  LDG.E R12, desc[UR8][R12.64] ;  /* 0x000000080c0c7981 */ /* 0x000b24000c1e1900 */
[----:B------:R-:W-:-:S02]  /*31f0*/  IMAD.WIDE R18, R21, 0x4, R14 ;  /* 0x0000000415127825 */ /* 0x000fc400078e020e */
[----:B------:R5:W4:Y:S02]  /*3200*/  LDG.E R14, desc[UR8][R14.64] ;  /* 0x000000080e0e7981 */ /* 0x000b24000c1e1900 */
[----:B------:R-:W-:Y:S02]  /*3210*/  IMAD.WIDE R20, R21, 0x4, R18 ;  /* 0x0000000415147825 */ /* 0x000fe400078e0212 */
[----:B------:R-:W4:Y:S04]  /*3220*/  LDG.E R18, desc[UR8][R18.64] ;  /* 0x0000000812127981 */ /* 0x000f28000c1e1900 */
[----:B------:R-:W4:Y:S01]  /*3230*/  LDG.E R20, desc[UR8][R20.64] ;  /* 0x0000000814147981 */ /* 0x000f22000c1e1900 */
[----:B0-----:R-:W-:-:S05]  /*3240*/  LEA R22, R24, R5, 0x2 ;  /* 0x0000000518167211 */ /* 0x001fca00078e10ff */
[----:B------:R-:W2:Y:S04]  /*3250*/  LDS R28, [R22] ;  /* 0x00000000161c7984 */ /* 0x000ea80000000800 */
[----:B------:R-:W3:Y:S04]  /*3260*/  LDS R23, [R22+0x4] ;  /* 0x0000040016177984 */ /* 0x000ee80000000800 */
[----:B-1----:R-:W4:Y:S04]  /*3270*/  LDS R17, [R22+0x8] ;  /* 0x0000080016117984 */ /* 0x002f280000000800 */
[----:B-----5:R-:W0:Y:S04]  /*3280*/  LDS R11, [R22+0xc] ;  /* 0x00000c00160b7984 */ /* 0x020e280000000800 */
[----:B------:R-:W-:Y:S04]  /*3290*/  LDS R13, [R22+0x14] ;  /* 0x00001400160d7984 */ /* 0x000fe80000000800 */
[----:B------:R-:W-:Y:S01]  /*32a0*/  LDS R15, [R22+0x18] ;  /* 0x00001800160f7984 */ /* 0x000fe20000000800 */
[----:B------:R-:W-:Y:S01]  /*32b0*/  IADD3 R24, PT, PT, R24, 0x8, RZ ;  /* 0x0000000818187810 */ /* 0x000fe20007ffe0ff */
[----:B--2---:R-:W-:-:S02]  /*32c0*/  FFMA R26, R28, R26, R29 ;  /* 0x0000001a1c1a7223 */ /* 0x004fc4000000001d */
[----:B------:R-:W1:Y:S04]  /*32d0*/  LDS R28, [R22+0x10] ;  /* 0x00001000161c7984 */ /* 0x000e680000000800 */
[----:B------:R-:W2:Y:S01]  /*32e0*/  LDS R29, [R22+0x1c] ;  /* 0x00001c00161d7984 */ /* 0x000ea20000000800 */
[----:B---3--:R-:W-:-:S04]  /*32f0*/  FFMA R26, R23, R25, R26 ;  /* 0x00000019171a7223 */ /* 0x008fc8000000001a */
[----:B----4-:R-:W-:-:S04]  /*3300*/  FFMA R16, R17, R16, R26 ;  /* 0x0000001011107223 */ /* 0x010fc8000000001a */
[----:B0-----:R-:W-:-:S04]  /*3310*/  FFMA R11, R11, R10, R16 ;  /* 0x0000000a0b0b7223 */ /* 0x001fc80000000010 */
[----:B-1----:R-:W-:-:S04]  /*3320*/  FFMA R12, R28, R12, R11 ;  /* 0x0000000c1c0c7223 */ /* 0x002fc8000000000b */
[----:B------:R-:W-:-:S04]  /*3330*/  FFMA R13, R13, R14, R12 ;  /* 0x0000000e0d0d7223 */ /* 0x000fc8000000000c */
[----:B------:R-:W-:-:S04]  /*3340*/  FFMA R13, R15, R18, R13 ;  /* 0x000000120f0d7223 */ /* 0x000fc8000000000d */
[----:B--2---:R-:W-:-:S07]  /*3350*/  FFMA R29, R29, R20, R13 ;  /* 0x000000141d1d7223 */ /* 0x004fce000000000d */
.L_x_239:
        /* <DEDUP_REMOVED lines=8> */
[----:B-1----:R-:W-:-:S04]  /*33e0*/  IMAD.WIDE R16, R13, 0x4, R10 ;  /* 0x000000040d107825 */ /* 0x002fc800078e020a */
[C---:B------:R-:W-:Y:S02]  /*33f0*/  IMAD.WIDE R10, R15.reuse, 0x4, R16 ;  /* 0x000000040f0a7825 */ /* 0x040fe400078e0210 */
[----:B------:R-:W2:Y:S02]  /*3400*/  LDG.E R16, desc[UR8][R16.64] ;  /* 0x0000000810107981 */ /* 0x000ea4000c1e1900 */
[C---:B------:R-:W-:Y:S02]  /*3410*/  IMAD.WIDE R12, R15.reuse, 0x4, R10 ;  /* 0x000000040f0c7825 */ /* 0x040fe400078e020a */
[----:B------:R-:W3:Y:S02]  /*3420*/  LDG.E R10, desc[UR8][R10.64] ;  /* 0x000000080a0a7981 */ /* 0x000ee4000c1e1900 */
[----:B------:R-:W-:Y:S02]  /*3430*/  IMAD.WIDE R14, R15, 0x4, R12 ;  /* 0x000000040f0e7825 */ /* 0x000fe400078e020c */
[----:B------:R-:W4:Y:S04]  /*3440*/  LDG.E R12, desc[UR8][R12.64] ;  /* 0x000000080c0c7981 */ /* 0x000f28000c1e1900 */
[----:B------:R-:W5:Y:S01]  /*3450*/  LDG.E R14, desc[UR8][R14.64] ;  /* 0x000000080e0e7981 */ /* 0x000f62000c1e1900 */
[C---:B------:R-:W-:Y:S01]  /*3460*/  IMAD R18, R24.reuse, 0x4, R5 ;  /* 0x0000000418127824 */ /* 0x040fe200078e0205 */
[----:B------:R-:W-:-:S04]  /*3470*/  IADD3 R24, PT, PT, R24, 0x4, RZ ;  /* 0x0000000418187810 */ /* 0x000fc80007ffe0ff */
        /* <DEDUP_REMOVED lines=8> */
.L_x_240:
[----:B------:R-:W-:Y:S05]  /*3500*/  @!P3 BRA `(.L_x_238) ;  /* 0x000000000054b947 */ /* 0x000fea0003800000 */
[----:B------:R-:W0:Y:S08]  /*3510*/  LDC R13, c[0x0][0x3a4] ;  /* 0x0000e900ff0d7b82 */ /* 0x000e300000000800 */
[----:B------:R-:W2:Y:S08]  /*3520*/  LDC R17, c[0x0][0x3a8] ;  /* 0x0000ea00ff117b82 */ /* 0x000eb00000000800 */
[----:B-1----:R-:W1:Y:S01]  /*3530*/  LDC.64 R10, c[0x0][0x390] ;  /* 0x0000e400ff0a7b82 */ /* 0x002e620000000a00 */
[----:B0-----:R-:W-:-:S04]  /*3540*/  IMAD R13, R13, UR6, R24 ;  /* 0x000000060d0d7c24 */ /* 0x001fc8000f8e0218 */
[----:B--2---:R-:W-:-:S04]  /*3550*/  IMAD R13, R13, R17, R0 ;  /* 0x000000110d0d7224 */ /* 0x004fc800078e0200 */
[----:B-1----:R-:W-:-:S05]  /*3560*/  IMAD.WIDE R10, R13, 0x4, R10 ;  /* 0x000000040d0a7825 */ /* 0x002fca00078e020a */
        /* <DEDUP_REMOVED lines=15> */
.L_x_238:
[----:B-1----:R-:W0:Y:S01]  /*3660*/  LDC.64 R10, c[0x0][0x398] ;  /* 0x0000e600ff0a7b82 */ /* 0x002e220000000a00 */
[----:B------:R-:W1:Y:S02]  /*3670*/  LDCU UR7, c[0x0][0x3a8] ;  /* 0x00007500ff0777ac */ /* 0x000e640008000800 */
[----:B-1----:R-:W-:Y:S01]  /*3680*/  IMAD R13, R3, UR7, R0 ;  /* 0x00000007030d7c24 */ /* 0x002fe2000f8e0200 */
[----:B------:R-:W-:-:S03]  /*3690*/  IADD3 R0, PT, PT, R0, UR5, RZ ;  /* 0x0000000500007c10 */ /* 0x000fc6000fffe0ff */
[----:B0-----:R-:W-:Y:S01]  /*36a0*/  IMAD.WIDE R10, R13, 0x4, R10 ;  /* 0x000000040d0a7825 */ /* 0x001fe200078e020a */
[----:B------:R-:W-:-:S04]  /*36b0*/  ISETP.GE.AND P3, PT, R0, UR7, PT ;  /* 0x0000000700007c0c */ /* 0x000fc8000bf66270 */
[----:B------:R0:W-:Y:S09]  /*36c0*/  STG.E desc[UR8][R10.64], R29 ;  /* 0x0000001d0a007986 */ /* 0x0001f2000c101908 */
[----:B------:R-:W-:Y:S05]  /*36d0*/  @!P3 BRA `(.L_x_241) ;  /* 0xfffffff40034b947 */ /* 0x000fea000383ffff */
[----:B------:R-:W-:Y:S05]  /*36e0*/  EXIT ;  /* 0x000000000000794d */ /* 0x000fea0003800000 */
        .weak           $__internal_5_$__cuda_sm3x_div_rn_noftz_f32_slowpath
        .type           $__internal_5_$__cuda_sm3x_div_rn_noftz_f32_slowpath,@function
        .size           $__internal_5_$__cuda_sm3x_div_rn_noftz_f32_slowpath,(.L_x_349 - $__internal_5_$__cuda_sm3x_div_rn_noftz_f32_slowpath)
$__internal_5_$__cuda_sm3x_div_rn_noftz_f32_slowpath:
[----:B------:R-:W-:Y:S01]  /*36f0*/  SHF.R.U32.HI R9, RZ, 0x17, R4 ;  /* 0x00000017ff097819 */ /* 0x000fe20000011604 */
[----:B------:R-:W-:Y:S01]  /*3700*/  BSSY.RECONVERGENT B1, `(.L_x_242) ;  /* 0x0000063000017945 */ /* 0x000fe20003800200 */
[----:B------:R-:W-:Y:S02]  /*3710*/  SHF.R.U32.HI R10, RZ, 0x17, R3 ;  /* 0x00000017ff0a7819 */ /* 0x000fe40000011603 */
[----:B------:R-:W-:Y:S02]  /*3720*/  LOP3.LUT R9, R9, 0xff, RZ, 0xc0, !PT ;  /* 0x000000ff09097812 */ /* 0x000fe400078ec0ff */
[----:B------:R-:W-:Y:S02]  /*3730*/  LOP3.LUT R16, R10, 0xff, RZ, 0xc0, !PT ;  /* 0x000000ff0a107812 */ /* 0x000fe400078ec0ff */
[----:B------:R-:W-:Y:S02]  /*3740*/  IADD3 R14, PT, PT, R9, -0x1, RZ ;  /* 0xffffffff090e7810 */ /* 0x000fe40007ffe0ff */
[----:B------:R-:W-:-:S02]  /*3750*/  IADD3 R11, PT, PT, R16, -0x1, RZ ;  /* 0xffffffff100b7810 */ /* 0x000fc40007ffe0ff */
[----:B------:R-:W-:Y:S02]  /*3760*/  ISETP.GT.U32.AND P0, PT, R14, 0xfd, PT ;  /* 0x000000fd0e00780c */ /* 0x000fe40003f04070 */
[----:B------:R-:W-:Y:S02]  /*3770*/  MOV R12, R4 ;  /* 0x00000004000c7202 */ /* 0x000fe40000000f00 */
        /* <DEDUP_REMOVED lines=26> */
.L_x_243:
[----:B------:R-:W-:Y:S01]  /*3920*/  LEA R11, R9, 0xc0800000, 0x17 ;  /* 0xc0800000090b7811 */ /* 0x000fe200078eb8ff */
[----:B------:R-:W-:Y:S01]  /*3930*/  BSSY.RECONVERGENT B2, `(.L_x_248) ;  /* 0x0000036000027945 */ /* 0x000fe20003800200 */
[----:B------:R-:W-:Y:S02]  /*3940*/  IADD3 R16, PT, PT, R16, -0x7f, RZ ;  /* 0xffffff8110107810 */ /* 0x000fe40007ffe0ff */
[----:B------:R-:W-:-:S03]  /*3950*/  IADD3 R15, PT, PT, -R11, R12, RZ ;  /* 0x0000000c0b0f7210 */ /* 0x000fc60007ffe1ff */
[C---:B------:R-:W-:Y:S01]  /*3960*/  IMAD R3, R16.reuse, -0x800000, R3 ;  /* 0xff80000010037824 */ /* 0x040fe200078e0203 */
[----:B------:R0:W1:Y:S01]  /*3970*/  MUFU.RCP R12, R15 ;  /* 0x0000000f000c7308 */ /* 0x0000620000001000 */
[----:B------:R-:W-:Y:S01]  /*3980*/  FADD.FTZ R14, -R15, -RZ ;  /* 0x800000ff0f0e7221 */ /* 0x000fe20000010100 */
[----:B0-----:R-:W-:-:S04]  /*3990*/  IADD3 R15, PT, PT, R16, 0x7f, -R9 ;  /* 0x0000007f100f7810 */ /* 0x001fc80007ffe809 */
[----:B------:R-:W-:Y:S01]  /*39a0*/  IADD3 R10, PT, PT, R15, R10, RZ ;  /* 0x0000000a0f0a7210 */ /* 0x000fe20007ffe0ff */
        /* <DEDUP_REMOVED lines=21> */
[C---:B------:R-:W-:Y:S02]  /*3b00*/  ISETP.NE.AND P3, PT, R15.reuse, RZ, PT ;  /* 0x000000ff0f00720c */ /* 0x040fe40003f65270 */
[----:B------:R-:W-:Y:S02]  /*3b10*/  ISETP.NE.AND P1, PT, R15, RZ, PT ;  /* 0x000000ff0f00720c */ /* 0x000fe40003f25270 */
        /* <DEDUP_REMOVED lines=19> */
.L_x_250:
[----:B------:R-:W-:-:S04]  /*3c50*/  LOP3.LUT R3, R3, 0x80000000, RZ, 0xc0, !PT ;  /* 0x8000000003037812 */ /* 0x000fc800078ec0ff */
[----:B------:R-:W-:Y:S01]  /*3c60*/  LOP3.LUT R3, R3, 0x7f800000, RZ, 0xfc, !PT ;  /* 0x7f80000003037812 */ /* 0x000fe200078efcff */
[----:B------:R-:W-:Y:S06]  /*3c70*/  BRA `(.L_x_251) ;  /* 0x0000000000047947 */ /* 0x000fec0003800000 */
.L_x_249:
[----:B------:R-:W-:-:S07]  /*3c80*/  LEA R3, R10, R3, 0x17 ;  /* 0x000000030a037211 */ /* 0x000fce00078eb8ff */
.L_x_251:
[----:B------:R-:W-:Y:S05]  /*3c90*/  BSYNC.RECONVERGENT B2 ;  /* 0x0000000000027941 */ /* 0x000fea0003800200 */
.L_x_248:
[----:B------:R-:W-:Y:S05]  /*3ca0*/  BRA `(.L_x_252) ;  /* 0x0000000000207947 */ /* 0x000fea0003800000 */
.L_x_247:
[----:B------:R-:W-:-:S04]  /*3cb0*/  LOP3.LUT R3, R12, 0x80000000, R3, 0x48, !PT ;  /* 0x800000000c037812 */ /* 0x000fc800078e4803 */
[----:B------:R-:W-:Y:S01]  /*3cc0*/  LOP3.LUT R3, R3, 0x7f800000, RZ, 0xfc, !PT ;  /* 0x7f80000003037812 */ /* 0x000fe200078efcff */
[----:B------:R-:W-:Y:S06]  /*3cd0*/  BRA `(.L_x_252) ;  /* 0x0000000000147947 */ /* 0x000fec0003800000 */
.L_x_246:
[----:B------:R-:W-:Y:S01]  /*3ce0*/  LOP3.LUT R3, R12, 0x80000000, R3, 0x48, !PT ;  /* 0x800000000c037812 */ /* 0x000fe200078e4803 */
[----:B------:R-:W-:Y:S06]  /*3cf0*/  BRA `(.L_x_252) ;  /* 0x00000000000c7947 */ /* 0x000fec0003800000 */
.L_x_245:
[----:B------:R-:W0:Y:S01]  /*3d00*/  MUFU.RSQ R3, -QNAN ;  /* 0xffc0000000037908 */ /* 0x000e220000001400 */
[----:B------:R-:W-:Y:S05]  /*3d10*/  BRA `(.L_x_252) ;  /* 0x0000000000047947 */ /* 0x000fea0003800000 */
.L_x_244:
[----:B------:R-:W-:-:S07]  /*3d20*/  FADD.FTZ R3, R3, R4 ;  /* 0x0000000403037221 */ /* 0x000fce0000010000 */
.L_x_252:
[----:B------:R-:W-:Y:S05]  /*3d30*/  BSYNC.RECONVERGENT B1 ;  /* 0x0000000000017941 */ /* 0x000fea0003800200 */
.L_x_242:
[----:B------:R-:W-:Y:S01]  /*3d40*/  HFMA2 R9, -RZ, RZ, 0, 0 ;  /* 0x00000000ff097431 */ /* 0x000fe200000001ff */
[----:B0-----:R-:W-:-:S03]  /*3d50*/  MOV R10, R3 ;  /* 0x00000003000a7202 */ /* 0x001fc60000000f00 */
[----:B------:R-:W-:Y:S05]  /*3d60*/  RET.REL.NODEC R8 `(_Z35scaled_dot_product_attention_kernelPKfS0_S0_Pfiiif) ;  /* 0xffffffc008a47950 */ /* 0x000fea0003c3ffff */
.L_x_253:
        /* <DEDUP_REMOVED lines=9> */
.L_x_349:


//--------------------- .text._Z14softmax_kernelPKfPfiii --------------------------
	.section	.text._Z14softmax_kernelPKfPfiii,"ax",@progbits
	.align	128
        .global         _Z14softmax_kernelPKfPfiii
        .type           _Z14softmax_kernelPKfPfiii,@function
        .size           _Z14softmax_kernelPKfPfiii,(.L_x_350 - _Z14softmax_kernelPKfPfiii)
        .other          _Z14softmax_kernelPKfPfiii,@"STO_CUDA_ENTRY STV_DEFAULT"
_Z14softmax_kernelPKfPfiii:
.text._Z14softmax_kernelPKfPfiii:
        /* <DEDUP_REMOVED lines=8> */
[----:B------:R-:W0:Y:S01]  /*0080*/  LDCU UR5, c[0x0][0x398] ;  /* 0x00007300ff0577ac */ /* 0x000e220008000800 */
[----:B------:R-:W-:Y:S01]  /*0090*/  IMAD R5, R5, UR4, R0 ;  /* 0x0000000405057c24 */ /* 0x000fe2000f8e0200 */
[----:B------:R-:W-:Y:S01]  /*00a0*/  BSSY.RECONVERGENT B0, `(.L_x_254) ;  /* 0x0000010000007945 */ /* 0x000fe20003800200 */
[----:B------:R-:W-:Y:S01]  /*00b0*/  IMAD.MOV.U32 R3, RZ, RZ, -0x800000 ;  /* 0xff800000ff037424 */ /* 0x000fe200078e00ff */
[----:B------:R-:W1:Y:S01]  /*00c0*/  LDCU.64 UR8, c[0x0][0x358] ;  /* 0x00006b00ff0877ac */ /* 0x000e620008000a00 */
[----:B0-----:R-:W-:-:S13]  /*00d0*/  ISETP.GE.AND P0, PT, R2, UR5, PT ;  /* 0x0000000502007c0c */ /* 0x001fda000bf06270 */
[----:B-1----:R-:W-:Y:S05]  /*00e0*/  @P0 BRA `(.L_x_255) ;  /* 0x00000000002c0947 */ /* 0x002fea0003800000 */
[----:B------:R-:W0:Y:S01]  /*00f0*/  LDC R11, c[0x0][0x360] ;  /* 0x0000d800ff0b7b82 */ /* 0x000e220000000800 */
[----:B------:R-:W-:Y:S02]  /*0100*/  IMAD.MOV.U32 R3, RZ, RZ, -0x800000 ;  /* 0xff800000ff037424 */ /* 0x000fe400078e00ff */
[----:B------:R-:W-:-:S05]  /*0110*/  IMAD.MOV.U32 R0, RZ, RZ, R2 ;  /* 0x000000ffff007224 */ /* 0x000fca00078e0002 */
[----:B------:R-:W1:Y:S02]  /*0120*/  LDC.64 R8, c[0x0][0x380] ;  /* 0x0000e000ff087b82 */ /* 0x000e640000000a00 */
.L_x_256:
[----:B------:R-:W-:-:S04]  /*0130*/  IMAD R7, R5, UR5, R0 ;  /* 0x0000000505077c24 */ /* 0x000fc8000f8e0200 */
[----:B-1----:R-:W-:-:S06]  /*0140*/  IMAD.WIDE R6, R7, 0x4, R8 ;  /* 0x0000000407067825 */ /* 0x002fcc00078e0208 */
[----:B------:R-:W2:Y:S01]  /*0150*/  LDG.E R6, desc[UR8][R6.64] ;  /* 0x0000000806067981 */ /* 0x000ea2000c1e1900 */
[----:B0-----:R-:W-:-:S05]  /*0160*/  IMAD.IADD R0, R11, 0x1, R0 ;  /* 0x000000010b007824 */ /* 0x001fca00078e0200 */
[----:B------:R-:W-:Y:S02]  /*0170*/  ISETP.GE.AND P0, PT, R0, UR5, PT ;  /* 0x0000000500007c0c */ /* 0x000fe4000bf06270 */
[----:B--2---:R-:W-:-:S11]  /*0180*/  FMNMX R3, R6, R3, !PT ;  /* 0x0000000306037209 */ /* 0x004fd60007800000 */
[----:B------:R-:W-:Y:S05]  /*0190*/  @!P0 BRA `(.L_x_256) ;  /* 0xfffffffc00e48947 */ /* 0x000fea000383ffff */
.L_x_255:
[----:B------:R-:W-:Y:S05]  /*01a0*/  BSYNC.RECONVERGENT B0 ;  /* 0x0000000000007941 */ /* 0x000fea0003800200 */
.L_x_254:
[----:B------:R-:W0:Y:S01]  /*01b0*/  S2UR UR5, SR_CgaCtaId ;  /* 0x00000000000579c3 */ /* 0x000e220000008800 */
[----:B------:R-:W-:Y:S01]  /*01c0*/  UMOV UR4, 0x400 ;  /* 0x0000040000047882 */ /* 0x000fe20000000000 */
[----:B------:R-:W1:Y:S02]  /*01d0*/  LDCU UR6, c[0x0][0x360] ;  /* 0x00006c00ff0677ac */ /* 0x000e640008000800 */
[----:B-1----:R-:W-:Y:S02]  /*01e0*/  UISETP.GE.U32.AND UP0, UPT, UR6, 0x2, UPT ;  /* 0x000000020600788c */ /* 0x002fe4000bf06070 */
[----:B0-----:R-:W-:-:S06]  /*01f0*/  ULEA UR4, UR5, UR4, 0x18 ;  /* 0x0000000405047291 */ /* 0x001fcc000f8ec0ff */
[----:B------:R-:W-:-:S05]  /*0200*/  LEA R0, R2, UR4, 0x2 ;  /* 0x0000000402007c11 */ /* 0x000fca000f8e10ff */
[----:B------:R0:W-:Y:S01]  /*0210*/  STS [R0], R3 ;  /* 0x0000000300007388 */ /* 0x0001e20000000800 */
[----:B------:R-:W-:Y:S06]  /*0220*/  BAR.SYNC.DEFER_BLOCKING 0x0 ;  /* 0x0000000000007b1d */ /* 0x000fec0000010000 */
[----:B------:R-:W-:Y:S05]  /*0230*/  BRA.U !UP0, `(.L_x_257) ;  /* 0x0000000108307547 */ /* 0x000fea000b800000 */
[----:B0-----:R-:W-:-:S07]  /*0240*/  IMAD.U32 R3, RZ, RZ, UR6 ;  /* 0x00000006ff037e24 */ /* 0x001fce000f8e00ff */
.L_x_258:
[----:B------:R-:W-:-:S04]  /*0250*/  SHF.R.U32.HI R9, RZ, 0x1, R3 ;  /* 0x00000001ff097819 */ /* 0x000fc80000011603 */
[----:B------:R-:W-:-:S13]  /*0260*/  ISETP.GE.U32.AND P0, PT, R2, R9, PT ;  /* 0x000000090200720c */ /* 0x000fda0003f06070 */
[----:B------:R-:W-:Y:S01]  /*0270*/  @!P0 IMAD R6, R9, 0x4, R0 ;  /* 0x0000000409068824 */ /* 0x000fe200078e0200 */
[----:B------:R-:W-:Y:S04]  /*0280*/  @!P0 LDS R4, [R0] ;  /* 0x0000000000048984 */ /* 0x000fe80000000800 */
[----:B------:R-:W0:Y:S02]  /*0290*/  @!P0 LDS R7, [R6] ;  /* 0x0000000006078984 */ /* 0x000e240000000800 */
[----:B0-----:R-:W-:-:S05]  /*02a0*/  @!P0 FMNMX R7, R4, R7, !PT ;  /* 0x0000000704078209 */ /* 0x001fca0007800000 */
[----:B------:R1:W-:Y:S01]  /*02b0*/  @!P0 STS [R0], R7 ;  /* 0x0000000700008388 */ /* 0x0003e20000000800 */
[----:B------:R-:W-:Y:S01]  /*02c0*/  BAR.SYNC.DEFER_BLOCKING 0x0 ;  /* 0x0000000000007b1d */ /* 0x000fe20000010000 */
[----:B------:R-:W-:Y:S02]  /*02d0*/  ISETP.GT.U32.AND P0, PT, R3, 0x3, PT ;  /* 0x000000030300780c */ /* 0x000fe40003f04070 */
[----:B------:R-:W-:-:S11]  /*02e0*/  MOV R3, R9 ;  /* 0x0000000900037202 */ /* 0x000fd60000000f00 */
[----:B-1----:R-:W-:Y:S05]  /*02f0*/  @P0 BRA `(.L_x_258) ;  /* 0xfffffffc00d40947 */ /* 0x002fea000383ffff */
.L_x_257:
[----:B------:R-:W1:Y:S01]  /*0300*/  S2UR UR5, SR_CgaCtaId ;  /* 0x00000000000579c3 */ /* 0x000e620000008800 */
[----:B------:R-:W2:Y:S01]  /*0310*/  LDCU UR7, c[0x0][0x398] ;  /* 0x00007300ff0777ac */ /* 0x000ea20008000800 */
[----:B------:R-:W-:Y:S01]  /*0320*/  BSSY.RECONVERGENT B0, `(.L_x_259) ;  /* 0x0000020000007945 */ /* 0x000fe20003800200 */
[----:B------:R-:W-:Y:S01]  /*0330*/  IMAD.MOV.U32 R13, RZ, RZ, RZ ;  /* 0x000000ffff0d7224 */ /* 0x000fe200078e00ff */
[----:B------:R-:W-:Y:S01]  /*0340*/  UMOV UR4, 0x400 ;  /* 0x0000040000047882 */ /* 0x000fe20000000000 */
[----:B--2---:R-:W-:Y:S01]  /*0350*/  ISETP.GE.AND P0, PT, R2, UR7, PT ;  /* 0x0000000702007c0c */ /* 0x004fe2000bf06270 */
[----:B-1----:R-:W-:-:S09]  /*0360*/  ULEA UR4, UR5, UR4, 0x18 ;  /* 0x0000000405047291 */ /* 0x002fd2000f8ec0ff */
[----:B0-----:R-:W0:Y:S01]  /*0370*/  LDS R3, [UR4] ;  /* 0x00000004ff037984 */ /* 0x001e220008000800 */
[----:B------:R-:W-:Y:S06]  /*0380*/  BAR.SYNC.DEFER_BLOCKING 0x0 ;  /* 0x0000000000007b1d */ /* 0x000fec0000010000 */
[----:B------:R-:W-:Y:S05]  /*0390*/  @P0 BRA `(.L_x_260) ;  /* 0x0000000000600947 */ /* 0x000fea0003800000 */
[----:B------:R-:W1:Y:S01]  /*03a0*/  LDC.64 R6, c[0x0][0x380] ;  /* 0x0000e000ff067b82 */ /* 0x000e620000000a00 */
[----:B------:R-:W-:Y:S02]  /*03b0*/  IMAD.MOV.U32 R13, RZ, RZ, RZ ;  /* 0x000000ffff0d7224 */ /* 0x000fe400078e00ff */
[----:B------:R-:W-:-:S05]  /*03c0*/  IMAD.MOV.U32 R4, RZ, RZ, R2 ;  /* 0x000000ffff047224 */ /* 0x000fca00078e0002 */
[----:B------:R-:W2:Y:S02]  /*03d0*/  LDC.64 R8, c[0x0][0x388] ;  /* 0x0000e200ff087b82 */ /* 0x000ea40000000a00 */
.L_x_261:
[----:B------:R-:W-:-:S04]  /*03e0*/  IMAD R15, R5, UR7, R4 ;  /* 0x00000007050f7c24 */ /* 0x000fc8000f8e0204 */
[----:B-1-3--:R-:W-:-:S06]  /*03f0*/  IMAD.WIDE R10, R15, 0x4, R6 ;  /* 0x000000040f0a7825 */ /* 0x00afcc00078e0206 */
[----:B------:R-:W0:Y:S01]  /*0400*/  LDG.E R10, desc[UR8][R10.64] ;  /* 0x000000080a0a7981 */ /* 0x000e22000c1e1900 */
[----:B------:R-:W-:Y:S02]  /*0410*/  IMAD.MOV.U32 R17, RZ, RZ, 0x3bbb989d ;  /* 0x3bbb989dff117424 */ /* 0x000fe400078e00ff */
[----:B------:R-:W-:Y:S02]  /*0420*/  IMAD.MOV.U32 R19, RZ, RZ, 0x437c0000 ;  /* 0x437c0000ff137424 */ /* 0x000fe400078e00ff */
[----:B------:R-:W-:-:S05]  /*0430*/  VIADD R4, R4, UR6 ;  /* 0x0000000604047c36 */ /* 0x000fca0008000000 */
[----:B------:R-:W-:Y:S01]  /*0440*/  ISETP.GE.AND P0, PT, R4, UR7, PT ;  /* 0x0000000704007c0c */ /* 0x000fe2000bf06270 */
[----:B0-----:R-:W-:Y:S01]  /*0450*/  FADD R12, -R3, R10 ;  /* 0x0000000a030c7221 */ /* 0x001fe20000000100 */
[----:B--2---:R-:W-:-:S04]  /*0460*/  IMAD.WIDE R10, R15, 0x4, R8 ;  /* 0x000000040f0a7825 */ /* 0x004fc800078e0208 */
        /* <DEDUP_REMOVED lines=9> */
[----:B------:R3:W-:Y:S01]  /*0500*/  STG.E desc[UR8][R10.64], R14 ;  /* 0x0000000e0a007986 */ /* 0x0007e2000c101908 */
[----:B------:R-:W-:Y:S05]  /*0510*/  @!P0 BRA `(.L_x_261) ;  /* 0xfffffffc00b08947 */ /* 0x000fea000383ffff */
.L_x_260:
[----:B------:R-:W-:Y:S05]  /*0520*/  BSYNC.RECONVERGENT B0 ;  /* 0x0000000000007941 */ /* 0x000fea0003800200 */
.L_x_259:
[----:B------:R1:W-:Y:S01]  /*0530*/  STS [R0], R13 ;  /* 0x0000000d00007388 */ /* 0x0003e20000000800 */
[----:B------:R-:W-:Y:S01]  /*0540*/  UISETP.GE.U32.AND UP0, UPT, UR6, 0x2, UPT ;  /* 0x000000020600788c */ /* 0x000fe2000bf06070 */
[----:B------:R-:W-:Y:S08]  /*0550*/  BAR.SYNC.DEFER_BLOCKING 0x0 ;  /* 0x0000000000007b1d */ /* 0x000ff00000010000 */
[----:B-1----:R-:W-:Y:S05]  /*0560*/  BRA.U !UP0, `(.L_x_262) ;  /* 0x0000000108307547 */ /* 0x002fea000b800000 */
[----:B0-----:R-:W-:-:S07]  /*0570*/  IMAD.U32 R3, RZ, RZ, UR6 ;  /* 0x00000006ff037e24 */ /* 0x001fce000f8e00ff */
.L_x_263:
[----:B------:R-:W-:-:S04]  /*0580*/  SHF.R.U32.HI R9, RZ, 0x1, R3 ;  /* 0x00000001ff097819 */ /* 0x000fc80000011603 */
[----:B------:R-:W-:-:S13]  /*0590*/  ISETP.GE.U32.AND P0, PT, R2, R9, PT ;  /* 0x000000090200720c */ /* 0x000fda0003f06070 */
[----:B------:R-:W-:Y:S01]  /*05a0*/  @!P0 IMAD R4, R9, 0x4, R0 ;  /* 0x0000000409048824 */ /* 0x000fe200078e0200 */
[----:B------:R-:W-:Y:S05]  /*05b0*/  @!P0 LDS R7, [R0] ;  /* 0x0000000000078984 */ /* 0x000fea0000000800 */
[----:B------:R-:W0:Y:S02]  /*05c0*/  @!P0 LDS R4, [R4] ;  /* 0x0000000004048984 */ /* 0x000e240000000800 */
[----:B0-----:R-:W-:-:S05]  /*05d0*/  @!P0 FADD R7, R4, R7 ;  /* 0x0000000704078221 */ /* 0x001fca0000000000 */
[----:B------:R1:W-:Y:S01]  /*05e0*/  @!P0 STS [R0], R7 ;  /* 0x0000000700008388 */ /* 0x0003e20000000800 */
[----:B------:R-:W-:Y:S01]  /*05f0*/  BAR.SYNC.DEFER_BLOCKING 0x0 ;  /* 0x0000000000007b1d */ /* 0x000fe20000010000 */
[----:B------:R-:W-:Y:S01]  /*0600*/  ISETP.GT.U32.AND P0, PT, R3, 0x3, PT ;  /* 0x000000030300780c */ /* 0x000fe20003f04070 */
[----:B------:R-:W-:-:S12]  /*0610*/  IMAD.MOV.U32 R3, RZ, RZ, R9 ;  /* 0x000000ffff037224 */ /* 0x000fd800078e0009 */
[----:B-1----:R-:W-:Y:S05]  /*0620*/  @P0 BRA `(.L_x_263) ;  /* 0xfffffffc00d40947 */ /* 0x002fea000383ffff */
.L_x_262:
[----:B------:R-:W1:Y:S01]  /*0630*/  S2UR UR5, SR_CgaCtaId ;  /* 0x00000000000579c3 */ /* 0x000e620000008800 */
[----:B------:R-:W-:-:S07]  /*0640*/  UMOV UR4, 0x400 ;  /* 0x0000040000047882 */ /* 0x000fce0000000000 */
[----:B------:R-:W2:Y:S01]  /*0650*/  LDC.64 R6, c[0x0][0x388] ;  /* 0x0000e200ff067b82 */ /* 0x000ea20000000a00 */
[----:B-1----:R-:W-:Y:S01]  /*0660*/  ULEA UR4, UR5, UR4, 0x18 ;  /* 0x0000000405047291 */ /* 0x002fe2000f8ec0ff */
[----:B------:R-:W1:Y:S08]  /*0670*/  LDCU UR5, c[0x0][0x398] ;  /* 0x00007300ff0577ac */ /* 0x000e700008000800 */
[----:B0-----:R-:W0:Y:S02]  /*0680*/  LDS R3, [UR4] ;  /* 0x00000004ff037984 */ /* 0x001e240008000800 */
[----:B------:R-:W4:Y:S01]  /*0690*/  LDCU UR4, c[0x0][0x398] ;  /* 0x00007300ff0477ac */ /* 0x000f220008000800 */
[----:B------:R-:W-:Y:S01]  /*06a0*/  BAR.SYNC.DEFER_BLOCKING 0x0 ;  /* 0x0000000000007b1d */ /* 0x000fe20000010000 */
[----:B----4-:R-:W-:-:S13]  /*06b0*/  ISETP.GE.AND P0, PT, R2, UR4, PT ;  /* 0x0000000402007c0c */ /* 0x010fda000bf06270 */
[----:B-12---:R-:W-:Y:S05]  /*06c0*/  @P0 EXIT ;  /* 0x000000000000094d */ /* 0x006fea0003800000 */
.L_x_266:
[----:B------:R-:W-:-:S04]  /*06d0*/  IMAD R9, R5, UR5, R2 ;  /* 0x0000000505097c24 */ /* 0x000fc8000f8e0202 */
[----:B------:R-:W-:-:S05]  /*06e0*/  IMAD.WIDE R8, R9, 0x4, R6 ;  /* 0x0000000409087825 */ /* 0x000fca00078e0206 */
[----:B------:R-:W2:Y:S01]  /*06f0*/  LDG.E R0, desc[UR8][R8.64] ;  /* 0x0000000808007981 */ /* 0x000ea2000c1e1900 */
[----:B0-----:R-:W3:Y:S01]  /*0700*/  MUFU.RCP R4, R3 ;  /* 0x0000000300047308 */ /* 0x001ee20000001000 */
[----:B------:R-:W-:Y:S01]  /*0710*/  BSSY.RECONVERGENT B0, `(.L_x_264) ;  /* 0x000000b000007945 */ /* 0x000fe20003800200 */
[----:B---3--:R-:W-:-:S04]  /*0720*/  FFMA R11, -R3, R4, 1 ;  /* 0x3f800000030b7423 */ /* 0x008fc80000000104 */
[----:B------:R-:W-:Y:S02]  /*0730*/  FFMA R11, R4, R11, R4 ;  /* 0x0000000b040b7223 */ /* 0x000fe40000000004 */
[----:B--2---:R-:W0:Y:S02]  /*0740*/  FCHK P0, R0, R3 ;  /* 0x0000000300007302 */ /* 0x004e240000000000 */
[----:B------:R-:W-:-:S04]  /*0750*/  FFMA R4, R0, R11, RZ ;  /* 0x0000000b00047223 */ /* 0x000fc800000000ff */
[----:B------:R-:W-:-:S04]  /*0760*/  FFMA R10, -R3, R4, R0 ;  /* 0x00000004030a7223 */ /* 0x000fc80000000100 */
[----:B------:R-:W-:Y:S01]  /*0770*/  FFMA R11, R11, R10, R4 ;  /* 0x0000000a0b0b7223 */ /* 0x000fe20000000004 */
[----:B0-----:R-:W-:Y:S06]  /*0780*/  @!P0 BRA `(.L_x_265) ;  /* 0x00000000000c8947 */ /* 0x001fec0003800000 */
[----:B------:R-:W-:-:S07]  /*0790*/  MOV R4, 0x7b0 ;  /* 0x000007b000047802 */ /* 0x000fce0000000f00 */
[----:B------:R-:W-:Y:S05]  /*07a0*/  CALL.REL.NOINC `($__internal_6_$__cuda_sm3x_div_rn_noftz_f32_slowpath) ;  /* 0x00000000001c7944 */ /* 0x000fea0003c00000 */
[----:B------:R-:W-:-:S07]  /*07b0*/  IMAD.MOV.U32 R11, RZ, RZ, R0 ;  /* 0x000000ffff0b7224 */ /* 0x000fce00078e0000 */
.L_x_265:
[----:B------:R-:W-:Y:S05]  /*07c0*/  BSYNC.RECONVERGENT B0 ;  /* 0x0000000000007941 */ /* 0x000fea0003800200 */
.L_x_264:
[----:B------:R1:W-:Y:S01]  /*07d0*/  STG.E desc[UR8][R8.64], R11 ;  /* 0x0000000b08007986 */ /* 0x0003e2000c101908 */
[----:B------:R-:W-:-:S04]  /*07e0*/  IADD3 R2, PT, PT, R2, UR6, RZ ;  /* 0x0000000602027c10 */ /* 0x000fc8000fffe0ff */
[----:B------:R-:W-:-:S13]  /*07f0*/  ISETP.GE.AND P0, PT, R2, UR5, PT ;  /* 0x0000000502007c0c */ /* 0x000fda000bf06270 */
[----:B-1----:R-:W-:Y:S05]  /*0800*/  @!P0 BRA `(.L_x_266) ;  /* 0xfffffffc00b08947 */ /* 0x002fea000383ffff */
[----:B------:R-:W-:Y:S05]  /*0810*/  EXIT ;  /* 0x000000000000794d */ /* 0x000fea0003800000 */
        .weak           $__internal_6_$__cuda_sm3x_div_rn_noftz_f32_slowpath
        .type           $__internal_6_$__cuda_sm3x_div_rn_noftz_f32_slowpath,@function
        .size           $__internal_6_$__cuda_sm3x_div_rn_noftz_f32_slowpath,(.L_x_350 - $__internal_6_$__cuda_sm3x_div_rn_noftz_f32_slowpath)
$__internal_6_$__cuda_sm3x_div_rn_noftz_f32_slowpath:
        /* <DEDUP_REMOVED lines=32> */
[----:B------:R-:W-:Y:S02]  /*0a20*/  @!P0 IMAD.MOV.U32 R10, RZ, RZ, -0x40 ;  /* 0xffffffc0ff0a8424 */ /* 0x000fe400078e00ff */
[----:B------:R-:W-:Y:S01]  /*0a30*/  @!P0 FFMA R12, R0, 1.84467440737095516160e+19, RZ ;  /* 0x5f800000000c8823 */ /* 0x000fe200000000ff */
[----:B------:R-:W-:Y:S01]  /*0a40*/  @!P1 FFMA R13, R3, 1.84467440737095516160e+19, RZ ;  /* 0x5f800000030d9823 */ /* 0x000fe200000000ff */
[----:B------:R-:W-:-:S07]  /*0a50*/  @!P1 VIADD R10, R10, 0x40 ;  /* 0x000000400a0a9836 */ /* 0x000fce0000000000 */
.L_x_268:
[----:B------:R-:W-:Y:S01]  /*0a60*/  LEA R0, R11, 0xc0800000, 0x17 ;  /* 0xc08000000b007811 */ /* 0x000fe200078eb8ff */
[----:B------:R-:W-:Y:S04]  /*0a70*/  BSSY.RECONVERGENT B2, `(.L_x_273) ;  /* 0x0000036000027945 */ /* 0x000fe80003800200 */
[----:B------:R-:W-:Y:S02]  /*0a80*/  IMAD.IADD R14, R13, 0x1, -R0 ;  /* 0x000000010d0e7824 */ /* 0x000fe400078e0a00 */
[----:B------:R-:W-:Y:S02]  /*0a90*/  VIADD R13, R16, 0xffffff81 ;  /* 0xffffff81100d7836 */ /* 0x000fe40000000000 */
[----:B------:R-:W0:Y:S01]  /*0aa0*/  MUFU.RCP R15, R14 ;  /* 0x0000000e000f7308 */ /* 0x000e220000001000 */
[----:B------:R-:W-:Y:S01]  /*0ab0*/  FADD.FTZ R17, -R14, -RZ ;  /* 0x800000ff0e117221 */ /* 0x000fe20000010100 */
[C---:B------:R-:W-:Y:S01]  /*0ac0*/  IMAD R0, R13.reuse, -0x800000, R12 ;  /* 0xff8000000d007824 */ /* 0x040fe200078e020c */
[----:B------:R-:W-:-:S04]  /*0ad0*/  IADD3 R13, PT, PT, R13, 0x7f, -R11 ;  /* 0x0000007f0d0d7810 */ /* 0x000fc80007ffe80b */
[----:B------:R-:W-:Y:S01]  /*0ae0*/  IADD3 R13, PT, PT, R13, R10, RZ ;  /* 0x0000000a0d0d7210 */ /* 0x000fe20007ffe0ff */
[----:B0-----:R-:W-:-:S04]  /*0af0*/  FFMA R16, R15, R17, 1 ;  /* 0x3f8000000f107423 */ /* 0x001fc80000000011 */
        /* <DEDUP_REMOVED lines=21> */
[CCC-:B------:R-:W-:Y:S01]  /*0c50*/  FFMA.RM R11, R19.reuse, R17.reuse, R16.reuse ;  /* 0x00000011130b7223 */ /* 0x1c0fe20000004010 */
[----:B------:R-:W-:Y:S02]  /*0c60*/  ISETP.NE.AND P2, PT, R14, RZ, PT ;  /* 0x000000ff0e00720c */ /* 0x000fe40003f45270 */
[----:B------:R-:W-:Y:S01]  /*0c70*/  LOP3.LUT R12, R10, 0x7fffff, RZ, 0xc0, !PT ;  /* 0x007fffff0a0c7812 */ /* 0x000fe200078ec0ff */
[----:B------:R-:W-:Y:S01]  /*0c80*/  FFMA.RP R10, R19, R17, R16 ;  /* 0x00000011130a7223 */ /* 0x000fe20000008010 */
[----:B------:R-:W-:Y:S01]  /*0c90*/  ISETP.NE.AND P1, PT, R14, RZ, PT ;  /* 0x000000ff0e00720c */ /* 0x000fe20003f25270 */
[----:B------:R-:W-:Y:S01]  /*0ca0*/  IMAD.MOV R14, RZ, RZ, -R14 ;  /* 0x000000ffff0e7224 */ /* 0x000fe200078e0a0e */
        /* <DEDUP_REMOVED lines=10> */
[----:B------:R-:W-:-:S04]  /*0d50*/  LOP3.LUT R10, R10, R11, RZ, 0xc0, !PT ;  /* 0x0000000b0a0a7212 */ /* 0x000fc800078ec0ff */
[----:B------:R-:W-:-:S04]  /*0d60*/  IADD3 R13, PT, PT, R13, R10, RZ ;  /* 0x0000000a0d0d7210 */ /* 0x000fc80007ffe0ff */
[----:B------:R-:W-:Y:S01]  /*0d70*/  LOP3.LUT R0, R13, R0, RZ, 0xfc, !PT ;  /* 0x000000000d007212 */ /* 0x000fe200078efcff */
[----:B------:R-:W-:Y:S06]  /*0d80*/  BRA `(.L_x_276) ;  /* 0x0000000000107947 */ /* 0x000fec0003800000 */
.L_x_275:
[----:B------:R-:W-:-:S04]  /*0d90*/  LOP3.LUT R0, R0, 0x80000000, RZ, 0xc0, !PT ;  /* 0x8000000000007812 */ /* 0x000fc800078ec0ff */
[----:B------:R-:W-:Y:S01]  /*0da0*/  LOP3.LUT R0, R0, 0x7f800000, RZ, 0xfc, !PT ;  /* 0x7f80000000007812 */ /* 0x000fe200078efcff */
[----:B------:R-:W-:Y:S06]  /*0db0*/  BRA `(.L_x_276) ;  /* 0x0000000000047947 */ /* 0x000fec0003800000 */
.L_x_274:
[----:B------:R-:W-:-:S07]  /*0dc0*/  IMAD R0, R13, 0x800000, R0 ;  /* 0x008000000d007824 */ /* 0x000fce00078e0200 */
.L_x_276:
[----:B------:R-:W-:Y:S05]  /*0dd0*/  BSYNC.RECONVERGENT B2 ;  /* 0x0000000000027941 */ /* 0x000fea0003800200 */
.L_x_273:
[----:B------:R-:W-:Y:S05]  /*0de0*/  BRA `(.L_x_277) ;  /* 0x0000000000207947 */ /* 0x000fea0003800000 */
.L_x_272:
[----:B------:R-:W-:-:S04]  /*0df0*/  LOP3.LUT R0, R13, 0x80000000, R12, 0x48, !PT ;  /* 0x800000000d007812 */ /* 0x000fc800078e480c */
[----:B------:R-:W-:Y:S01]  /*0e00*/  LOP3.LUT R0, R0, 0x7f800000, RZ, 0xfc, !PT ;  /* 0x7f80000000007812 */ /* 0x000fe200078efcff */
[----:B------:R-:W-:Y:S06]  /*0e10*/  BRA `(.L_x_277) ;  /* 0x0000000000147947 */ /* 0x000fec0003800000 */
.L_x_271:
[----:B------:R-:W-:Y:S01]  /*0e20*/  LOP3.LUT R0, R13, 0x80000000, R12, 0x48, !PT ;  /* 0x800000000d007812 */ /* 0x000fe200078e480c */
[----:B------:R-:W-:Y:S06]  /*0e30*/  BRA `(.L_x_277) ;  /* 0x00000000000c7947 */ /* 0x000fec0003800000 */
.L_x_270:
[----:B------:R-:W0:Y:S01]  /*0e40*/  MUFU.RSQ R0, -QNAN ;  /* 0xffc0000000007908 */ /* 0x000e220000001400 */
[----:B------:R-:W-:Y:S05]  /*0e50*/  BRA `(.L_x_277) ;  /* 0x0000000000047947 */ /* 0x000fea0003800000 */
.L_x_269:
[----:B------:R-:W-:-:S07]  /*0e60*/  FADD.FTZ R0, R0, R3 ;  /* 0x0000000300007221 */ /* 0x000fce0000010000 */
.L_x_277:
[----:B------:R-:W-:Y:S05]  /*0e70*/  BSYNC.RECONVERGENT B1 ;  /* 0x0000000000017941 */ /* 0x000fea0003800200 */
.L_x_267:
[----:B------:R-:W-:Y:S02]  /*0e80*/  IMAD.MOV.U32 R10, RZ, RZ, R4 ;  /* 0x000000ffff0a7224 */ /* 0x000fe400078e0004 */
[----:B------:R-:W-:-:S04]  /*0e90*/  IMAD.MOV.U32 R11, RZ, RZ, 0x0 ;  /* 0x00000000ff0b7424 */ /* 0x000fc800078e00ff */
[----:B0-----:R-:W-:Y:S05]  /*0ea0*/  RET.REL.NODEC R10 `(_Z14softmax_kernelPKfPfiii) ;  /* 0xfffffff00a547950 */ /* 0x001fea0003c3ffff */
.L_x_278:
        /* <DEDUP_REMOVED lines=13> */
.L_x_350:


//--------------------- .text._Z22gelu_activation_kernelPKfPfi --------------------------
	.section	.text._Z22gelu_activation_kernelPKfPfi,"ax",@progbits
	.align	128
        .global         _Z22gelu_activation_kernelPKfPfi
        .type           _Z22gelu_activation_kernelPKfPfi,@function
        .size           _Z22gelu_activation_kernelPKfPfi,(.L_x_362 - _Z22gelu_activation_kernelPKfPfi)
        .other          _Z22gelu_activation_kernelPKfPfi,@"STO_CUDA_ENTRY STV_DEFAULT"
_Z22gelu_activation_kernelPKfPfi:
.text._Z22gelu_activation_kernelPKfPfi:
[----:B------:R-:W-:Y:S01]  /*0000*/  LDC R1, c[0x0][0x37c] ;  /* 0x0000df00ff017b82 */ /* 0x000fe20000000800 */
[----:B------:R-:W0:Y:S07]  /*0010*/  S2R R0, SR_TID.X ;  /* 0x0000000000007919 */ /* 0x000e2e0000002100 */
[----:B------:R-:W0:Y:S01]  /*0020*/  S2UR UR4, SR_CTAID.X ;  /* 0x00000000000479c3 */ /* 0x000e220000002500 */
[----:B------:R-:W1:Y:S07]  /*0030*/  LDCU UR5, c[0x0][0x390] ;  /* 0x00007200ff0577ac */ /* 0x000e6e0008000800 */
[----:B------:R-:W0:Y:S02]  /*0040*/  LDC R5, c[0x0][0x360] ;  /* 0x0000d800ff057b82 */ /* 0x000e240000000800 */
[----:B0-----:R-:W-:-:S05]  /*0050*/  IMAD R5, R5, UR4, R0 ;  /* 0x0000000405057c24 */ /* 0x001fca000f8e0200 */
[----:B-1----:R-:W-:-:S13]  /*0060*/  ISETP.GE.AND P0, PT, R5, UR5, PT ;  /* 0x0000000505007c0c */ /* 0x002fda000bf06270 */
[----:B------:R-:W-:Y:S05]  /*0070*/  @P0 EXIT ;  /* 0x000000000000094d */ /* 0x000fea0003800000 */
[----:B------:R-:W0:Y:S01]  /*0080*/  LDC.64 R2, c[0x0][0x380] ;  /* 0x0000e000ff027b82 */ /* 0x000e220000000a00 */
[----:B------:R-:W1:Y:S01]  /*0090*/  LDCU.64 UR4, c[0x0][0x358] ;  /* 0x00006b00ff0477ac */ /* 0x000e620008000a00 */
[----:B0-----:R-:W-:-:S05]  /*00a0*/  IMAD.WIDE R2, R5, 0x4, R2 ;  /* 0x0000000405027825 */ /* 0x001fca00078e0202 */
[----:B-1----:R0:W2:Y:S01]  /*00b0*/  LDG.E R4, desc[UR4][R2.64] ;  /* 0x0000000402047981 */ /* 0x0020a2000c1e1900 */
[----:B------:R-:W-:Y:S01]  /*00c0*/  MOV R10, 0x3c80f082 ;  /* 0x3c80f082000a7802 */ /* 0x000fe20000000f00 */
[----:B------:R-:W-:Y:S01]  /*00d0*/  HFMA2 R11, -RZ, RZ, 1.875, 0 ;  /* 0x3f800000ff0b7431 */ /* 0x000fe200000001ff */
[----:B0-----:R-:W0:Y:S02]  /*00e0*/  LDC.64 R2, c[0x0][0x388] ;  /* 0x0000e200ff027b82 */ /* 0x001e240000000a00 */
[----:B0-----:R-:W-:-:S04]  /*00f0*/  IMAD.WIDE R2, R5, 0x4, R2 ;  /* 0x0000000405027825 */ /* 0x001fc800078e0202 */
[----:B--2---:R-:W-:-:S04]  /*0100*/  FMUL R7, R4, R4 ;  /* 0x0000000404077220 */ /* 0x004fc80000400000 */
[----:B------:R-:W-:-:S04]  /*0110*/  FMUL R7, R4, R7 ;  /* 0x0000000704077220 */ /* 0x000fc80000400000 */
[----:B------:R-:W-:Y:S01]  /*0120*/  FFMA R7, R7, 0.044714998453855514526, R4 ;  /* 0x3d37271307077823 */ /* 0x000fe20000000004 */
[----:B------:R-:W-:-:S03]  /*0130*/  FMUL R4, R4, 0.5 ;  /* 0x3f00000004047820 */ /* 0x000fc60000400000 */
[----:B------:R-:W-:-:S04]  /*0140*/  FMUL R7, R7, 0.79788458347320556641 ;  /* 0x3f4c422a07077820 */ /* 0x000fc80000400000 */
[C---:B------:R-:W-:Y:S01]  /*0150*/  FMUL R0, |R7|.reuse, 2.8853900432586669922 ;  /* 0x4038aa3b07007820 */ /* 0x040fe20000400200 */
[C---:B------:R-:W-:Y:S01]  /*0160*/  FMUL R9, R7.reuse, R7 ;  /* 0x0000000707097220 */ /* 0x040fe20000400000 */
[C---:B------:R-:W-:Y:S02]  /*0170*/  FSETP.GE.AND P1, PT, |R7|.reuse, 0.60000002384185791016, PT ;  /* 0x3f19999a0700780b */ /* 0x040fe40003f26200 */
[----:B------:R-:W-:Y:S01]  /*0180*/  FSETP.GE.AND P0, PT, |R7|, 9.010913848876953125, PT ;  /* 0x41102cb40700780b */ /* 0x000fe20003f06200 */
[C---:B------:R-:W-:Y:S01]  /*0190*/  FFMA R10, R9.reuse, R10, -0.052303962409496307373 ;  /* 0xbd563cae090a7423 */ /* 0x040fe2000000000a */
[----:B------:R-:W0:Y:S02]  /*01a0*/  MUFU.EX2 R0, R0 ;  /* 0x0000000000007308 */ /* 0x000e240000000800 */
[----:B0-----:R-:W-:Y:S01]  /*01b0*/  FADD R6, R0, 1 ;  /* 0x3f80000000067421 */ /* 0x001fe20000000000 */
[----:B------:R-:W-:-:S04]  /*01c0*/  FFMA R0, R9, R10, 0.1331529766321182251 ;  /* 0x3e08594109007423 */ /* 0x000fc8000000000a */
[C---:B------:R-:W-:Y:S01]  /*01d0*/  FFMA R0, R9.reuse, R0, -0.33332768082618713379 ;  /* 0xbeaaa9ed09007423 */ /* 0x040fe20000000000 */
[----:B------:R-:W0:Y:S03]  /*01e0*/  MUFU.RCP R6, R6 ;  /* 0x0000000600067308 */ /* 0x000e260000001000 */
[----:B------:R-:W-:Y:S01]  /*01f0*/  FFMA R0, R9, R0, RZ ;  /* 0x0000000009007223 */ /* 0x000fe200000000ff */
[----:B0-----:R-:W-:-:S05]  /*0200*/  FFMA R8, R6, -2, R11 ;  /* 0xc000000006087823 */ /* 0x001fca000000000b */
[----:B------:R-:W-:-:S04]  /*0210*/  FSEL R8, R8, 1, !P0 ;  /* 0x3f80000008087808 */ /* 0x000fc80004000000 */
[--C-:B------:R-:W-:Y:S01]  /*0220*/  LOP3.LUT R8, R8, 0x80000000, R7.reuse, 0xb8, !PT ;  /* 0x8000000008087812 */ /* 0x100fe200078eb807 */
[----:B------:R-:W-:-:S04]  /*0230*/  @!P1 FFMA R8, R7, R0, R7 ;  /* 0x0000000007089223 */ /* 0x000fc80000000007 */
[----:B------:R-:W-:-:S04]  /*0240*/  FADD R7, R8, 1 ;  /* 0x3f80000008077421 */ /* 0x000fc80000000000 */
[----:B------:R-:W-:-:S05]  /*0250*/  FMUL R7, R4, R7 ;  /* 0x0000000704077220 */ /* 0x000fca0000400000 */
[----:B------:R-:W-:Y:S01]  /*0260*/  STG.E desc[UR4][R2.64], R7 ;  /* 0x0000000702007986 */ /* 0x000fe2000c101904 */
[----:B------:R-:W-:Y:S05]  /*0270*/  EXIT ;  /* 0x000000000000794d */ /* 0x000fea0003800000 */
.L_x_279:
        /* <DEDUP_REMOVED lines=16> */
.L_x_362:


//--------------------- .text._Z26layer_normalization_kernelPKfPfS0_S0_iif --------------------------
	.section	.text._Z26layer_normalization_kernelPKfPfS0_S0_iif,"ax",@progbits
	.align	128
        .global         _Z26layer_normalization_kernelPKfPfS0_S0_iif
        .type           _Z26layer_normalization_kernelPKfPfS0_S0_iif,@function
        .size           _Z26layer_normalization_kernelPKfPfS0_S0_iif,(.L_x_351 - _Z26layer_normalization_kernelPKfPfS0_S0_iif)
        .other          _Z26layer_normalization_kernelPKfPfS0_S0_iif,@"STO_CUDA_ENTRY STV_DEFAULT"
_Z26layer_normalization_kernelPKfPfS0_S0_iif:
.text._Z26layer_normalization_kernelPKfPfS0_S0_iif:
        /* <DEDUP_REMOVED lines=8> */
[----:B------:R-:W0:Y:S01]  /*0080*/  LDCU UR10, c[0x0][0x3a4] ;  /* 0x00007480ff0a77ac */ /* 0x000e220008000800 */
[----:B------:R-:W-:Y:S01]  /*0090*/  HFMA2 R4, -RZ, RZ, 0, 0 ;  /* 0x00000000ff047431 */ /* 0x000fe200000001ff */
[----:B------:R-:W1:Y:S01]  /*00a0*/  LDCU.64 UR16, c[0x0][0x358] ;  /* 0x00006b00ff1077ac */ /* 0x000e620008000a00 */
[----:B0-----:R-:W-:-:S09]  /*00b0*/  UISETP.GE.AND UP0, UPT, UR10, 0x1, UPT ;  /* 0x000000010a00788c */ /* 0x001fd2000bf06270 */
[----:B-1----:R-:W-:Y:S05]  /*00c0*/  BRA.U !UP0, `(.L_x_280) ;  /* 0x0000000508a87547 */ /* 0x002fea000b800000 */
[----:B------:R-:W-:Y:S02]  /*00d0*/  UISETP.GE.U32.AND UP2, UPT, UR10, 0x10, UPT ;  /* 0x000000100a00788c */ /* 0x000fe4000bf46070 */
[----:B------:R-:W-:Y:S01]  /*00e0*/  IMAD R0, R2, UR10, RZ ;  /* 0x0000000a02007c24 */ /* 0x000fe2000f8e02ff */
[----:B------:R-:W-:Y:S01]  /*00f0*/  ULOP3.LUT UR8, UR10, 0xf, URZ, 0xc0, !UPT ;  /* 0x0000000f0a087892 */ /* 0x000fe2000f8ec0ff */
[----:B------:R-:W-:Y:S01]  /*0100*/  MOV R4, RZ ;  /* 0x000000ff00047202 */ /* 0x000fe20000000f00 */
[----:B------:R-:W-:Y:S02]  /*0110*/  UMOV UR4, URZ ;  /* 0x000000ff00047c82 */ /* 0x000fe40008000000 */
[----:B------:R-:W-:Y:S02]  /*0120*/  UISETP.NE.AND UP1, UPT, UR8, URZ, UPT ;  /* 0x000000ff0800728c */ /* 0x000fe4000bf25270 */
[----:B------:R-:W-:Y:S09]  /*0130*/  BRA.U !UP2, `(.L_x_281) ;  /* 0x000000010ab87547 */ /* 0x000ff2000b800000 */
[----:B------:R-:W0:Y:S01]  /*0140*/  LDCU.64 UR6, c[0x0][0x380] ;  /* 0x00007000ff0677ac */ /* 0x000e220008000a00 */
[----:B------:R-:W-:Y:S02]  /*0150*/  MOV R4, RZ ;  /* 0x000000ff00047202 */ /* 0x000fe40000000f00 */
[----:B------:R-:W-:Y:S01]  /*0160*/  MOV R3, R0 ;  /* 0x0000000000037202 */ /* 0x000fe20000000f00 */
[----:B------:R-:W-:-:S04]  /*0170*/  ULOP3.LUT UR4, UR10, 0x7ffffff0, URZ, 0xc0, !UPT ;  /* 0x7ffffff00a047892 */ /* 0x000fc8000f8ec0ff */
[----:B------:R-:W-:Y:S02]  /*0180*/  UIADD3 UR9, UPT, UPT, -UR4, URZ, URZ ;  /* 0x000000ff04097290 */ /* 0x000fe4000fffe1ff */
[----:B0-----:R-:W-:-:S04]  /*0190*/  UIADD3 UR5, UP2, UPT, UR6, 0x20, URZ ;  /* 0x0000002006057890 */ /* 0x001fc8000ff5e0ff */
[----:B------:R-:W-:-:S12]  /*01a0*/  UIADD3.X UR6, UPT, UPT, URZ, UR7, URZ, UP2, !UPT ;  /* 0x00000007ff067290 */ /* 0x000fd800097fe4ff */
.L_x_282:
[----:B------:R-:W-:Y:S02]  /*01b0*/  MOV R6, UR5 ;  /* 0x0000000500067c02 */ /* 0x000fe40008000f00 */
[----:B------:R-:W-:-:S03]  /*01c0*/  MOV R7, UR6 ;  /* 0x0000000600077c02 */ /* 0x000fc60008000f00 */
[----:B------:R-:W-:-:S05]  /*01d0*/  IMAD.WIDE R6, R3, 0x4, R6 ;  /* 0x0000000403067825 */ /* 0x000fca00078e0206 */
[----:B------:R-:W2:Y:S04]  /*01e0*/  LDG.E R15, desc[UR16][R6.64+-0x20] ;  /* 0xffffe010060f7981 */ /* 0x000ea8000c1e1900 */
[----:B------:R-:W3:Y:S04]  /*01f0*/  LDG.E R16, desc[UR16][R6.64+-0x1c] ;  /* 0xffffe41006107981 */ /* 0x000ee8000c1e1900 */
[----:B------:R-:W4:Y:S04]  /*0200*/  LDG.E R18, desc[UR16][R6.64+-0x18] ;  /* 0xffffe81006127981 */ /* 0x000f28000c1e1900 */
[----:B------:R-:W5:Y:S04]  /*0210*/  LDG.E R20, desc[UR16][R6.64+-0x14] ;  /* 0xffffec1006147981 */ /* 0x000f68000c1e1900 */
        /* <DEDUP_REMOVED lines=11> */
[----:B------:R-:W5:Y:S01]  /*02d0*/  LDG.E R14, desc[UR16][R6.64+0x1c] ;  /* 0x00001c10060e7981 */ /* 0x000f62000c1e1900 */
[----:B------:R-:W-:Y:S01]  /*02e0*/  UIADD3 UR9, UPT, UPT, UR9, 0x10, URZ ;  /* 0x0000001009097890 */ /* 0x000fe2000fffe0ff */
[----:B------:R-:W-:-:S03]  /*02f0*/  IADD3 R3, PT, PT, R3, 0x10, RZ ;  /* 0x0000001003037810 */ /* 0x000fc60007ffe0ff */
[----:B------:R-:W-:Y:S01]  /*0300*/  UISETP.NE.AND UP2, UPT, UR9, URZ, UPT ;  /* 0x000000ff0900728c */ /* 0x000fe2000bf45270 */
[----:B--2---:R-:W-:-:S04]  /*0310*/  FADD R15, R15, R4 ;  /* 0x000000040f0f7221 */ /* 0x004fc80000000000 */
[----:B---3--:R-:W-:-:S04]  /*0320*/  FADD R15, R15, R16 ;  /* 0x000000100f0f7221 */ /* 0x008fc80000000000 */
[----:B----4-:R-:W-:-:S04]  /*0330*/  FADD R15, R15, R18 ;  /* 0x000000120f0f7221 */ /* 0x010fc80000000000 */
[----:B-----5:R-:W-:-:S04]  /*0340*/  FADD R15, R15, R20 ;  /* 0x000000140f0f7221 */ /* 0x020fc80000000000 */
[----:B------:R-:W-:-:S04]  /*0350*/  FADD R15, R15, R22 ;  /* 0x000000160f0f7221 */ /* 0x000fc80000000000 */
        /* <DEDUP_REMOVED lines=10> */
[----:B------:R-:W-:Y:S01]  /*0400*/  FADD R4, R5, R14 ;  /* 0x0000000e05047221 */ /* 0x000fe20000000000 */
[----:B------:R-:W-:Y:S06]  /*0410*/  BRA.U UP2, `(.L_x_282) ;  /* 0xfffffffd02647547 */ /* 0x000fec000b83ffff */
.L_x_281:
[----:B------:R-:W-:Y:S05]  /*0420*/  BRA.U !UP1, `(.L_x_280) ;  /* 0x0000000109d07547 */ /* 0x000fea000b800000 */
[----:B------:R-:W-:Y:S02]  /*0430*/  UISETP.GE.U32.AND UP1, UPT, UR8, 0x8, UPT ;  /* 0x000000080800788c */ /* 0x000fe4000bf26070 */
[----:B------:R-:W-:-:S04]  /*0440*/  ULOP3.LUT UR6, UR10, 0x7, URZ, 0xc0, !UPT ;  /* 0x000000070a067892 */ /* 0x000fc8000f8ec0ff */
[----:B------:R-:W-:-:S03]  /*0450*/  UISETP.NE.AND UP2, UPT, UR6, URZ, UPT ;  /* 0x000000ff0600728c */ /* 0x000fc6000bf45270 */
[----:B------:R-:W-:Y:S08]  /*0460*/  BRA.U !UP1, `(.L_x_283) ;  /* 0x0000000109507547 */ /* 0x000ff0000b800000 */
[----:B------:R-:W0:Y:S01]  /*0470*/  LDC.64 R6, c[0x0][0x380] ;  /* 0x0000e000ff067b82 */ /* 0x000e220000000a00 */
[----:B------:R-:W-:-:S05]  /*0480*/  IADD3 R3, PT, PT, R0, UR4, RZ ;  /* 0x0000000400037c10 */ /* 0x000fca000fffe0ff */
[----:B0-----:R-:W-:-:S05]  /*0490*/  IMAD.WIDE R6, R3, 0x4, R6 ;  /* 0x0000000403067825 */ /* 0x001fca00078e0206 */
[----:B------:R-:W2:Y:S04]  /*04a0*/  LDG.E R3, desc[UR16][R6.64] ;  /* 0x0000001006037981 */ /* 0x000ea8000c1e1900 */
[----:B------:R-:W3:Y:S04]  /*04b0*/  LDG.E R8, desc[UR16][R6.64+0x4] ;  /* 0x0000041006087981 */ /* 0x000ee8000c1e1900 */
[----:B------:R-:W4:Y:S04]  /*04c0*/  LDG.E R10, desc[UR16][R6.64+0x8] ;  /* 0x00000810060a7981 */ /* 0x000f28000c1e1900 */
[----:B------:R-:W5:Y:S04]  /*04d0*/  LDG.E R12, desc[UR16][R6.64+0xc] ;  /* 0x00000c10060c7981 */ /* 0x000f68000c1e1900 */
[----:B------:R-:W5:Y:S04]  /*04e0*/  LDG.E R14, desc[UR16][R6.64+0x10] ;  /* 0x00001010060e7981 */ /* 0x000f68000c1e1900 */
[----:B------:R-:W5:Y:S04]  /*04f0*/  LDG.E R16, desc[UR16][R6.64+0x14] ;  /* 0x0000141006107981 */ /* 0x000f68000c1e1900 */
[----:B------:R-:W5:Y:S04]  /*0500*/  LDG.E R18, desc[UR16][R6.64+0x18] ;  /* 0x0000181006127981 */ /* 0x000f68000c1e1900 */
[----:B------:R-:W5:Y:S01]  /*0510*/  LDG.E R20, desc[UR16][R6.64+0x1c] ;  /* 0x00001c1006147981 */ /* 0x000f62000c1e1900 */
[----:B------:R-:W-:Y:S01]  /*0520*/  UIADD3 UR4, UPT, UPT, UR4, 0x8, URZ ;  /* 0x0000000804047890 */ /* 0x000fe2000fffe0ff */
[----:B--2---:R-:W-:-:S04]  /*0530*/  FADD R3, R4, R3 ;  /* 0x0000000304037221 */ /* 0x004fc80000000000 */
[----:B---3--:R-:W-:-:S04]  /*0540*/  FADD R3, R3, R8 ;  /* 0x0000000803037221 */ /* 0x008fc80000000000 */
[----:B----4-:R-:W-:-:S04]  /*0550*/  FADD R3, R3, R10 ;  /* 0x0000000a03037221 */ /* 0x010fc80000000000 */
[----:B-----5:R-:W-:-:S04]  /*0560*/  FADD R3, R3, R12 ;  /* 0x0000000c03037221 */ /* 0x020fc80000000000 */
[----:B------:R-:W-:-:S04]  /*0570*/  FADD R3, R3, R14 ;  /* 0x0000000e03037221 */ /* 0x000fc80000000000 */
[----:B------:R-:W-:-:S04]  /*0580*/  FADD R3, R3, R16 ;  /* 0x0000001003037221 */ /* 0x000fc80000000000 */
[----:B------:R-:W-:-:S04]  /*0590*/  FADD R3, R3, R18 ;  /* 0x0000001203037221 */ /* 0x000fc80000000000 */
[----:B------:R-:W-:-:S07]  /*05a0*/  FADD R4, R3, R20 ;  /* 0x0000001403047221 */ /* 0x000fce0000000000 */
.L_x_283:
        /* <DEDUP_REMOVED lines=11> */
[----:B------:R-:W5:Y:S01]  /*0660*/  LDG.E R12, desc[UR16][R6.64+0xc] ;  /* 0x00000c10060c7981 */ /* 0x000f62000c1e1900 */
[----:B------:R-:W-:Y:S01]  /*0670*/  UIADD3 UR4, UPT, UPT, UR4, 0x4, URZ ;  /* 0x0000000404047890 */ /* 0x000fe2000fffe0ff */
[----:B--2---:R-:W-:-:S04]  /*0680*/  FADD R3, R4, R3 ;  /* 0x0000000304037221 */ /* 0x004fc80000000000 */
[----:B---3--:R-:W-:-:S04]  /*0690*/  FADD R3, R3, R8 ;  /* 0x0000000803037221 */ /* 0x008fc80000000000 */
[----:B----4-:R-:W-:-:S04]  /*06a0*/  FADD R3, R3, R10 ;  /* 0x0000000a03037221 */ /* 0x010fc80000000000 */
[----:B-----5:R-:W-:-:S07]  /*06b0*/  FADD R4, R3, R12 ;  /* 0x0000000c03047221 */ /* 0x020fce0000000000 */
.L_x_284:
[----:B------:R-:W-:Y:S05]  /*06c0*/  BRA.U !UP2, `(.L_x_280) ;  /* 0x000000010a287547 */ /* 0x000fea000b800000 */
[----:B------:R-:W0:Y:S01]  /*06d0*/  LDC.64 R8, c[0x0][0x380] ;  /* 0x0000e000ff087b82 */ /* 0x000e220000000a00 */
[----:B------:R-:W-:Y:S01]  /*06e0*/  IADD3 R3, PT, PT, R0, UR4, RZ ;  /* 0x0000000400037c10 */ /* 0x000fe2000fffe0ff */
[----:B------:R-:W-:-:S12]  /*06f0*/  UIADD3 UR5, UPT, UPT, -UR5, URZ, URZ ;  /* 0x000000ff05057290 */ /* 0x000fd8000fffe1ff */
.L_x_285:
[----:B0-----:R-:W-:-:S06]  /*0700*/  IMAD.WIDE R6, R3, 0x4, R8 ;  /* 0x0000000403067825 */ /* 0x001fcc00078e0208 */
[----:B------:R-:W2:Y:S01]  /*0710*/  LDG.E R7, desc[UR16][R6.64] ;  /* 0x0000001006077981 */ /* 0x000ea2000c1e1900 */
[----:B------:R-:W-:Y:S01]  /*0720*/  UIADD3 UR5, UPT, UPT, UR5, 0x1, URZ ;  /* 0x0000000105057890 */ /* 0x000fe2000fffe0ff */
[----:B------:R-:W-:-:S03]  /*0730*/  IADD3 R3, PT, PT, R3, 0x1, RZ ;  /* 0x0000000103037810 */ /* 0x000fc60007ffe0ff */
[----:B------:R-:W-:Y:S01]  /*0740*/  UISETP.NE.AND UP1, UPT, UR5, URZ, UPT ;  /* 0x000000ff0500728c */ /* 0x000fe2000bf25270 */
[----:B--2---:R-:W-:-:S08]  /*0750*/  FADD R4, R7, R4 ;  /* 0x0000000407047221 */ /* 0x004fd00000000000 */
[----:B------:R-:W-:Y:S05]  /*0760*/  BRA.U UP1, `(.L_x_285) ;  /* 0xfffffffd01e47547 */ /* 0x000fea000b83ffff */
.L_x_280:
[----:B------:R-:W-:Y:S01]  /*0770*/  I2FP.F32.S32 R3, UR10 ;  /* 0x0000000a00037c45 */ /* 0x000fe20008201400 */
[----:B------:R-:W-:Y:S03]  /*0780*/  BSSY.RECONVERGENT B0, `(.L_x_286) ;  /* 0x000000d000007945 */ /* 0x000fe60003800200 */
[----:B------:R-:W0:Y:S08]  /*0790*/  MUFU.RCP R0, R3 ;  /* 0x0000000300007308 */ /* 0x000e300000001000 */
[----:B------:R-:W1:Y:S01]  /*07a0*/  FCHK P0, R4, R3 ;  /* 0x0000000304007302 */ /* 0x000e620000000000 */
[----:B0-----:R-:W-:-:S04]  /*07b0*/  FFMA R5, -R3, R0, 1 ;  /* 0x3f80000003057423 */ /* 0x001fc80000000100 */
[----:B------:R-:W-:-:S04]  /*07c0*/  FFMA R0, R0, R5, R0 ;  /* 0x0000000500007223 */ /* 0x000fc80000000000 */
[----:B------:R-:W-:-:S04]  /*07d0*/  FFMA R5, R0, R4, RZ ;  /* 0x0000000400057223 */ /* 0x000fc800000000ff */
[----:B------:R-:W-:-:S04]  /*07e0*/  FFMA R6, -R3, R5, R4 ;  /* 0x0000000503067223 */ /* 0x000fc80000000104 */
[----:B------:R-:W-:Y:S01]  /*07f0*/  FFMA R6, R0, R6, R5 ;  /* 0x0000000600067223 */ /* 0x000fe20000000005 */
[----:B-1----:R-:W-:Y:S06]  /*0800*/  @!P0 BRA `(.L_x_287) ;  /* 0x0000000000108947 */ /* 0x002fec0003800000 */
[----:B------:R-:W-:Y:S02]  /*0810*/  MOV R0, R4 ;  /* 0x0000000400007202 */ /* 0x000fe40000000f00 */
[----:B------:R-:W-:-:S07]  /*0820*/  MOV R4, 0x840 ;  /* 0x0000084000047802 */ /* 0x000fce0000000f00 */
[----:B------:R-:W-:Y:S05]  /*0830*/  CALL.REL.NOINC `($__internal_7_$__cuda_sm3x_div_rn_noftz_f32_slowpath) ;  /* 0x0000001400687944 */ /* 0x000fea0003c00000 */
[----:B------:R-:W-:-:S07]  /*0840*/  MOV R6, R0 ;  /* 0x0000000000067202 */ /* 0x000fce0000000f00 */
.L_x_287:
[----:B------:R-:W-:Y:S05]  /*0850*/  BSYNC.RECONVERGENT B0 ;  /* 0x0000000000007941 */ /* 0x000fea0003800200 */
.L_x_286:
[----:B------:R-:W-:Y:S01]  /*0860*/  HFMA2 R8, -RZ, RZ, 0, 0 ;  /* 0x00000000ff087431 */ /* 0x000fe200000001ff */
[----:B------:R-:W-:Y:S06]  /*0870*/  BRA.U !UP0, `(.L_x_288) ;  /* 0x0000000908207547 */ /* 0x000fec000b800000 */
[----:B------:R-:W0:Y:S01]  /*0880*/  LDCU UR5, c[0x0][0x3a4] ;  /* 0x00007480ff0577ac */ /* 0x000e220008000800 */
[----:B------:R-:W-:Y:S01]  /*0890*/  MOV R8, RZ ;  /* 0x000000ff00087202 */ /* 0x000fe20000000f00 */
[----:B------:R-:W-:Y:S01]  /*08a0*/  UMOV UR4, URZ ;  /* 0x000000ff00047c82 */ /* 0x000fe20008000000 */
[----:B0-----:R-:W-:Y:S02]  /*08b0*/  UISETP.GE.U32.AND UP0, UPT, UR5, 0x10, UPT ;  /* 0x000000100500788c */ /* 0x001fe4000bf06070 */
[----:B------:R-:W-:Y:S01]  /*08c0*/  IMAD R0, R2, UR5, RZ ;  /* 0x0000000502007c24 */ /* 0x000fe2000f8e02ff */
[----:B------:R-:W-:-:S04]  /*08d0*/  ULOP3.LUT UR9, UR5, 0xf, URZ, 0xc0, !UPT ;  /* 0x0000000f05097892 */ /* 0x000fc8000f8ec0ff */
        /* <DEDUP_REMOVED lines=9> */
.L_x_290:
        /* <DEDUP_REMOVED lines=22> */
[----:B--2---:R-:W-:-:S04]  /*0ad0*/  FADD R14, R14, -R6 ;  /* 0x800000060e0e7221 */ /* 0x004fc80000000000 */
[----:B------:R-:W-:Y:S01]  /*0ae0*/  FFMA R8, R14, R14, R8 ;  /* 0x0000000e0e087223 */ /* 0x000fe20000000008 */
[--C-:B---3--:R-:W-:Y:S01]  /*0af0*/  FADD R16, R16, -R6.reuse ;  /* 0x8000000610107221 */ /* 0x108fe20000000000 */
[----:B----4-:R-:W-:-:S03]  /*0b00*/  FADD R18, R18, -R6 ;  /* 0x8000000612127221 */ /* 0x010fc60000000000 */
[----:B------:R-:W-:Y:S01]  /*0b10*/  FFMA R8, R16, R16, R8 ;  /* 0x0000001010087223 */ /* 0x000fe20000000008 */
[----:B-----5:R-:W-:-:S03]  /*0b20*/  FADD R10, R10, -R6 ;  /* 0x800000060a0a7221 */ /* 0x020fc60000000000 */
[----:B------:R-:W-:Y:S01]  /*0b30*/  FFMA R8, R18, R18, R8 ;  /* 0x0000001212087223 */ /* 0x000fe20000000008 */
[----:B------:R-:W-:-:S03]  /*0b40*/  FADD R29, R29, -R6 ;  /* 0x800000061d1d7221 */ /* 0x000fc60000000000 */
        /* <DEDUP_REMOVED lines=22> */
[----:B------:R-:W-:-:S04]  /*0cb0*/  FFMA R8, R9, R9, R8 ;  /* 0x0000000909087223 */ /* 0x000fc80000000008 */
[----:B------:R-:W-:Y:S01]  /*0cc0*/  FFMA R8, R5, R5, R8 ;  /* 0x0000000505087223 */ /* 0x000fe20000000008 */
[----:B------:R-:W-:Y:S06]  /*0cd0*/  BRA.U UP0, `(.L_x_290) ;  /* 0xfffffffd00247547 */ /* 0x000fec000b83ffff */
.L_x_289:
        /* <DEDUP_REMOVED lines=15> */
[----:B------:R0:W5:Y:S01]  /*0dd0*/  LDG.E R21, desc[UR16][R4.64+0x1c] ;  /* 0x00001c1004157981 */ /* 0x000162000c1e1900 */
[----:B------:R-:W-:Y:S01]  /*0de0*/  UIADD3 UR4, UPT, UPT, UR4, 0x8, URZ ;  /* 0x0000000804047890 */ /* 0x000fe2000fffe0ff */
[----:B--2---:R-:W-:-:S04]  /*0df0*/  FADD R7, R7, -R6 ;  /* 0x8000000607077221 */ /* 0x004fc80000000000 */
[----:B------:R-:W-:Y:S01]  /*0e00*/  FFMA R7, R7, R7, R8 ;  /* 0x0000000707077223 */ /* 0x000fe20000000008 */
[----:B---3--:R-:W-:-:S04]  /*0e10*/  FADD R8, R9, -R6 ;  /* 0x8000000609087221 */ /* 0x008fc80000000000 */
[----:B------:R-:W-:Y:S01]  /*0e20*/  FFMA R7, R8, R8, R7 ;  /* 0x0000000808077223 */ /* 0x000fe20000000007 */
[----:B----4-:R-:W-:-:S04]  /*0e30*/  FADD R8, R11, -R6 ;  /* 0x800000060b087221 */ /* 0x010fc80000000000 */
[----:B------:R-:W-:Y:S01]  /*0e40*/  FFMA R7, R8, R8, R7 ;  /* 0x0000000808077223 */ /* 0x000fe20000000007 */
[----:B-----5:R-:W-:-:S04]  /*0e50*/  FADD R8, R13, -R6 ;  /* 0x800000060d087221 */ /* 0x020fc80000000000 */
[----:B------:R-:W-:Y:S01]  /*0e60*/  FFMA R7, R8, R8, R7 ;  /* 0x0000000808077223 */ /* 0x000fe20000000007 */
[--C-:B------:R-:W-:Y:S01]  /*0e70*/  FADD R8, R15, -R6.reuse ;  /* 0x800000060f087221 */ /* 0x100fe20000000000 */
[----:B0-----:R-:W-:-:S03]  /*0e80*/  FADD R4, R17, -R6 ;  /* 0x8000000611047221 */ /* 0x001fc60000000000 */
[----:B------:R-:W-:Y:S01]  /*0e90*/  FFMA R7, R8, R8, R7 ;  /* 0x0000000808077223 */ /* 0x000fe20000000007 */
[----:B------:R-:W-:-:S03]  /*0ea0*/  FADD R8, R19, -R6 ;  /* 0x8000000613087221 */ /* 0x000fc60000000000 */
[----:B------:R-:W-:Y:S01]  /*0eb0*/  FFMA R7, R4, R4, R7 ;  /* 0x0000000404077223 */ /* 0x000fe20000000007 */
[----:B------:R-:W-:-:S03]  /*0ec0*/  FADD R4, R21, -R6 ;  /* 0x8000000615047221 */ /* 0x000fc60000000000 */
[----:B------:R-:W-:-:S04]  /*0ed0*/  FFMA R7, R8, R8, R7 ;  /* 0x0000000808077223 */ /* 0x000fc80000000007 */
[----:B------:R-:W-:-:S07]  /*0ee0*/  FFMA R8, R4, R4, R7 ;  /* 0x0000000404087223 */ /* 0x000fce0000000007 */
.L_x_291:
        /* <DEDUP_REMOVED lines=13> */
[----:B--2---:R-:W-:-:S04]  /*0fc0*/  FADD R7, R7, -R6 ;  /* 0x8000000607077221 */ /* 0x004fc80000000000 */
[----:B------:R-:W-:Y:S01]  /*0fd0*/  FFMA R7, R7, R7, R8 ;  /* 0x0000000707077223 */ /* 0x000fe20000000008 */
[--C-:B---3--:R-:W-:Y:S01]  /*0fe0*/  FADD R8, R9, -R6.reuse ;  /* 0x8000000609087221 */ /* 0x108fe20000000000 */
[----:B----4-:R-:W-:-:S03]  /*0ff0*/  FADD R10, R11, -R6 ;  /* 0x800000060b0a7221 */ /* 0x010fc60000000000 */
[----:B------:R-:W-:Y:S01]  /*1000*/  FFMA R7, R8, R8, R7 ;  /* 0x0000000808077223 */ /* 0x000fe20000000007 */
[----:B-----5:R-:W-:-:S03]  /*1010*/  FADD R8, R13, -R6 ;  /* 0x800000060d087221 */ /* 0x020fc60000000000 */
[----:B------:R-:W-:-:S04]  /*1020*/  FFMA R7, R10, R10, R7 ;  /* 0x0000000a0a077223 */ /* 0x000fc80000000007 */
[----:B------:R-:W-:-:S07]  /*1030*/  FFMA R8, R8, R8, R7 ;  /* 0x0000000808087223 */ /* 0x000fce0000000007 */
.L_x_292:
[----:B------:R-:W-:Y:S05]  /*1040*/  BRA.U !UP1, `(.L_x_288) ;  /* 0x00000001092c7547 */ /* 0x000fea000b800000 */
[----:B------:R-:W0:Y:S01]  /*1050*/  LDC.64 R10, c[0x0][0x380] ;  /* 0x0000e000ff0a7b82 */ /* 0x000e220000000a00 */
[----:B------:R-:W-:Y:S01]  /*1060*/  IADD3 R7, PT, PT, R0, UR4, RZ ;  /* 0x0000000400077c10 */ /* 0x000fe2000fffe0ff */
[----:B------:R-:W-:-:S12]  /*1070*/  UIADD3 UR5, UPT, UPT, -UR5, URZ, URZ ;  /* 0x000000ff05057290 */ /* 0x000fd8000fffe1ff */
.L_x_293:
[----:B0-----:R-:W-:-:S06]  /*1080*/  IMAD.WIDE R4, R7, 0x4, R10 ;  /* 0x0000000407047825 */ /* 0x001fcc00078e020a */
[----:B------:R-:W2:Y:S01]  /*1090*/  LDG.E R5, desc[UR16][R4.64] ;  /* 0x0000001004057981 */ /* 0x000ea2000c1e1900 */
[----:B------:R-:W-:Y:S01]  /*10a0*/  UIADD3 UR5, UPT, UPT, UR5, 0x1, URZ ;  /* 0x0000000105057890 */ /* 0x000fe2000fffe0ff */
[----:B------:R-:W-:-:S03]  /*10b0*/  IADD3 R7, PT, PT, R7, 0x1, RZ ;  /* 0x0000000107077810 */ /* 0x000fc60007ffe0ff */
[----:B------:R-:W-:Y:S01]  /*10c0*/  UISETP.NE.AND UP0, UPT, UR5, URZ, UPT ;  /* 0x000000ff0500728c */ /* 0x000fe2000bf05270 */
[----:B--2---:R-:W-:-:S04]  /*10d0*/  FADD R9, R5, -R6 ;  /* 0x8000000605097221 */ /* 0x004fc80000000000 */
[----:B------:R-:W-:-:S04]  /*10e0*/  FFMA R8, R9, R9, R8 ;  /* 0x0000000909087223 */ /* 0x000fc80000000008 */
[----:B------:R-:W-:Y:S05]  /*10f0*/  BRA.U UP0, `(.L_x_293) ;  /* 0xfffffffd00e07547 */ /* 0x000fea000b83ffff */
.L_x_288:
[----:B------:R-:W0:Y:S01]  /*1100*/  MUFU.RCP R0, R3 ;  /* 0x0000000300007308 */ /* 0x000e220000001000 */
[----:B------:R-:W1:Y:S01]  /*1110*/  LDC R4, c[0x0][0x3a4] ;  /* 0x0000e900ff047b82 */ /* 0x000e620000000800 */
[----:B------:R-:W-:Y:S06]  /*1120*/  BSSY.RECONVERGENT B0, `(.L_x_294) ;  /* 0x000000c000007945 */ /* 0x000fec0003800200 */
[----:B------:R-:W2:Y:S01]  /*1130*/  FCHK P0, R8, R3 ;  /* 0x0000000308007302 */ /* 0x000ea20000000000 */
[----:B0-----:R-:W-:-:S04]  /*1140*/  FFMA R5, -R3, R0, 1 ;  /* 0x3f80000003057423 */ /* 0x001fc80000000100 */
[----:B------:R-:W-:-:S04]  /*1150*/  FFMA R0, R0, R5, R0 ;  /* 0x0000000500007223 */ /* 0x000fc80000000000 */
[----:B------:R-:W-:Y:S01]  /*1160*/  FFMA R5, R0, R8, RZ ;  /* 0x0000000800057223 */ /* 0x000fe200000000ff */
[----:B-1----:R-:W-:-:S03]  /*1170*/  ISETP.GE.AND P2, PT, R4, 0x1, PT ;  /* 0x000000010400780c */ /* 0x002fc60003f46270 */
[----:B------:R-:W-:-:S04]  /*1180*/  FFMA R4, -R3, R5, R8 ;  /* 0x0000000503047223 */ /* 0x000fc80000000108 */
[----:B------:R-:W-:Y:S01]  /*1190*/  FFMA R0, R0, R4, R5 ;  /* 0x0000000400007223 */ /* 0x000fe20000000005 */
[----:B--2---:R-:W-:Y:S06]  /*11a0*/  @!P0 BRA `(.L_x_295) ;  /* 0x00000000000c8947 */ /* 0x004fec0003800000 */
[----:B------:R-:W-:Y:S02]  /*11b0*/  MOV R0, R8 ;  /* 0x0000000800007202 */ /* 0x000fe40000000f00 */
[----:B------:R-:W-:-:S07]  /*11c0*/  MOV R4, 0x11e0 ;  /* 0x000011e000047802 */ /* 0x000fce0000000f00 */
[----:B------:R-:W-:Y:S05]  /*11d0*/  CALL.REL.NOINC `($__internal_7_$__cuda_sm3x_div_rn_noftz_f32_slowpath) ;  /* 0x0000000c00007944 */ /* 0x000fea0003c00000 */
.L_x_295:
[----:B------:R-:W-:Y:S05]  /*11e0*/  BSYNC.RECONVERGENT B0 ;  /* 0x0000000000007941 */ /* 0x000fea0003800200 */
.L_x_294:
[----:B------:R-:W0:Y:S02]  /*11f0*/  LDCU UR4, c[0x0][0x3a8] ;  /* 0x00007500ff0477ac */ /* 0x000e240008000800 */
[----:B0-----:R-:W-:-:S05]  /*1200*/  FADD R7, R0, UR4 ;  /* 0x0000000400077e21 */ /* 0x001fca0008000000 */
[----:B------:R-:W-:Y:S01]  /*1210*/  FSETP.GEU.AND P1, PT, |R7|, 1.175494350822287508e-38, PT ;  /* 0x008000000700780b */ /* 0x000fe20003f2e200 */
[----:B------:R-:W-:-:S12]  /*1220*/  @!P2 EXIT ;  /* 0x000000000000a94d */ /* 0x000fd80003800000 */
[----:B------:R-:W0:Y:S01]  /*1230*/  LDC R5, c[0x0][0x3a4] ;  /* 0x0000e900ff057b82 */ /* 0x000e220000000800 */
[----:B------:R-:W-:Y:S01]  /*1240*/  @!P1 FMUL R7, R7, 16777216 ;  /* 0x4b80000007079820 */ /* 0x000fe20000400000 */
[----:B------:R-:W-:-:S03]  /*1250*/  HFMA2 R3, -RZ, RZ, 0, 0 ;  /* 0x00000000ff037431 */ /* 0x000fc600000001ff */
[----:B------:R-:W1:Y:S02]  /*1260*/  MUFU.RSQ R0, R7 ;  /* 0x0000000700007308 */ /* 0x000e640000001400 */
[----:B-1----:R-:W-:Y:S01]  /*1270*/  @!P1 FMUL R0, R0, 4096 ;  /* 0x4580000000009820 */ /* 0x002fe20000400000 */
[C---:B0-----:R-:W-:Y:S01]  /*1280*/  ISETP.GE.U32.AND P2, PT, R5.reuse, 0x8, PT ;  /* 0x000000080500780c */ /* 0x041fe20003f46070 */
[----:B------:R-:W-:Y:S01]  /*1290*/  IMAD R2, R2, R5, RZ ;  /* 0x0000000502027224 */ /* 0x000fe200078e02ff */
[----:B------:R-:W-:-:S04]  /*12a0*/  LOP3.LUT R4, R5, 0x7, RZ, 0xc0, !PT ;  /* 0x0000000705047812 */ /* 0x000fc800078ec0ff */
[----:B------:R-:W-:-:S07]  /*12b0*/  ISETP.NE.AND P0, PT, R4, RZ, PT ;  /* 0x000000ff0400720c */ /* 0x000fce0003f05270 */
[----:B------:R-:W-:Y:S06]  /*12c0*/  @!P2 BRA `(.L_x_296) ;  /* 0x00000004005ca947 */ /* 0x000fec0003800000 */
[----:B------:R-:W0:Y:S01]  /*12d0*/  LDCU.128 UR4, c[0x0][0x380] ;  /* 0x00007000ff0477ac */ /* 0x000e220008000c00 */
[----:B------:R-:W-:Y:S02]  /*12e0*/  LOP3.LUT R3, R5, 0x7ffffff8, RZ, 0xc0, !PT ;  /* 0x7ffffff805037812 */ /* 0x000fe400078ec0ff */
[----:B------:R-:W-:Y:S01]  /*12f0*/  MOV R7, R2 ;  /* 0x0000000200077202 */ /* 0x000fe20000000f00 */
[----:B------:R-:W1:Y:S01]  /*1300*/  LDCU.128 UR12, c[0x0][0x390] ;  /* 0x00007200ff0c77ac */ /* 0x000e620008000c00 */
[----:B------:R-:W-:Y:S01]  /*1310*/  IADD3 R16, PT, PT, -R3, RZ, RZ ;  /* 0x000000ff03107210 */ /* 0x000fe20007ffe1ff */
[----:B0-----:R-:W-:Y:S02]  /*1320*/  UIADD3 UR10, UP0, UPT, UR4, 0x10, URZ ;  /* 0x00000010040a7890 */ /* 0x001fe4000ff1e0ff */
[----:B------:R-:W-:Y:S02]  /*1330*/  UIADD3 UR8, UP1, UPT, UR6, 0x10, URZ ;  /* 0x0000001006087890 */ /* 0x000fe4000ff3e0ff */
[----:B-1----:R-:W-:-:S02]  /*1340*/  UIADD3 UR6, UP2, UPT, UR12, 0x10, URZ ;  /* 0x000000100c067890 */ /* 0x002fc4000ff5e0ff */
[----:B------:R-:W-:Y:S02]  /*1350*/  UIADD3 UR4, UP3, UPT, UR14, 0x10, URZ ;  /* 0x000000100e047890 */ /* 0x000fe4000ff7e0ff */
[----:B------:R-:W-:Y:S02]  /*1360*/  UIADD3.X UR11, UPT, UPT, URZ, UR5, URZ, UP0, !UPT ;  /* 0x00000005ff0b7290 */ /* 0x000fe400087fe4ff */
[----:B------:R-:W-:Y:S01]  /*1370*/  UIADD3.X UR9, UPT, UPT, URZ, UR7, URZ, UP1, !UPT ;  /* 0x00000007ff097290 */ /* 0x000fe20008ffe4ff */
[----:B------:R-:W-:Y:S01]  /*1380*/  MOV R8, UR6 ;  /* 0x0000000600087c02 */ /* 0x000fe20008000f00 */
[----:B------:R-:W-:Y:S01]  /*1390*/  UIADD3.X UR7, UPT, UPT, URZ, UR13, URZ, UP2, !UPT ;  /* 0x0000000dff077290 */ /* 0x000fe200097fe4ff */
[----:B------:R-:W-:Y:S01]  /*13a0*/  MOV R10, UR4 ;  /* 0x00000004000a7c02 */ /* 0x000fe20008000f00 */
[----:B------:R-:W-:-:S04]  /*13b0*/  UIADD3.X UR5, UPT, UPT, URZ, UR15, URZ, UP3, !UPT ;  /* 0x0000000fff057290 */ /* 0x000fc80009ffe4ff */
[----:B------:R-:W-:Y:S02]  /*13c0*/  MOV R9, UR7 ;  /* 0x0000000700097c02 */ /* 0x000fe40008000f00 */
[----:B------:R-:W-:-:S07]  /*13d0*/  MOV R11, UR5 ;  /* 0x00000005000b7c02 */ /* 0x000fce0008000f00 */
.L_x_297:
[----:B------:R-:W-:Y:S01]  /*13e0*/  MOV R12, UR10 ;  /* 0x0000000a000c7c02 */ /* 0x000fe20008000f00 */
[----:B--2---:R-:W2:Y:S01]  /*13f0*/  LDG.E R18, desc[UR16][R8.64+-0x10] ;  /* 0xfffff01008127981 */ /* 0x004ea2000c1e1900 */
[----:B------:R-:W-:-:S03]  /*1400*/  MOV R13, UR11 ;  /* 0x0000000b000d7c02 */ /* 0x000fc60008000f00 */
[----:B------:R-:W2:Y:S01]  /*1410*/  LDG.E R20, desc[UR16][R10.64+-0x10] ;  /* 0xfffff0100a147981 */ /* 0x000ea2000c1e1900 */
[----:B------:R-:W-:-:S05]  /*1420*/  IMAD.WIDE R12, R7, 0x4, R12 ;  /* 0x00000004070c7825 */ /* 0x000fca00078e020c */
[----:B------:R-:W3:Y:S01]  /*1430*/  LDG.E R15, desc[UR16][R12.64+-0x10] ;  /* 0xfffff0100c0f7981 */ /* 0x000ee2000c1e1900 */
[----:B------:R-:W-:Y:S01]  /*1440*/  MOV R14, UR8 ;  /* 0x00000008000e7c02 */ /* 0x000fe20008000f00 */
[----:B---3--:R-:W-:Y:S01]  /*1450*/  FADD R17, R15, -R6 ;  /* 0x800000060f117221 */ /* 0x008fe20000000000 */
[----:B------:R-:W-:-:S03]  /*1460*/  MOV R15, UR9 ;  /* 0x00000009000f7c02 */ /* 0x000fc60008000f00 */
[----:B------:R-:W-:Y:S01]  /*1470*/  FMUL R17, R0, R17 ;  /* 0x0000001100117220 */ /* 0x000fe20000400000 */
[----:B------:R-:W-:-:S04]  /*1480*/  IMAD.WIDE R14, R7, 0x4, R14 ;  /* 0x00000004070e7825 */ /* 0x000fc800078e020e */
[----:B--2---:R-:W-:-:S05]  /*1490*/  FFMA R17, R17, R18, R20 ;  /* 0x0000001211117223 */ /* 0x004fca0000000014 */
[----:B------:R0:W-:Y:S04]  /*14a0*/  STG.E desc[UR16][R14.64+-0x10], R17 ;  /* 0xfffff0110e007986 */ /* 0x0001e8000c101910 */
[----:B------:R-:W2:Y:S04]  /*14b0*/  LDG.E R19, desc[UR16][R12.64+-0xc] ;  /* 0xfffff4100c137981 */ /* 0x000ea8000c1e1900 */
[----:B------:R-:W3:Y:S04]  /*14c0*/  LDG.E R18, desc[UR16][R8.64+-0xc] ;  /* 0xfffff41008127981 */ /* 0x000ee8000c1e1900 */
[----:B------:R-:W3:Y:S01]  /*14d0*/  LDG.E R20, desc[UR16][R10.64+-0xc] ;  /* 0xfffff4100a147981 */ /* 0x000ee2000c1e1900 */
[----:B--2---:R-:W-:-:S04]  /*14e0*/  FADD R19, R19, -R6 ;  /* 0x8000000613137221 */ /* 0x004fc80000000000 */
[----:B------:R-:W-:-:S04]  /*14f0*/  FMUL R19, R0, R19 ;  /* 0x0000001300137220 */ /* 0x000fc80000400000 */
[----:B---3--:R-:W-:-:S05]  /*1500*/  FFMA R19, R19, R18, R20 ;  /* 0x0000001213137223 */ /* 0x008fca0000000014 */
        /* <DEDUP_REMOVED lines=8> */
[----:B0-----:R-:W3:Y:S04]  /*1590*/  LDG.E R17, desc[UR16][R12.64+-0x4] ;  /* 0xfffffc100c117981 */ /* 0x001ee8000c1e1900 */
[----:B------:R-:W4:Y:S04]  /*15a0*/  LDG.E R18, desc[UR16][R8.64+-0x4] ;  /* 0xfffffc1008127981 */ /* 0x000f28000c1e1900 */
[----:B------:R-:W4:Y:S01]  /*15b0*/  LDG.E R20, desc[UR16][R10.64+-0x4] ;  /* 0xfffffc100a147981 */ /* 0x000f22000c1e1900 */
[----:B---3--:R-:W-:-:S04]  /*15c0*/  FADD R17, R17, -R6 ;  /* 0x8000000611117221 */ /* 0x008fc80000000000 */
[----:B------:R-:W-:-:S04]  /*15d0*/  FMUL R17, R0, R17 ;  /* 0x0000001100117220 */ /* 0x000fc80000400000 */
[----:B----4-:R-:W-:-:S05]  /*15e0*/  FFMA R17, R17, R18, R20 ;  /* 0x0000001211117223 */ /* 0x010fca0000000014 */
[----:B------:R0:W-:Y:S04]  /*15f0*/  STG.E desc[UR16][R14.64+-0x4], R17 ;  /* 0xfffffc110e007986 */ /* 0x0001e8000c101910 */
[----:B-1----:R-:W3:Y:S04]  /*1600*/  LDG.E R19, desc[UR16][R12.64] ;  /* 0x000000100c137981 */ /* 0x002ee8000c1e1900 */
[----:B------:R-:W4:Y:S04]  /*1610*/  LDG.E R18, desc[UR16][R8.64] ;  /* 0x0000001008127981 */ /* 0x000f28000c1e1900 */
[----:B------:R-:W4:Y:S01]  /*1620*/  LDG.E R20, desc[UR16][R10.64] ;  /* 0x000000100a147981 */ /* 0x000f22000c1e1900 */
[----:B---3--:R-:W-:-:S04]  /*1630*/  FADD R19, R19, -R6 ;  /* 0x8000000613137221 */ /* 0x008fc80000000000 */
[----:B------:R-:W-:-:S04]  /*1640*/  FMUL R19, R0, R19 ;  /* 0x0000001300137220 */ /* 0x000fc80000400000 */
[----:B----4-:R-:W-:-:S05]  /*1650*/  FFMA R19, R19, R18, R20 ;  /* 0x0000001213137223 */ /* 0x010fca0000000014 */
[----:B------:R1:W-:Y:S04]  /*1660*/  STG.E desc[UR16][R14.64], R19 ;  /* 0x000000130e007986 */ /* 0x0003e8000c101910 */
[----:B--2---:R-:W2:Y:S04]  /*1670*/  LDG.E R21, desc[UR16][R12.64+0x4] ;  /* 0x000004100c157981 */ /* 0x004ea8000c1e1900 */
        /* <DEDUP_REMOVED lines=14> */
[----:B------:R0:W4:Y:S04]  /*1760*/  LDG.E R18, desc[UR16][R8.64+0xc] ;  /* 0x00000c1008127981 */ /* 0x000128000c1e1900 */
[----:B------:R1:W4:Y:S01]  /*1770*/  LDG.E R20, desc[UR16][R10.64+0xc] ;  /* 0x00000c100a147981 */ /* 0x000322000c1e1900 */
[----:B------:R-:W-:-:S04]  /*1780*/  IADD3 R16, PT, PT, R16, 0x8, RZ ;  /* 0x0000000810107810 */ /* 0x000fc80007ffe0ff */
[----:B------:R-:W-:Y:S02]  /*1790*/  ISETP.NE.AND P1, PT, R16, RZ, PT ;  /* 0x000000ff1000720c */ /* 0x000fe40003f25270 */
[----:B0-----:R-:W-:Y:S02]  /*17a0*/  IADD3 R8, P2, PT, R8, 0x20, RZ ;  /* 0x0000002008087810 */ /* 0x001fe40007f5e0ff */
[----:B-1----:R-:W-:Y:S02]  /*17b0*/  IADD3 R10, P3, PT, R10, 0x20, RZ ;  /* 0x000000200a0a7810 */ /* 0x002fe40007f7e0ff */
[----:B------:R-:W-:Y:S02]  /*17c0*/  IADD3.X R9, PT, PT, RZ, R9, RZ, P2, !PT ;  /* 0x00000009ff097210 */ /* 0x000fe400017fe4ff */
[----:B------:R-:W-:Y:S02]  /*17d0*/  IADD3.X R11, PT, PT, RZ, R11, RZ, P3, !PT ;  /* 0x0000000bff0b7210 */ /* 0x000fe40001ffe4ff */
[----:B------:R-:W-:Y:S01]  /*17e0*/  IADD3 R7, PT, PT, R7, 0x8, RZ ;  /* 0x0000000807077810 */ /* 0x000fe20007ffe0ff */
[----:B---3--:R-:W-:-:S04]  /*17f0*/  FADD R19, R19, -R6 ;  /* 0x8000000613137221 */ /* 0x008fc80000000000 */
[----:B------:R-:W-:-:S04]  /*1800*/  FMUL R19, R0, R19 ;  /* 0x0000001300137220 */ /* 0x000fc80000400000 */
[----:B----4-:R-:W-:-:S05]  /*1810*/  FFMA R19, R19, R18, R20 ;  /* 0x0000001213137223 */ /* 0x010fca0000000014 */
[----:B------:R2:W-:Y:S01]  /*1820*/  STG.E desc[UR16][R14.64+0xc], R19 ;  /* 0x00000c130e007986 */ /* 0x0005e2000c101910 */
[----:B------:R-:W-:Y:S05]  /*1830*/  @P1 BRA `(.L_x_297) ;  /* 0xfffffff800e81947 */ /* 0x000fea000383ffff */
.L_x_296:
[----:B------:R-:W-:Y:S05]  /*1840*/  @!P0 EXIT ;  /* 0x000000000000894d */ /* 0x000fea0003800000 */
[----:B------:R-:W-:Y:S02]  /*1850*/  ISETP.GE.U32.AND P0, PT, R4, 0x4, PT ;  /* 0x000000040400780c */ /* 0x000fe40003f06070 */
[----:B------:R-:W-:-:S04]  /*1860*/  LOP3.LUT R18, R5, 0x3, RZ, 0xc0, !PT ;  /* 0x0000000305127812 */ /* 0x000fc800078ec0ff */
[----:B------:R-:W-:-:S07]  /*1870*/  ISETP.NE.AND P1, PT, R18, RZ, PT ;  /* 0x000000ff1200720c */ /* 0x000fce0003f25270 */
[----:B------:R-:W-:Y:S06]  /*1880*/  @!P0 BRA `(.L_x_298) ;  /* 0x0000000000988947 */ /* 0x000fec0003800000 */
[----:B------:R-:W0:Y:S01]  /*1890*/  LDC.64 R8, c[0x0][0x380] ;  /* 0x0000e000ff087b82 */ /* 0x000e220000000a00 */
[----:B------:R-:W-:-:S07]  /*18a0*/  IADD3 R7, PT, PT, R2, R3, RZ ;  /* 0x0000000302077210 */ /* 0x000fce0007ffe0ff */
[----:B------:R-:W1:Y:S08]  /*18b0*/  LDC.64 R10, c[0x0][0x390] ;  /* 0x0000e400ff0a7b82 */ /* 0x000e700000000a00 */
[----:B------:R-:W3:Y:S01]  /*18c0*/  LDC.64 R12, c[0x0][0x398] ;  /* 0x0000e600ff0c7b82 */ /* 0x000ee20000000a00 */
[----:B0-----:R-:W-:-:S07]  /*18d0*/  IMAD.WIDE R8, R7, 0x4, R8 ;  /* 0x0000000407087825 */ /* 0x001fce00078e0208 */
[----:B--2---:R-:W0:Y:S01]  /*18e0*/  LDC.64 R14, c[0x0][0x388] ;  /* 0x0000e200ff0e7b82 */ /* 0x004e220000000a00 */
[----:B------:R-:W2:Y:S01]  /*18f0*/  LDG.E R17, desc[UR16][R8.64] ;  /* 0x0000001008117981 */ /* 0x000ea2000c1e1900 */
[----:B-1----:R-:W-:-:S05]  /*1900*/  IMAD.WIDE.U32 R10, R3, 0x4, R10 ;  /* 0x00000004030a7825 */ /* 0x002fca00078e000a */
[----:B------:R-:W4:Y:S01]  /*1910*/  LDG.E R4, desc[UR16][R10.64] ;  /* 0x000000100a047981 */ /* 0x000f22000c1e1900 */
[----:B---3--:R-:W-:-:S05]  /*1920*/  IMAD.WIDE.U32 R12, R3, 0x4, R12 ;  /* 0x00000004030c7825 */ /* 0x008fca00078e000c */
[----:B------:R-:W4:Y:S01]  /*1930*/  LDG.E R16, desc[UR16][R12.64] ;  /* 0x000000100c107981 */ /* 0x000f22000c1e1900 */
[----:B0-----:R-:W-:-:S04]  /*1940*/  IMAD.WIDE R14, R7, 0x4, R14 ;  /* 0x00000004070e7825 */ /* 0x001fc800078e020e */
[----:B--2---:R-:W-:-:S04]  /*1950*/  FADD R17, R17, -R6 ;  /* 0x8000000611117221 */ /* 0x004fc80000000000 */
[----:B------:R-:W-:-:S04]  /*1960*/  FMUL R17, R0, R17 ;  /* 0x0000001100117220 */ /* 0x000fc80000400000 */
[----:B----4-:R-:W-:-:S05]  /*1970*/  FFMA R17, R17, R4, R16 ;  /* 0x0000000411117223 */ /* 0x010fca0000000010 */
        /* <DEDUP_REMOVED lines=15> */
[----:B0-----:R-:W2:Y:S04]  /*1a70*/  LDG.E R17, desc[UR16][R8.64+0xc] ;  /* 0x00000c1008117981 */ /* 0x001ea8000c1e1900 */
[----:B------:R-:W3:Y:S04]  /*1a80*/  LDG.E R4, desc[UR16][R10.64+0xc] ;  /* 0x00000c100a047981 */ /* 0x000ee8000c1e1900 */
[----:B------:R-:W3:Y:S01]  /*1a90*/  LDG.E R16, desc[UR16][R12.64+0xc] ;  /* 0x00000c100c107981 */ /* 0x000ee2000c1e1900 */
[----:B------:R-:W-:Y:S01]  /*1aa0*/  IADD3 R3, PT, PT, R3, 0x4, RZ ;  /* 0x0000000403037810 */ /* 0x000fe20007ffe0ff */
[----:B--2---:R-:W-:-:S04]  /*1ab0*/  FADD R17, R17, -R6 ;  /* 0x8000000611117221 */ /* 0x004fc80000000000 */
[----:B------:R-:W-:-:S04]  /*1ac0*/  FMUL R17, R0, R17 ;  /* 0x0000001100117220 */ /* 0x000fc80000400000 */
[----:B---3--:R-:W-:-:S05]  /*1ad0*/  FFMA R17, R17, R4, R16 ;  /* 0x0000000411117223 */ /* 0x008fca0000000010 */
[----:B------:R1:W-:Y:S02]  /*1ae0*/  STG.E desc[UR16][R14.64+0xc], R17 ;  /* 0x00000c110e007986 */ /* 0x0003e4000c101910 */
.L_x_298:
[----:B------:R-:W-:Y:S05]  /*1af0*/  @!P1 EXIT ;  /* 0x000000000000994d */ /* 0x000fea0003800000 */
[----:B------:R-:W-:Y:S02]  /*1b00*/  ISETP.NE.AND P0, PT, R18, 0x1, PT ;  /* 0x000000011200780c */ /* 0x000fe40003f05270 */
[----:B------:R-:W-:-:S04]  /*1b10*/  LOP3.LUT R5, R5, 0x1, RZ, 0xc0, !PT ;  /* 0x0000000105057812 */ /* 0x000fc800078ec0ff */
[----:B------:R-:W-:-:S07]  /*1b20*/  ISETP.NE.U32.AND P1, PT, R5, 0x1, PT ;  /* 0x000000010500780c */ /* 0x000fce0003f25070 */
[----:B------:R-:W-:Y:S06]  /*1b30*/  @!P0 BRA `(.L_x_299) ;  /* 0x0000000000608947 */ /* 0x000fec0003800000 */
[----:B------:R-:W0:Y:S01]  /*1b40*/  LDC.64 R4, c[0x0][0x380] ;  /* 0x0000e000ff047b82 */ /* 0x000e220000000a00 */
[----:B-12---:R-:W-:-:S07]  /*1b50*/  IADD3 R15, PT, PT, R2, R3, RZ ;  /* 0x00000003020f7210 */ /* 0x006fce0007ffe0ff */
[----:B------:R-:W1:Y:S08]  /*1b60*/  LDC.64 R8, c[0x0][0x390] ;  /* 0x0000e400ff087b82 */ /* 0x000e700000000a00 */
[----:B------:R-:W2:Y:S01]  /*1b70*/  LDC.64 R10, c[0x0][0x398] ;  /* 0x0000e600ff0a7b82 */ /* 0x000ea20000000a00 */
[----:B0-----:R-:W-:-:S07]  /*1b80*/  IMAD.WIDE R4, R15, 0x4, R4 ;  /* 0x000000040f047825 */ /* 0x001fce00078e0204 */
[----:B------:R-:W0:Y:S01]  /*1b90*/  LDC.64 R12, c[0x0][0x388] ;  /* 0x0000e200ff0c7b82 */ /* 0x000e220000000a00 */
[----:B------:R-:W3:Y:S01]  /*1ba0*/  LDG.E R7, desc[UR16][R4.64] ;  /* 0x0000001004077981 */ /* 0x000ee2000c1e1900 */
[----:B-1----:R-:W-:-:S05]  /*1bb0*/  IMAD.WIDE.U32 R8, R3, 0x4, R8 ;  /* 0x0000000403087825 */ /* 0x002fca00078e0008 */
[----:B------:R-:W4:Y:S01]  /*1bc0*/  LDG.E R14, desc[UR16][R8.64] ;  /* 0x00000010080e7981 */ /* 0x000f22000c1e1900 */
[----:B--2---:R-:W-:-:S05]  /*1bd0*/  IMAD.WIDE.U32 R10, R3, 0x4, R10 ;  /* 0x00000004030a7825 */ /* 0x004fca00078e000a */
[----:B------:R-:W4:Y:S01]  /*1be0*/  LDG.E R16, desc[UR16][R10.64] ;  /* 0x000000100a107981 */ /* 0x000f22000c1e1900 */
[----:B0-----:R-:W-:-:S04]  /*1bf0*/  IMAD.WIDE R12, R15, 0x4, R12 ;  /* 0x000000040f0c7825 */ /* 0x001fc800078e020c */
[----:B---3--:R-:W-:-:S04]  /*1c00*/  FADD R7, R7, -R6 ;  /* 0x8000000607077221 */ /* 0x008fc80000000000 */
[----:B------:R-:W-:-:S04]  /*1c10*/  FMUL R7, R0, R7 ;  /* 0x0000000700077220 */ /* 0x000fc80000400000 */
[----:B----4-:R-:W-:-:S05]  /*1c20*/  FFMA R7, R7, R14, R16 ;  /* 0x0000000e07077223 */ /* 0x010fca0000000010 */
[----:B------:R0:W-:Y:S04]  /*1c30*/  STG.E desc[UR16][R12.64], R7 ;  /* 0x000000070c007986 */ /* 0x0001e8000c101910 */
[----:B------:R-:W2:Y:S04]  /*1c40*/  LDG.E R5, desc[UR16][R4.64+0x4] ;  /* 0x0000041004057981 */ /* 0x000ea8000c1e1900 */
[----:B------:R-:W3:Y:S04]  /*1c50*/  LDG.E R14, desc[UR16][R8.64+0x4] ;  /* 0x00000410080e7981 */ /* 0x000ee8000c1e1900 */
[----:B------:R-:W3:Y:S01]  /*1c60*/  LDG.E R16, desc[UR16][R10.64+0x4] ;  /* 0x000004100a107981 */ /* 0x000ee2000c1e1900 */
[----:B------:R-:W-:Y:S01]  /*1c70*/  IADD3 R3, PT, PT, R3, 0x2, RZ ;  /* 0x0000000203037810 */ /* 0x000fe20007ffe0ff */
[----:B--2---:R-:W-:-:S04]  /*1c80*/  FADD R15, R5, -R6 ;  /* 0x80000006050f7221 */ /* 0x004fc80000000000 */
[----:B------:R-:W-:-:S04]  /*1c90*/  FMUL R15, R0, R15 ;  /* 0x0000000f000f7220 */ /* 0x000fc80000400000 */
[----:B---3--:R-:W-:-:S05]  /*1ca0*/  FFMA R15, R15, R14, R16 ;  /* 0x0000000e0f0f7223 */ /* 0x008fca0000000010 */
[----:B------:R0:W-:Y:S02]  /*1cb0*/  STG.E desc[UR16][R12.64+0x4], R15 ;  /* 0x0000040f0c007986 */ /* 0x0001e4000c101910 */
.L_x_299:
[----:B------:R-:W-:Y:S05]  /*1cc0*/  @P1 EXIT ;  /* 0x000000000000194d */ /* 0x000fea0003800000 */
[----:B------:R-:W3:Y:S01]  /*1cd0*/  LDC.64 R4, c[0x0][0x380] ;  /* 0x0000e000ff047b82 */ /* 0x000ee20000000a00 */
[----:B01----:R-:W-:-:S07]  /*1ce0*/  IADD3 R7, PT, PT, R2, R3, RZ ;  /* 0x0000000302077210 */ /* 0x003fce0007ffe0ff */
[----:B------:R-:W0:Y:S08]  /*1cf0*/  LDC.64 R8, c[0x0][0x390] ;  /* 0x0000e400ff087b82 */ /* 0x000e300000000a00 */
[----:B------:R-:W1:Y:S01]  /*1d00*/  LDC.64 R10, c[0x0][0x398] ;  /* 0x0000e600ff0a7b82 */ /* 0x000e620000000a00 */
[----:B---3--:R-:W-:-:S06]  /*1d10*/  IMAD.WIDE R4, R7, 0x4, R4 ;  /* 0x0000000407047825 */ /* 0x008fcc00078e0204 */
[----:B------:R-:W3:Y:S01]  /*1d20*/  LDG.E R5, desc[UR16][R4.64] ;  /* 0x0000001004057981 */ /* 0x000ee2000c1e1900 */
[----:B0-----:R-:W-:-:S06]  /*1d30*/  IMAD.WIDE.U32 R8, R3, 0x4, R8 ;  /* 0x0000000403087825 */ /* 0x001fcc00078e0008 */
[----:B------:R-:W4:Y:S01]  /*1d40*/  LDG.E R8, desc[UR16][R8.64] ;  /* 0x0000001008087981 */ /* 0x000f22000c1e1900 */
[----:B-1----:R-:W-:Y:S02]  /*1d50*/  IMAD.WIDE.U32 R2, R3, 0x4, R10 ;  /* 0x0000000403027825 */ /* 0x002fe400078e000a */
[----:B------:R-:W0:Y:S04]  /*1d60*/  LDC.64 R10, c[0x0][0x388] ;  /* 0x0000e200ff0a7b82 */ /* 0x000e280000000a00 */
[----:B------:R-:W4:Y:S01]  /*1d70*/  LDG.E R2, desc[UR16][R2.64] ;  /* 0x0000001002027981 */ /* 0x000f22000c1e1900 */
[----:B---3--:R-:W-:-:S04]  /*1d80*/  FADD R13, R5, -R6 ;  /* 0x80000006050d7221 */ /* 0x008fc80000000000 */
[----:B------:R-:W-:Y:S01]  /*1d90*/  FMUL R13, R0, R13 ;  /* 0x0000000d000d7220 */ /* 0x000fe20000400000 */
[----:B0-----:R-:W-:-:S04]  /*1da0*/  IMAD.WIDE R6, R7, 0x4, R10 ;  /* 0x0000000407067825 */ /* 0x001fc800078e020a */
[----:B----4-:R-:W-:-:S05]  /*1db0*/  FFMA R13, R13, R8, R2 ;  /* 0x000000080d0d7223 */ /* 0x010fca0000000002 */
[----:B------:R-:W-:Y:S01]  /*1dc0*/  STG.E desc[UR16][R6.64], R13 ;  /* 0x0000000d06007986 */ /* 0x000fe2000c101910 */
[----:B------:R-:W-:Y:S05]  /*1dd0*/  EXIT ;  /* 0x000000000000794d */ /* 0x000fea0003800000 */
        .weak           $__internal_7_$__cuda_sm3x_div_rn_noftz_f32_slowpath
        .type           $__internal_7_$__cuda_sm3x_div_rn_noftz_f32_slowpath,@function
        .size           $__internal_7_$__cuda_sm3x_div_rn_noftz_f32_slowpath,(.L_x_351 - $__internal_7_$__cuda_sm3x_div_rn_noftz_f32_slowpath)
$__internal_7_$__cuda_sm3x_div_rn_noftz_f32_slowpath:
        /* <DEDUP_REMOVED lines=35> */
.L_x_301:
[----:B------:R-:W-:Y:S01]  /*2010*/  LEA R8, R12, 0xc0800000, 0x17 ;  /* 0xc08000000c087811 */ /* 0x000fe200078eb8ff */
[----:B------:R-:W-:Y:S03]  /*2020*/  BSSY.RECONVERGENT B2, `(.L_x_306) ;  /* 0x0000036000027945 */ /* 0x000fe60003800200 */
[----:B------:R-:W-:Y:S02]  /*2030*/  IADD3 R8, PT, PT, -R8, R5, RZ ;  /* 0x0000000508087210 */ /* 0x000fe40007ffe1ff */
[----:B------:R-:W-:Y:S02]  /*2040*/  IADD3 R5, PT, PT, R10, -0x7f, RZ ;  /* 0xffffff810a057810 */ /* 0x000fe40007ffe0ff */
[----:B------:R0:W1:Y:S01]  /*2050*/  MUFU.RCP R9, R8 ;  /* 0x0000000800097308 */ /* 0x0000620000001000 */
[----:B------:R-:W-:Y:S02]  /*2060*/  FADD.FTZ R11, -R8, -RZ ;  /* 0x800000ff080b7221 */ /* 0x000fe40000010100 */
[C---:B------:R-:W-:Y:S01]  /*2070*/  IMAD R0, R5.reuse, -0x800000, R0 ;  /* 0xff80000005007824 */ /* 0x040fe200078e0200 */
        /* <DEDUP_REMOVED lines=23> */
[CCC-:B------:R-:W-:Y:S01]  /*21f0*/  FFMA.RM R8, R14.reuse, R10.reuse, R9.reuse ;  /* 0x0000000a0e087223 */ /* 0x1c0fe20000004009 */
[C---:B------:R-:W-:Y:S02]  /*2200*/  ISETP.NE.AND P3, PT, R11.reuse, RZ, PT ;  /* 0x000000ff0b00720c */ /* 0x040fe40003f65270 */
[----:B------:R-:W-:Y:S02]  /*2210*/  ISETP.NE.AND P1, PT, R11, RZ, PT ;  /* 0x000000ff0b00720c */ /* 0x000fe40003f25270 */
[----:B------:R-:W-:Y:S01]  /*2220*/  LOP3.LUT R7, R5, 0x7fffff, RZ, 0xc0, !PT ;  /* 0x007fffff05077812 */ /* 0x000fe200078ec0ff */
[----:B------:R-:W-:Y:S01]  /*2230*/  FFMA.RP R5, R14, R10, R9 ;  /* 0x0000000a0e057223 */ /* 0x000fe20000008009 */
        /* <DEDUP_REMOVED lines=16> */
.L_x_308:
[----:B------:R-:W-:-:S04]  /*2340*/  LOP3.LUT R0, R0, 0x80000000, RZ, 0xc0, !PT ;  /* 0x8000000000007812 */ /* 0x000fc800078ec0ff */
[----:B------:R-:W-:Y:S01]  /*2350*/  LOP3.LUT R0, R0, 0x7f800000, RZ, 0xfc, !PT ;  /* 0x7f80000000007812 */ /* 0x000fe200078efcff */
[----:B------:R-:W-:Y:S06]  /*2360*/  BRA `(.L_x_309) ;  /* 0x0000000000047947 */ /* 0x000fec0003800000 */
.L_x_307:
[----:B------:R-:W-:-:S07]  /*2370*/  LEA R0, R8, R0, 0x17 ;  /* 0x0000000008007211 */ /* 0x000fce00078eb8ff */
.L_x_309:
[----:B------:R-:W-:Y:S05]  /*2380*/  BSYNC.RECONVERGENT B2 ;  /* 0x0000000000027941 */ /* 0x000fea0003800200 */
.L_x_306:
[----:B------:R-:W-:Y:S05]  /*2390*/  BRA `(.L_x_310) ;  /* 0x0000000000207947 */ /* 0x000fea0003800000 */
.L_x_305:
[----:B------:R-:W-:-:S04]  /*23a0*/  LOP3.LUT R0, R5, 0x80000000, R0, 0x48, !PT ;  /* 0x8000000005007812 */ /* 0x000fc800078e4800 */
[----:B------:R-:W-:Y:S01]  /*23b0*/  LOP3.LUT R0, R0, 0x7f800000, RZ, 0xfc, !PT ;  /* 0x7f80000000007812 */ /* 0x000fe200078efcff */
[----:B------:R-:W-:Y:S06]  /*23c0*/  BRA `(.L_x_310) ;  /* 0x0000000000147947 */ /* 0x000fec0003800000 */
.L_x_304:
[----:B------:R-:W-:Y:S01]  /*23d0*/  LOP3.LUT R0, R5, 0x80000000, R0, 0x48, !PT ;  /* 0x8000000005007812 */ /* 0x000fe200078e4800 */
[----:B------:R-:W-:Y:S06]  /*23e0*/  BRA `(.L_x_310) ;  /* 0x00000000000c7947 */ /* 0x000fec0003800000 */
.L_x_303:
[----:B------:R-:W0:Y:S01]  /*23f0*/  MUFU.RSQ R0, -QNAN ;  /* 0xffc0000000007908 */ /* 0x000e220000001400 */
[----:B------:R-:W-:Y:S05]  /*2400*/  BRA `(.L_x_310) ;  /* 0x0000000000047947 */ /* 0x000fea0003800000 */
.L_x_302:
[----:B------:R-:W-:-:S07]  /*2410*/  FADD.FTZ R0, R0, R3 ;  /* 0x0000000300007221 */ /* 0x000fce0000010000 */
.L_x_310:
[----:B------:R-:W-:Y:S05]  /*2420*/  BSYNC.RECONVERGENT B1 ;  /* 0x0000000000017941 */ /* 0x000fea0003800200 */
.L_x_300:
[----:B------:R-:W-:-:S04]  /*2430*/  HFMA2 R5, -RZ, RZ, 0, 0 ;  /* 0x00000000ff057431 */ /* 0x000fc800000001ff */
[----:B0-----:R-:W-:Y:S05]  /*2440*/  RET.REL.NODEC R4 `(_Z26layer_normalization_kernelPKfPfS0_S0_iif) ;  /* 0xffffffd804ec7950 */ /* 0x001fea0003c3ffff */
.L_x_311:
        /* <DEDUP_REMOVED lines=11> */
.L_x_351:


//--------------------- .text._Z23vector_normalize_kernelPfif --------------------------
	.section	.text._Z23vector_normalize_kernelPfif,"ax",@progbits
	.align	128
        .global         _Z23vector_normalize_kernelPfif
        .type           _Z23vector_normalize_kernelPfif,@function
        .size           _Z23vector_normalize_kernelPfif,(.L_x_352 - _Z23vector_normalize_kernelPfif)
        .other          _Z23vector_normalize_kernelPfif,@"STO_CUDA_ENTRY STV_DEFAULT"
_Z23vector_normalize_kernelPfif:
.text._Z23vector_normalize_kernelPfif:
[----:B------:R-:W-:Y:S01]  /*0000*/  LDC R1, c[0x0][0x37c] ;  /* 0x0000df00ff017b82 */ /* 0x000fe20000000800 */
[----:B------:R-:W0:Y:S07]  /*0010*/  S2R R0, SR_TID.X ;  /* 0x0000000000007919 */ /* 0x000e2e0000002100 */
[----:B------:R-:W0:Y:S08]  /*0020*/  S2UR UR4, SR_CTAID.X ;  /* 0x00000000000479c3 */ /* 0x000e300000002500 */
[----:B------:R-:W0:Y:S08]  /*0030*/  LDC R3, c[0x0][0x360] ;  /* 0x0000d800ff037b82 */ /* 0x000e300000000800 */
[----:B------:R-:W1:Y:S01]  /*0040*/  LDC.64 R6, c[0x0][0x388] ;  /* 0x0000e200ff067b82 */ /* 0x000e620000000a00 */
[----:B0-----:R-:W-:Y:S01]  /*0050*/  IMAD R3, R3, UR4, R0 ;  /* 0x0000000403037c24 */ /* 0x001fe2000f8e0200 */
[----:B-1----:R-:W-:-:S04]  /*0060*/  FSETP.GT.AND P0, PT, R7, RZ, PT ;  /* 0x000000ff0700720b */ /* 0x002fc80003f04000 */
[----:B------:R-:W-:-:S13]  /*0070*/  ISETP.GE.OR P0, PT, R3, R6, !P0 ;  /* 0x000000060300720c */ /* 0x000fda0004706670 */
[----:B------:R-:W-:Y:S05]  /*0080*/  @P0 EXIT ;  /* 0x000000000000094d */ /* 0x000fea0003800000 */
[----:B------:R-:W0:Y:S01]  /*0090*/  LDC.64 R4, c[0x0][0x380] ;  /* 0x0000e000ff047b82 */ /* 0x000e220000000a00 */
[----:B------:R-:W1:Y:S01]  /*00a0*/  LDCU.64 UR4, c[0x0][0x358] ;  /* 0x00006b00ff0477ac */ /* 0x000e620008000a00 */
[----:B0-----:R-:W-:-:S05]  /*00b0*/  IMAD.WIDE R4, R3, 0x4, R4 ;  /* 0x0000000403047825 */ /* 0x001fca00078e0204 */
[----:B-1----:R-:W2:Y:S01]  /*00c0*/  LDG.E R0, desc[UR4][R4.64] ;  /* 0x0000000404007981 */ /* 0x002ea2000c1e1900 */
[----:B------:R-:W0:Y:S01]  /*00d0*/  MUFU.RCP R2, R7 ;  /* 0x0000000700027308 */ /* 0x000e220000001000 */
[----:B------:R-:W-:Y:S01]  /*00e0*/  BSSY.RECONVERGENT B0, `(.L_x_312) ;  /* 0x000000b000007945 */ /* 0x000fe20003800200 */
[----:B0-----:R-:W-:-:S04]  /*00f0*/  FFMA R3, R2, -R7, 1 ;  /* 0x3f80000002037423 */ /* 0x001fc80000000807 */
[----:B------:R-:W-:Y:S02]  /*0100*/  FFMA R3, R2, R3, R2 ;  /* 0x0000000302037223 */ /* 0x000fe40000000002 */
[----:B--2---:R-:W0:Y:S02]  /*0110*/  FCHK P0, R0, R7 ;  /* 0x0000000700007302 */ /* 0x004e240000000000 */
[----:B------:R-:W-:-:S04]  /*0120*/  FFMA R2, R0, R3, RZ ;  /* 0x0000000300027223 */ /* 0x000fc800000000ff */
[----:B------:R-:W-:-:S04]  /*0130*/  FFMA R6, R2, -R7, R0 ;  /* 0x8000000702067223 */ /* 0x000fc80000000000 */
[----:B------:R-:W-:Y:S01]  /*0140*/  FFMA R3, R3, R6, R2 ;  /* 0x0000000603037223 */ /* 0x000fe20000000002 */
[----:B0-----:R-:W-:Y:S06]  /*0150*/  @!P0 BRA `(.L_x_313) ;  /* 0x00000000000c8947 */ /* 0x001fec0003800000 */
[----:B------:R-:W-:-:S07]  /*0160*/  MOV R2, 0x180 ;  /* 0x0000018000027802 */ /* 0x000fce0000000f00 */
[----:B------:R-:W-:Y:S05]  /*0170*/  CALL.REL.NOINC `($__internal_8_$__cuda_sm3x_div_rn_noftz_f32_slowpath) ;  /* 0x0000000000107944 */ /* 0x000fea0003c00000 */
[----:B------:R-:W-:-:S07]  /*0180*/  IMAD.MOV.U32 R3, RZ, RZ, R0 ;  /* 0x000000ffff037224 */ /* 0x000fce00078e0000 */
.L_x_313:
[----:B------:R-:W-:Y:S05]  /*0190*/  BSYNC.RECONVERGENT B0 ;  /* 0x0000000000007941 */ /* 0x000fea0003800200 */
.L_x_312:
[----:B------:R-:W-:Y:S01]  /*01a0*/  STG.E desc[UR4][R4.64], R3 ;  /* 0x0000000304007986 */ /* 0x000fe2000c101904 */
[----:B------:R-:W-:Y:S05]  /*01b0*/  EXIT ;  /* 0x000000000000794d */ /* 0x000fea0003800000 */
        .weak           $__internal_8_$__cuda_sm3x_div_rn_noftz_f32_slowpath
        .type           $__internal_8_$__cuda_sm3x_div_rn_noftz_f32_slowpath,@function
        .size           $__internal_8_$__cuda_sm3x_div_rn_noftz_f32_slowpath,(.L_x_352 - $__internal_8_$__cuda_sm3x_div_rn_noftz_f32_slowpath)
$__internal_8_$__cuda_sm3x_div_rn_noftz_f32_slowpath:
[----:B------:R-:W0:Y:S01]  /*01c0*/  LDC R3, c[0x0][0x38c] ;  /* 0x0000e300ff037b82 */ /* 0x000e220000000800 */
[--C-:B------:R-:W-:Y:S01]  /*01d0*/  SHF.R.U32.HI R6, RZ, 0x17, R0.reuse ;  /* 0x00000017ff067819 */ /* 0x100fe20000011600 */
[----:B------:R-:W1:Y:S01]  /*01e0*/  LDCU UR6, c[0x0][0x38c] ;  /* 0x00007180ff0677ac */ /* 0x000e620008000800 */
[----:B------:R-:W-:Y:S01]  /*01f0*/  BSSY.RECONVERGENT B1, `(.L_x_314) ;  /* 0x0000064000017945 */ /* 0x000fe20003800200 */
[----:B------:R-:W-:Y:S01]  /*0200*/  IMAD.MOV.U32 R8, RZ, RZ, R0 ;  /* 0x000000ffff087224 */ /* 0x000fe200078e0000 */
[----:B------:R-:W-:-:S05]  /*0210*/  LOP3.LUT R6, R6, 0xff, RZ, 0xc0, !PT ;  /* 0x000000ff06067812 */ /* 0x000fca00078ec0ff */
[----:B------:R-:W-:Y:S02]  /*0220*/  VIADD R11, R6, 0xffffffff ;  /* 0xffffffff060b7836 */ /* 0x000fe40000000000 */
[----:B-1----:R-:W-:Y:S01]  /*0230*/  IMAD.U32 R9, RZ, RZ, UR6 ;  /* 0x00000006ff097e24 */ /* 0x002fe2000f8e00ff */
[----:B0-----:R-:W-:-:S04]  /*0240*/  SHF.R.U32.HI R7, RZ, 0x17, R3 ;  /* 0x00000017ff077819 */ /* 0x001fc80000011603 */
[----:B------:R-:W-:-:S05]  /*0250*/  LOP3.LUT R7, R7, 0xff, RZ, 0xc0, !PT ;  /* 0x000000ff07077812 */ /* 0x000fca00078ec0ff */
[----:B------:R-:W-:-:S05]  /*0260*/  VIADD R12, R7, 0xffffffff ;  /* 0xffffffff070c7836 */ /* 0x000fca0000000000 */
        /* <DEDUP_REMOVED lines=27> */
.L_x_315:
[----:B------:R-:W-:Y:S01]  /*0420*/  LEA R0, R7, 0xc0800000, 0x17 ;  /* 0xc080000007007811 */ /* 0x000fe200078eb8ff */
[----:B------:R-:W-:Y:S01]  /*0430*/  VIADD R6, R6, 0xffffff81 ;  /* 0xffffff8106067836 */ /* 0x000fe20000000000 */
[----:B------:R-:W-:Y:S03]  /*0440*/  BSSY.RECONVERGENT B2, `(.L_x_320) ;  /* 0x0000035000027945 */ /* 0x000fe60003800200 */
[----:B------:R-:W-:Y:S01]  /*0450*/  IMAD.IADD R9, R9, 0x1, -R0 ;  /* 0x0000000109097824 */ /* 0x000fe200078e0a00 */
[C---:B------:R-:W-:Y:S01]  /*0460*/  IADD3 R7, PT, PT, R6.reuse, 0x7f, -R7 ;  /* 0x0000007f06077810 */ /* 0x040fe20007ffe807 */
[----:B------:R-:W-:Y:S02]  /*0470*/  IMAD R0, R6, -0x800000, R8 ;  /* 0xff80000006007824 */ /* 0x000fe400078e0208 */
[----:B------:R-:W0:Y:S01]  /*0480*/  MUFU.RCP R3, R9 ;  /* 0x0000000900037308 */ /* 0x000e220000001000 */
[----:B------:R-:W-:Y:S01]  /*0490*/  FADD.FTZ R11, -R9, -RZ ;  /* 0x800000ff090b7221 */ /* 0x000fe20000010100 */
[----:B------:R-:W-:-:S03]  /*04a0*/  IMAD.IADD R7, R7, 0x1, R10 ;  /* 0x0000000107077824 */ /* 0x000fc600078e020a */
        /* <DEDUP_REMOVED lines=26> */
[----:B------:R-:W-:Y:S02]  /*0650*/  VIADD R8, R9, 0x20 ;  /* 0x0000002009087836 */ /* 0x000fe40000000000 */
[----:B------:R-:W-:Y:S01]  /*0660*/  LOP3.LUT R7, R7, 0x800000, RZ, 0xfc, !PT ;  /* 0x0080000007077812 */ /* 0x000fe200078efcff */
[----:B------:R-:W-:Y:S01]  /*0670*/  IMAD.MOV R9, RZ, RZ, -R9 ;  /* 0x000000ffff097224 */ /* 0x000fe200078e0a09 */
[----:B------:R-:W-:-:S02]  /*0680*/  FSETP.NEU.FTZ.AND P0, PT, R3, R6, PT ;  /* 0x000000060300720b */ /* 0x000fc40003f1d000 */
[----:B------:R-:W-:Y:S02]  /*0690*/  SHF.L.U32 R8, R7, R8, RZ ;  /* 0x0000000807087219 */ /* 0x000fe400000006ff */
[----:B------:R-:W-:Y:S02]  /*06a0*/  SEL R6, R9, RZ, P2 ;  /* 0x000000ff09067207 */ /* 0x000fe40001000000 */
[----:B------:R-:W-:Y:S02]  /*06b0*/  ISETP.NE.AND P1, PT, R8, RZ, P1 ;  /* 0x000000ff0800720c */ /* 0x000fe40000f25270 */
[----:B------:R-:W-:Y:S02]  /*06c0*/  SHF.R.U32.HI R6, RZ, R6, R7 ;  /* 0x00000006ff067219 */ /* 0x000fe40000011607 */
[----:B------:R-:W-:Y:S02]  /*06d0*/  PLOP3.LUT P0, PT, P0, P1, PT, 0xf8, 0x8f ;  /* 0x00000000008f781c */ /* 0x000fe40000703f70 */
[----:B------:R-:W-:-:S02]  /*06e0*/  SHF.R.U32.HI R8, RZ, 0x1, R6 ;  /* 0x00000001ff087819 */ /* 0x000fc40000011606 */
[----:B------:R-:W-:-:S04]  /*06f0*/  SEL R3, RZ, 0x1, !P0 ;  /* 0x00000001ff037807 */ /* 0x000fc80004000000 */
[----:B------:R-:W-:-:S04]  /*0700*/  LOP3.LUT R3, R3, 0x1, R8, 0xf8, !PT ;  /* 0x0000000103037812 */ /* 0x000fc800078ef808 */
[----:B------:R-:W-:-:S05]  /*0710*/  LOP3.LUT R3, R3, R6, RZ, 0xc0, !PT ;  /* 0x0000000603037212 */ /* 0x000fca00078ec0ff */
[----:B------:R-:W-:-:S05]  /*0720*/  IMAD.IADD R3, R8, 0x1, R3 ;  /* 0x0000000108037824 */ /* 0x000fca00078e0203 */
[----:B------:R-:W-:Y:S01]  /*0730*/  LOP3.LUT R0, R3, R0, RZ, 0xfc, !PT ;  /* 0x0000000003007212 */ /* 0x000fe200078efcff */
[----:B------:R-:W-:Y:S06]  /*0740*/  BRA `(.L_x_323) ;  /* 0x0000000000107947 */ /* 0x000fec0003800000 */
.L_x_322:
[----:B------:R-:W-:-:S04]  /*0750*/  LOP3.LUT R0, R0, 0x80000000, RZ, 0xc0, !PT ;  /* 0x8000000000007812 */ /* 0x000fc800078ec0ff */
[----:B------:R-:W-:Y:S01]  /*0760*/  LOP3.LUT R0, R0, 0x7f800000, RZ, 0xfc, !PT ;  /* 0x7f80000000007812 */ /* 0x000fe200078efcff */
[----:B------:R-:W-:Y:S06]  /*0770*/  BRA `(.L_x_323) ;  /* 0x0000000000047947 */ /* 0x000fec0003800000 */
.L_x_321:
[----:B------:R-:W-:-:S07]  /*0780*/  IMAD R0, R7, 0x800000, R0 ;  /* 0x0080000007007824 */ /* 0x000fce00078e0200 */
.L_x_323:
[----:B------:R-:W-:Y:S05]  /*0790*/  BSYNC.RECONVERGENT B2 ;  /* 0x0000000000027941 */ /* 0x000fea0003800200 */
.L_x_320:
[----:B------:R-:W-:Y:S05]  /*07a0*/  BRA `(.L_x_324) ;  /* 0x0000000000207947 */ /* 0x000fea0003800000 */
.L_x_319:
[----:B------:R-:W-:-:S04]  /*07b0*/  LOP3.LUT R0, R9, 0x80000000, R8, 0x48, !PT ;  /* 0x8000000009007812 */ /* 0x000fc800078e4808 */
[----:B------:R-:W-:Y:S01]  /*07c0*/  LOP3.LUT R0, R0, 0x7f800000, RZ, 0xfc, !PT ;  /* 0x7f80000000007812 */ /* 0x000fe200078efcff */
[----:B------:R-:W-:Y:S06]  /*07d0*/  BRA `(.L_x_324) ;  /* 0x0000000000147947 */ /* 0x000fec0003800000 */
.L_x_318:
[----:B------:R-:W-:Y:S01]  /*07e0*/  LOP3.LUT R0, R9, 0x80000000, R8, 0x48, !PT ;  /* 0x8000000009007812 */ /* 0x000fe200078e4808 */
[----:B------:R-:W-:Y:S06]  /*07f0*/  BRA `(.L_x_324) ;  /* 0x00000000000c7947 */ /* 0x000fec0003800000 */
.L_x_317:
[----:B------:R-:W0:Y:S01]  /*0800*/  MUFU.RSQ R0, -QNAN ;  /* 0xffc0000000007908 */ /* 0x000e220000001400 */
[----:B------:R-:W-:Y:S05]  /*0810*/  BRA `(.L_x_324) ;  /* 0x0000000000047947 */ /* 0x000fea0003800000 */
.L_x_316:
[----:B------:R-:W-:-:S07]  /*0820*/  FADD.FTZ R0, R0, R3 ;  /* 0x0000000300007221 */ /* 0x000fce0000010000 */
.L_x_324:
[----:B------:R-:W-:Y:S05]  /*0830*/  BSYNC.RECONVERGENT B1 ;  /* 0x0000000000017941 */ /* 0x000fea0003800200 */
.L_x_314:
[----:B------:R-:W-:-:S04]  /*0840*/  IMAD.MOV.U32 R3, RZ, RZ, 0x0 ;  /* 0x00000000ff037424 */ /* 0x000fc800078e00ff */
[----:B0-----:R-:W-:Y:S05]  /*0850*/  RET.REL.NODEC R2 `(_Z23vector_normalize_kernelPfif) ;  /* 0xfffffff402e87950 */ /* 0x001fea0003c3ffff */
.L_x_325:
        /* <DEDUP_REMOVED lines=10> */
.L_x_352:


//--------------------- .text._Z25vector_dot_product_kernelPKfS0_Pfi --------------------------
	.section	.text._Z25vector_dot_product_kernelPKfS0_Pfi,"ax",@progbits
	.align	128
        .global         _Z25vector_dot_product_kernelPKfS0_Pfi
        .type           _Z25vector_dot_product_kernelPKfS0_Pfi,@function
        .size           _Z25vector_dot_product_kernelPKfS0_Pfi,(.L_x_365 - _Z25vector_dot_product_kernelPKfS0_Pfi)
        .other          _Z25vector_dot_product_kernelPKfS0_Pfi,@"STO_CUDA_ENTRY STV_DEFAULT"
_Z25vector_dot_product_kernelPKfS0_Pfi:
.text._Z25vector_dot_product_kernelPKfS0_Pfi:
[----:B------:R-:W-:Y:S01]  /*0000*/  LDC R1, c[0x0][0x37c] ;  /* 0x0000df00ff017b82 */ /* 0x000fe20000000800 */
[----:B------:R-:W0:Y:S07]  /*0010*/  S2R R9, SR_TID.X ;  /* 0x0000000000097919 */ /* 0x000e2e0000002100 */
[----:B------:R-:W0:Y:S01]  /*0020*/  S2UR UR4, SR_CTAID.X ;  /* 0x00000000000479c3 */ /* 0x000e220000002500 */
[----:B------:R-:W1:Y:S01]  /*0030*/  LDCU UR5, c[0x0][0x398] ;  /* 0x00007300ff0577ac */ /* 0x000e620008000800 */
[----:B------:R-:W2:Y:S06]  /*0040*/  LDCU.64 UR6, c[0x0][0x358] ;  /* 0x00006b00ff0677ac */ /* 0x000eac0008000a00 */
[----:B------:R-:W0:Y:S08]  /*0050*/  LDC R0, c[0x0][0x360] ;  /* 0x0000d800ff007b82 */ /* 0x000e300000000800 */
[----:B------:R-:W3:Y:S08]  /*0060*/  LDC.64 R2, c[0x0][0x380] ;  /* 0x0000e000ff027b82 */ /* 0x000ef00000000a00 */
[----:B------:R-:W4:Y:S01]  /*0070*/  LDC.64 R4, c[0x0][0x388] ;  /* 0x0000e200ff047b82 */ /* 0x000f220000000a00 */
[----:B0-----:R-:W-:-:S05]  /*0080*/  IMAD R7, R0, UR4, R9 ;  /* 0x0000000400077c24 */ /* 0x001fca000f8e0209 */
[----:B-1----:R-:W-:-:S13]  /*0090*/  ISETP.GE.AND P1, PT, R7, UR5, PT ;  /* 0x0000000507007c0c */ /* 0x002fda000bf26270 */
[----:B---3--:R-:W-:-:S04]  /*00a0*/  @!P1 IMAD.WIDE R2, R7, 0x4, R2 ;  /* 0x0000000407029825 */ /* 0x008fc800078e0202 */
[----:B----4-:R-:W-:Y:S02]  /*00b0*/  @!P1 IMAD.WIDE R4, R7, 0x4, R4 ;  /* 0x0000000407049825 */ /* 0x010fe400078e0204 */
[----:B--2---:R-:W2:Y:S04]  /*00c0*/  @!P1 LDG.E R2, desc[UR6][R2.64] ;  /* 0x0000000602029981 */ /* 0x004ea8000c1e1900 */
[----:B------:R-:W2:Y:S01]  /*00d0*/  @!P1 LDG.E R5, desc[UR6][R4.64] ;  /* 0x0000000604059981 */ /* 0x000ea2000c1e1900 */
[----:B------:R-:W0:Y:S01]  /*00e0*/  S2UR UR5, SR_CgaCtaId ;  /* 0x00000000000579c3 */ /* 0x000e220000008800 */
[----:B------:R-:W-:Y:S01]  /*00f0*/  UMOV UR4, 0x400 ;  /* 0x0000040000047882 */ /* 0x000fe20000000000 */
[----:B------:R-:W-:Y:S01]  /*0100*/  ISETP.GE.U32.AND P0, PT, R0, 0x2, PT ;  /* 0x000000020000780c */ /* 0x000fe20003f06070 */
[----:B------:R-:W-:Y:S01]  /*0110*/  IMAD.MOV.U32 R6, RZ, RZ, RZ ;  /* 0x000000ffff067224 */ /* 0x000fe200078e00ff */
[----:B0-----:R-:W-:-:S06]  /*0120*/  ULEA UR4, UR5, UR4, 0x18 ;  /* 0x0000000405047291 */ /* 0x001fcc000f8ec0ff */
[C---:B------:R-:W-:Y:S01]  /*0130*/  LEA R7, R9.reuse, UR4, 0x2 ;  /* 0x0000000409077c11 */ /* 0x040fe2000f8e10ff */
[----:B--2---:R-:W-:Y:S01]  /*0140*/  @!P1 FMUL R6, R2, R5 ;  /* 0x0000000502069220 */ /* 0x004fe20000400000 */
[----:B------:R-:W-:-:S04]  /*0150*/  ISETP.NE.AND P1, PT, R9, RZ, PT ;  /* 0x000000ff0900720c */ /* 0x000fc80003f25270 */
[----:B------:R0:W-:Y:S01]  /*0160*/  STS [R7], R6 ;  /* 0x0000000607007388 */ /* 0x0001e20000000800 */
[----:B------:R-:W-:Y:S06]  /*0170*/  BAR.SYNC.DEFER_BLOCKING 0x0 ;  /* 0x0000000000007b1d */ /* 0x000fec0000010000 */
[----:B------:R-:W-:Y:S05]  /*0180*/  @!P0 BRA `(.L_x_326) ;  /* 0x00000000002c8947 */ /* 0x000fea0003800000 */
.L_x_327:
[----:B0-----:R-:W-:-:S04]  /*0190*/  SHF.R.U32.HI R6, RZ, 0x1, R0 ;  /* 0x00000001ff067819 */ /* 0x001fc80000011600 */
[----:B------:R-:W-:-:S13]  /*01a0*/  ISETP.GE.U32.AND P0, PT, R9, R6, PT ;  /* 0x000000060900720c */ /* 0x000fda0003f06070 */
[----:B------:R-:W-:Y:S01]  /*01b0*/  @!P0 LEA R2, R6, R7, 0x2 ;  /* 0x0000000706028211 */ /* 0x000fe200078e10ff */
        /* <DEDUP_REMOVED lines=8> */
.L_x_326:
[----:B------:R-:W-:Y:S05]  /*0240*/  @P1 EXIT ;  /* 0x000000000000194d */ /* 0x000fea0003800000 */
[----:B------:R-:W1:Y:S01]  /*0250*/  S2UR UR5, SR_CgaCtaId ;  /* 0x00000000000579c3 */ /* 0x000e620000008800 */
[----:B------:R-:W-:-:S07]  /*0260*/  UMOV UR4, 0x400 ;  /* 0x0000040000047882 */ /* 0x000fce0000000000 */
[----:B------:R-:W2:Y:S01]  /*0270*/  LDC.64 R2, c[0x0][0x390] ;  /* 0x0000e400ff027b82 */ /* 0x000ea20000000a00 */
[----:B-1----:R-:W-:-:S09]  /*0280*/  ULEA UR4, UR5, UR4, 0x18 ;  /* 0x0000000405047291 */ /* 0x002fd2000f8ec0ff */
[----:B------:R-:W2:Y:S04]  /*0290*/  LDS R5, [UR4] ;  /* 0x00000004ff057984 */ /* 0x000ea80008000800 */
[----:B--2---:R-:W-:Y:S01]  /*02a0*/  REDG.E.ADD.F32.FTZ.RN.STRONG.GPU desc[UR6][R2.64], R5 ;  /* 0x00000005020079a6 */ /* 0x004fe2000c12f306 */
[----:B------:R-:W-:Y:S05]  /*02b0*/  EXIT ;  /* 0x000000000000794d */ /* 0x000fea0003800000 */
.L_x_328:
        /* <DEDUP_REMOVED lines=12> */
.L_x_365:


//--------------------- .text._Z25sigmoid_activation_kernelPKfPfi --------------------------
	.section	.text._Z25sigmoid_activation_kernelPKfPfi,"ax",@progbits
	.align	128
        .global         _Z25sigmoid_activation_kernelPKfPfi
        .type           _Z25sigmoid_activation_kernelPKfPfi,@function
        .size           _Z25sigmoid_activation_kernelPKfPfi,(.L_x_353 - _Z25sigmoid_activation_kernelPKfPfi)
        .other          _Z25sigmoid_activation_kernelPKfPfi,@"STO_CUDA_ENTRY STV_DEFAULT"
_Z25sigmoid_activation_kernelPKfPfi:
.text._Z25sigmoid_activation_kernelPKfPfi:
        /* <DEDUP_REMOVED lines=10> */
[----:B0-----:R-:W-:-:S06]  /*00a0*/  IMAD.WIDE R4, R3, 0x4, R4 ;  /* 0x0000000403047825 */ /* 0x001fcc00078e0204 */
[----:B-1----:R-:W2:Y:S01]  /*00b0*/  LDG.E R4, desc[UR4][R4.64] ;  /* 0x0000000404047981 */ /* 0x002ea2000c1e1900 */
[----:B------:R-:W-:Y:S01]  /*00c0*/  IMAD.MOV.U32 R7, RZ, RZ, 0x3bbb989d ;  /* 0x3bbb989dff077424 */ /* 0x000fe200078e00ff */
[----:B------:R-:W-:Y:S01]  /*00d0*/  BSSY.RECONVERGENT B0, `(.L_x_329) ;  /* 0x0000015000007945 */ /* 0x000fe20003800200 */
[----:B------:R-:W-:Y:S02]  /*00e0*/  IMAD.MOV.U32 R9, RZ, RZ, 0x437c0000 ;  /* 0x437c0000ff097424 */ /* 0x000fe400078e00ff */
[----:B--2---:R-:W-:-:S04]  /*00f0*/  FFMA.SAT R0, R4, -R7, 0.5 ;  /* 0x3f00000004007423 */ /* 0x004fc80000002807 */
[----:B------:R-:W-:-:S04]  /*0100*/  FFMA.RM R0, R0, R9, 12582913 ;  /* 0x4b40000100007423 */ /* 0x000fc80000004009 */
[C---:B------:R-:W-:Y:S01]  /*0110*/  FADD R7, R0.reuse, -12583039 ;  /* 0xcb40007f00077421 */ /* 0x040fe20000000000 */
[----:B------:R-:W-:-:S03]  /*0120*/  SHF.L.U32 R0, R0, 0x17, RZ ;  /* 0x0000001700007819 */ /* 0x000fc600000006ff */
[----:B------:R-:W-:-:S04]  /*0130*/  FFMA R7, R4, -1.4426950216293334961, -R7 ;  /* 0xbfb8aa3b04077823 */ /* 0x000fc80000000807 */
[----:B------:R-:W-:-:S06]  /*0140*/  FFMA R7, R4, -1.925963033500011079e-08, R7 ;  /* 0xb2a5706004077823 */ /* 0x000fcc0000000007 */
[----:B------:R-:W0:Y:S02]  /*0150*/  MUFU.EX2 R7, R7 ;  /* 0x0000000700077308 */ /* 0x000e240000000800 */
[----:B0-----:R-:W-:-:S04]  /*0160*/  FFMA R0, R0, R7, 1 ;  /* 0x3f80000000007423 */ /* 0x001fc80000000007 */
[----:B------:R-:W-:-:S05]  /*0170*/  VIADD R2, R0, 0x1800000 ;  /* 0x0180000000027836 */ /* 0x000fca0000000000 */
[----:B------:R-:W-:-:S04]  /*0180*/  LOP3.LUT R2, R2, 0x7f800000, RZ, 0xc0, !PT ;  /* 0x7f80000002027812 */ /* 0x000fc800078ec0ff */
[----:B------:R-:W-:-:S13]  /*0190*/  ISETP.GT.U32.AND P0, PT, R2, 0x1ffffff, PT ;  /* 0x01ffffff0200780c */ /* 0x000fda0003f04070 */
[----:B------:R-:W-:Y:S05]  /*01a0*/  @P0 BRA `(.L_x_330) ;  /* 0x00000000000c0947 */ /* 0x000fea0003800000 */
[----:B------:R-:W-:-:S07]  /*01b0*/  MOV R4, 0x1d0 ;  /* 0x000001d000047802 */ /* 0x000fce0000000f00 */
[----:B------:R-:W-:Y:S05]  /*01c0*/  CALL.REL.NOINC `($__internal_9_$__cuda_sm20_rcp_rn_f32_slowpath) ;  /* 0x0000000000287944 */ /* 0x000fea0003c00000 */
[----:B------:R-:W-:Y:S05]  /*01d0*/  BRA `(.L_x_331) ;  /* 0x0000000000107947 */ /* 0x000fea0003800000 */
.L_x_330:
[----:B------:R-:W0:Y:S02]  /*01e0*/  MUFU.RCP R7, R0 ;  /* 0x0000000000077308 */ /* 0x000e240000001000 */
[----:B0-----:R-:W-:-:S04]  /*01f0*/  FFMA R2, R0, R7, -1 ;  /* 0xbf80000000027423 */ /* 0x001fc80000000007 */
[----:B------:R-:W-:-:S04]  /*0200*/  FADD.FTZ R2, -R2, -RZ ;  /* 0x800000ff02027221 */ /* 0x000fc80000010100 */
[----:B------:R-:W-:-:S07]  /*0210*/  FFMA R7, R7, R2, R7 ;  /* 0x0000000207077223 */ /* 0x000fce0000000007 */
.L_x_331:
[----:B------:R-:W-:Y:S05]  /*0220*/  BSYNC.RECONVERGENT B0 ;  /* 0x0000000000007941 */ /* 0x000fea0003800200 */
.L_x_329:
[----:B------:R-:W0:Y:S02]  /*0230*/  LDC.64 R4, c[0x0][0x388] ;  /* 0x0000e200ff047b82 */ /* 0x000e240000000a00 */
[----:B0-----:R-:W-:-:S05]  /*0240*/  IMAD.WIDE R2, R3, 0x4, R4 ;  /* 0x0000000403027825 */ /* 0x001fca00078e0204 */
[----:B------:R-:W-:Y:S01]  /*0250*/  STG.E desc[UR4][R2.64], R7 ;  /* 0x0000000702007986 */ /* 0x000fe2000c101904 */
[----:B------:R-:W-:Y:S05]  /*0260*/  EXIT ;  /* 0x000000000000794d */ /* 0x000fea0003800000 */
        .weak           $__internal_9_$__cuda_sm20_rcp_rn_f32_slowpath
        .type           $__internal_9_$__cuda_sm20_rcp_rn_f32_slowpath,@function
        .size           $__internal_9_$__cuda_sm20_rcp_rn_f32_slowpath,(.L_x_353 - $__internal_9_$__cuda_sm20_rcp_rn_f32_slowpath)
$__internal_9_$__cuda_sm20_rcp_rn_f32_slowpath:
[----:B------:R-:W-:Y:S01]  /*0270*/  IMAD.SHL.U32 R2, R0, 0x2, RZ ;  /* 0x0000000200027824 */ /* 0x000fe200078e00ff */
[----:B------:R-:W-:Y:S04]  /*0280*/  BSSY.RECONVERGENT B1, `(.L_x_332) ;  /* 0x0000030000017945 */ /* 0x000fe80003800200 */
[----:B------:R-:W-:-:S04]  /*0290*/  SHF.R.U32.HI R2, RZ, 0x18, R2 ;  /* 0x00000018ff027819 */ /* 0x000fc80000011602 */
[----:B------:R-:W-:-:S13]  /*02a0*/  ISETP.NE.U32.AND P0, PT, R2, RZ, PT ;  /* 0x000000ff0200720c */ /* 0x000fda0003f05070 */
[----:B------:R-:W-:Y:S05]  /*02b0*/  @P0 BRA `(.L_x_333) ;  /* 0x0000000000280947 */ /* 0x000fea0003800000 */
[----:B------:R-:W-:-:S04]  /*02c0*/  SHF.L.U32 R2, R0, 0x1, RZ ;  /* 0x0000000100027819 */ /* 0x000fc800000006ff */
[----:B------:R-:W-:-:S13]  /*02d0*/  ISETP.NE.AND P0, PT, R2, RZ, PT ;  /* 0x000000ff0200720c */ /* 0x000fda0003f05270 */
[----:B------:R-:W-:Y:S01]  /*02e0*/  @P0 FFMA R6, R0, 1.84467440737095516160e+19, RZ ;  /* 0x5f80000000060823 */ /* 0x000fe200000000ff */
[----:B------:R-:W-:Y:S08]  /*02f0*/  @!P0 MUFU.RCP R5, R0 ;  /* 0x0000000000058308 */ /* 0x000ff00000001000 */
[----:B------:R-:W0:Y:S02]  /*0300*/  @P0 MUFU.RCP R7, R6 ;  /* 0x0000000600070308 */ /* 0x000e240000001000 */
[----:B0-----:R-:W-:-:S04]  /*0310*/  @P0 FFMA R2, R6, R7, -1 ;  /* 0xbf80000006020423 */ /* 0x001fc80000000007 */
[----:B------:R-:W-:-:S04]  /*0320*/  @P0 FADD.FTZ R2, -R2, -RZ ;  /* 0x800000ff02020221 */ /* 0x000fc80000010100 */
[----:B------:R-:W-:-:S04]  /*0330*/  @P0 FFMA R2, R7, R2, R7 ;  /* 0x0000000207020223 */ /* 0x000fc80000000007 */
[----:B------:R-:W-:Y:S01]  /*0340*/  @P0 FFMA R5, R2, 1.84467440737095516160e+19, RZ ;  /* 0x5f80000002050823 */ /* 0x000fe200000000ff */
[----:B------:R-:W-:Y:S06]  /*0350*/  BRA `(.L_x_334) ;  /* 0x0000000000887947 */ /* 0x000fec0003800000 */
.L_x_333:
[----:B------:R-:W-:-:S05]  /*0360*/  VIADD R5, R2, 0xffffff03 ;  /* 0xffffff0302057836 */ /* 0x000fca0000000000 */
[----:B------:R-:W-:-:S13]  /*0370*/  ISETP.GT.U32.AND P0, PT, R5, 0x1, PT ;  /* 0x000000010500780c */ /* 0x000fda0003f04070 */
[----:B------:R-:W-:Y:S05]  /*0380*/  @P0 BRA `(.L_x_335) ;  /* 0x0000000000780947 */ /* 0x000fea0003800000 */
[----:B------:R-:W-:Y:S01]  /*0390*/  LOP3.LUT R6, R0, 0x7fffff, RZ, 0xc0, !PT ;  /* 0x007fffff00067812 */ /* 0x000fe200078ec0ff */
[----:B------:R-:W-:-:S03]  /*03a0*/  IMAD.MOV.U32 R10, RZ, RZ, 0x3 ;  /* 0x00000003ff0a7424 */ /* 0x000fc600078e00ff */
[----:B------:R-:W-:Y:S02]  /*03b0*/  LOP3.LUT R6, R6, 0x3f800000, RZ, 0xfc, !PT ;  /* 0x3f80000006067812 */ /* 0x000fe400078efcff */
[----:B------:R-:W-:Y:S02]  /*03c0*/  SHF.L.U32 R11, R10, R5, RZ ;  /* 0x000000050a0b7219 */ /* 0x000fe400000006ff */
[----:B------:R-:W0:Y:S02]  /*03d0*/  MUFU.RCP R7, R6 ;  /* 0x0000000600077308 */ /* 0x000e240000001000 */
        /* <DEDUP_REMOVED lines=16> */
[----:B------:R-:W-:-:S05]  /*04e0*/  SEL R5, RZ, 0x1, !P0 ;  /* 0x00000001ff057807 */ /* 0x000fca0004000000 */
[----:B------:R-:W-:-:S05]  /*04f0*/  IMAD.MOV R5, RZ, RZ, -R5 ;  /* 0x000000ffff057224 */ /* 0x000fca00078e0a05 */
[----:B------:R-:W-:Y:S02]  /*0500*/  ISETP.GE.AND P0, PT, R5, RZ, PT ;  /* 0x000000ff0500720c */ /* 0x000fe40003f06270 */
[----:B------:R-:W-:-:S04]  /*0510*/  IADD3 R5, PT, PT, R2, -0xfc, RZ ;  /* 0xffffff0402057810 */ /* 0x000fc80007ffe0ff */
[----:B------:R-:W-:-:S07]  /*0520*/  SHF.R.U32.HI R5, RZ, R5, R8 ;  /* 0x00000005ff057219 */ /* 0x000fce0000011608 */
[----:B------:R-:W-:-:S05]  /*0530*/  @!P0 VIADD R5, R5, 0x1 ;  /* 0x0000000105058836 */ /* 0x000fca0000000000 */
[----:B------:R-:W-:-:S04]  /*0540*/  @!P1 SHF.L.U32 R5, R5, 0x1, RZ ;  /* 0x0000000105059819 */ /* 0x000fc800000006ff */
[----:B------:R-:W-:Y:S01]  /*0550*/  LOP3.LUT R5, R5, 0x80000000, R0, 0xf8, !PT ;  /* 0x8000000005057812 */ /* 0x000fe200078ef800 */
[----:B------:R-:W-:Y:S06]  /*0560*/  BRA `(.L_x_334) ;  /* 0x0000000000047947 */ /* 0x000fec0003800000 */
.L_x_335:
[----:B------:R0:W1:Y:S02]  /*0570*/  MUFU.RCP R5, R0 ;  /* 0x0000000000057308 */ /* 0x0000640000001000 */
.L_x_334:
[----:B------:R-:W-:Y:S05]  /*0580*/  BSYNC.RECONVERGENT B1 ;  /* 0x0000000000017941 */ /* 0x000fea0003800200 */
.L_x_332:
[----:B-1----:R-:W-:Y:S02]  /*0590*/  IMAD.MOV.U32 R7, RZ, RZ, R5 ;  /* 0x000000ffff077224 */ /* 0x002fe400078e0005 */
[----:B------:R-:W-:-:S04]  /*05a0*/  HFMA2 R5, -RZ, RZ, 0, 0 ;  /* 0x00000000ff057431 */ /* 0x000fc800000001ff */
[----:B0-----:R-:W-:Y:S05]  /*05b0*/  RET.REL.NODEC R4 `(_Z25sigmoid_activation_kernelPKfPfi) ;  /* 0xfffffff804907950 */ /* 0x001fea0003c3ffff */
.L_x_336:
        /* <DEDUP_REMOVED lines=12> */
.L_x_353:


//--------------------- .text._Z22relu_activation_kernelPKfPfi --------------------------
	.section	.text._Z22relu_activation_kernelPKfPfi,"ax",@progbits
	.align	128
        .global         _Z22relu_activation_kernelPKfPfi
        .type           _Z22relu_activation_kernelPKfPfi,@function
        .size           _Z22relu_activation_kernelPKfPfi,(.L_x_367 - _Z22relu_activation_kernelPKfPfi)
        .other          _Z22relu_activation_kernelPKfPfi,@"STO_CUDA_ENTRY STV_DEFAULT"
_Z22relu_activation_kernelPKfPfi:
.text._Z22relu_activation_kernelPKfPfi:
        /* <DEDUP_REMOVED lines=9> */
[----:B------:R-:W1:Y:S07]  /*0090*/  LDCU.64 UR4, c[0x0][0x358] ;  /* 0x00006b00ff0477ac */ /* 0x000e6e0008000a00 */
[----:B------:R-:W2:Y:S01]  /*00a0*/  LDC.64 R4, c[0x0][0x388] ;  /* 0x0000e200ff047b82 */ /* 0x000ea20000000a00 */
[----:B0-----:R-:W-:-:S06]  /*00b0*/  IMAD.WIDE R2, R7, 0x4, R2 ;  /* 0x0000000407027825 */ /* 0x001fcc00078e0202 */
[----:B-1----:R-:W3:Y:S01]  /*00c0*/  LDG.E R2, desc[UR4][R2.64] ;  /* 0x0000000402027981 */ /* 0x002ee2000c1e1900 */
[----:B--2---:R-:W-:Y:S01]  /*00d0*/  IMAD.WIDE R4, R7, 0x4, R4 ;  /* 0x0000000407047825 */ /* 0x004fe200078e0204 */
[----:B---3--:R-:W-:-:S05]  /*00e0*/  FMNMX R7, RZ, R2, !PT ;  /* 0x00000002ff077209 */ /* 0x008fca0007800000 */
[----:B------:R-:W-:Y:S01]  /*00f0*/  STG.E desc[UR4][R4.64], R7 ;  /* 0x0000000704007986 */ /* 0x000fe2000c101904 */
[----:B------:R-:W-:Y:S05]  /*0100*/  EXIT ;  /* 0x000000000000794d */ /* 0x000fea0003800000 */
.L_x_337:
        /* <DEDUP_REMOVED lines=15> */
.L_x_367:


//--------------------- .text._Z22matrix_multiply_kernelPKfS0_Pfiii --------------------------
	.section	.text._Z22matrix_multiply_kernelPKfS0_Pfiii,"ax",@progbits
	.align	128
        .global         _Z22matrix_multiply_kernelPKfS0_Pfiii
        .type           _Z22matrix_multiply_kernelPKfS0_Pfiii,@function
        .size           _Z22matrix_multiply_kernelPKfS0_Pfiii,(.L_x_368 - _Z22matrix_multiply_kernelPKfS0_Pfiii)
        .other          _Z22matrix_multiply_kernelPKfS0_Pfiii,@"STO_CUDA_ENTRY STV_DEFAULT"
_Z22matrix_multiply_kernelPKfS0_Pfiii:
.text._Z22matrix_multiply_kernelPKfS0_Pfiii:
[----:B------:R-:W-:Y:S01]  /*0000*/  LDC R1, c[0x0][0x37c] ;  /* 0x0000df00ff017b82 */ /* 0x000fe20000000800 */
[----:B------:R-:W0:Y:S07]  /*0010*/  S2R R5, SR_TID.X ;  /* 0x0000000000057919 */ /* 0x000e2e0000002100 */
[----:B------:R-:W1:Y:S01]  /*0020*/  LDC R19, c[0x0][0x364] ;  /* 0x0000d900ff137b82 */ /* 0x000e620000000800 */
[----:B------:R-:W1:Y:S07]  /*0030*/  S2R R4, SR_TID.Y ;  /* 0x0000000000047919 */ /* 0x000e6e0000002200 */
[----:B------:R-:W0:Y:S08]  /*0040*/  S2UR UR5, SR_CTAID.X ;  /* 0x00000000000579c3 */ /* 0x000e300000002500 */
[----:B------:R-:W0:Y:S08]  /*0050*/  LDC R0, c[0x0][0x360] ;  /* 0x0000d800ff007b82 */ /* 0x000e300000000800 */
[----:B------:R-:W1:Y:S08]  /*0060*/  S2UR UR4, SR_CTAID.Y ;  /* 0x00000000000479c3 */ /* 0x000e700000002600 */
[----:B------:R-:W2:Y:S01]  /*0070*/  LDC.64 R2, c[0x0][0x398] ;  /* 0x0000e600ff027b82 */ /* 0x000ea20000000a00 */
[----:B0-----:R-:W-:-:S02]  /*0080*/  IMAD R0, R0, UR5, R5 ;  /* 0x0000000500007c24 */ /* 0x001fc4000f8e0205 */
[----:B-1----:R-:W-:-:S03]  /*0090*/  IMAD R19, R19, UR4, R4 ;  /* 0x0000000413137c24 */ /* 0x002fc6000f8e0204 */
[----:B--2---:R-:W-:-:S04]  /*00a0*/  ISETP.GE.AND P0, PT, R0, R3, PT ;  /* 0x000000030000720c */ /* 0x004fc80003f06270 */
[----:B------:R-:W-:-:S13]  /*00b0*/  ISETP.GE.OR P0, PT, R19, R2, P0 ;  /* 0x000000021300720c */ /* 0x000fda0000706670 */
[----:B------:R-:W-:Y:S05]  /*00c0*/  @P0 EXIT ;  /* 0x000000000000094d */ /* 0x000fea0003800000 */
[----:B------:R-:W0:Y:S01]  /*00d0*/  LDC R2, c[0x0][0x3a0] ;  /* 0x0000e800ff027b82 */ /* 0x000e220000000800 */
[----:B------:R-:W1:Y:S01]  /*00e0*/  LDCU.64 UR4, c[0x0][0x358] ;  /* 0x00006b00ff0477ac */ /* 0x000e620008000a00 */
[----:B------:R-:W-:Y:S01]  /*00f0*/  HFMA2 R24, -RZ, RZ, 0, 0 ;  /* 0x00000000ff187431 */ /* 0x000fe200000001ff */
[----:B0-----:R-:W-:-:S13]  /*0100*/  ISETP.GE.AND P0, PT, R2, 0x1, PT ;  /* 0x000000010200780c */ /* 0x001fda0003f06270 */
[----:B-1----:R-:W-:Y:S05]  /*0110*/  @!P0 BRA `(.L_x_338) ;  /* 0x0000000400e08947 */ /* 0x002fea0003800000 */
[C---:B------:R-:W-:Y:S01]  /*0120*/  ISETP.GE.U32.AND P1, PT, R2.reuse, 0x8, PT ;  /* 0x000000080200780c */ /* 0x040fe20003f26070 */
[----:B------:R-:W-:Y:S01]  /*0130*/  IMAD R20, R19, R2, RZ ;  /* 0x0000000213147224 */ /* 0x000fe200078e02ff */
[----:B------:R-:W-:Y:S02]  /*0140*/  LOP3.LUT R27, R2, 0x7, RZ, 0xc0, !PT ;  /* 0x00000007021b7812 */ /* 0x000fe400078ec0ff */
[----:B------:R-:W-:Y:S02]  /*0150*/  MOV R24, RZ ;  /* 0x000000ff00187202 */ /* 0x000fe40000000f00 */
[----:B------:R-:W-:Y:S02]  /*0160*/  ISETP.NE.AND P0, PT, R27, RZ, PT ;  /* 0x000000ff1b00720c */ /* 0x000fe40003f05270 */
[----:B------:R-:W-:-:S05]  /*0170*/  MOV R21, RZ ;  /* 0x000000ff00157202 */ /* 0x000fca0000000f00 */
[----:B------:R-:W-:Y:S06]  /*0180*/  @!P1 BRA `(.L_x_339) ;  /* 0x0000000000c49947 */ /* 0x000fec0003800000 */
[----:B------:R-:W0:Y:S01]  /*0190*/  LDC.64 R4, c[0x0][0x380] ;  /* 0x0000e000ff047b82 */ /* 0x000e220000000a00 */
[----:B------:R-:W-:Y:S02]  /*01a0*/  LOP3.LUT R21, R2, 0x7ffffff8, RZ, 0xc0, !PT ;  /* 0x7ffffff802157812 */ /* 0x000fe400078ec0ff */
[----:B------:R-:W-:Y:S02]  /*01b0*/  MOV R24, RZ ;  /* 0x000000ff00187202 */ /* 0x000fe40000000f00 */
[----:B------:R-:W-:Y:S02]  /*01c0*/  MOV R18, R0 ;  /* 0x0000000000127202 */ /* 0x000fe40000000f00 */
[----:B------:R-:W-:Y:S01]  /*01d0*/  IADD3 R22, PT, PT, -R21, RZ, RZ ;  /* 0x000000ff15167210 */ /* 0x000fe20007ffe1ff */
[----:B0-----:R-:W-:-:S03]  /*01e0*/  IMAD.WIDE.U32 R4, R20, 0x4, R4 ;  /* 0x0000000414047825 */ /* 0x001fc600078e0004 */
[----:B------:R-:W-:-:S04]  /*01f0*/  IADD3 R6, P1, PT, R4, 0x10, RZ ;  /* 0x0000001004067810 */ /* 0x000fc80007f3e0ff */
[----:B------:R-:W-:-:S09]  /*0200*/  IADD3.X R7, PT, PT, RZ, R5, RZ, P1, !PT ;  /* 0x00000005ff077210 */ /* 0x000fd20000ffe4ff */
.L_x_340:
[----:B------:R-:W0:Y:S01]  /*0210*/  LDC.64 R16, c[0x0][0x388] ;  /* 0x0000e200ff107b82 */ /* 0x000e220000000a00 */
[----:B------:R-:W-:Y:S02]  /*0220*/  MOV R4, R6 ;  /* 0x0000000600047202 */ /* 0x000fe40000000f00 */
[----:B------:R-:W-:-:S05]  /*0230*/  MOV R5, R7 ;  /* 0x0000000700057202 */ /* 0x000fca0000000f00 */
[----:B------:R-:W2:Y:S04]  /*0240*/  LDG.E R25, desc[UR4][R4.64+-0x10] ;  /* 0xfffff00404197981 */ /* 0x000ea8000c1e1900 */
[----:B------:R-:W3:Y:S04]  /*0250*/  LDG.E R23, desc[UR4][R4.64+-0xc] ;  /* 0xfffff40404177981 */ /* 0x000ee8000c1e1900 */
[----:B------:R-:W4:Y:S04]  /*0260*/  LDG.E R29, desc[UR4][R4.64+-0x8] ;  /* 0xfffff804041d7981 */ /* 0x000f28000c1e1900 */
[----:B------:R-:W5:Y:S01]  /*0270*/  LDG.E R28, desc[UR4][R4.64+-0x4] ;  /* 0xfffffc04041c7981 */ /* 0x000f62000c1e1900 */
[----:B0-----:R-:W-:-:S05]  /*0280*/  IMAD.WIDE R16, R18, 0x4, R16 ;  /* 0x0000000412107825 */ /* 0x001fca00078e0210 */
[----:B------:R0:W2:Y:S01]  /*0290*/  LDG.E R26, desc[UR4][R16.64] ;  /* 0x00000004101a7981 */ /* 0x0000a2000c1e1900 */
[----:B------:R-:W-:-:S04]  /*02a0*/  IMAD.WIDE R14, R3, 0x4, R16 ;  /* 0x00000004030e7825 */ /* 0x000fc800078e0210 */
[C---:B------:R-:W-:Y:S02]  /*02b0*/  IMAD.WIDE R6, R3.reuse, 0x4, R14 ;  /* 0x0000000403067825 */ /* 0x040fe400078e020e */
[----:B------:R-:W3:Y:S02]  /*02c0*/  LDG.E R14, desc[UR4][R14.64] ;  /* 0x000000040e0e7981 */ /* 0x000ee4000c1e1900 */
[C---:B------:R-:W-:Y:S02]  /*02d0*/  IMAD.WIDE R10, R3.reuse, 0x4, R6 ;  /* 0x00000004030a7825 */ /* 0x040fe400078e0206 */
[----:B------:R-:W4:Y:S02]  /*02e0*/  LDG.E R6, desc[UR4][R6.64] ;  /* 0x0000000406067981 */ /* 0x000f24000c1e1900 */
[C---:B------:R-:W-:Y:S02]  /*02f0*/  IMAD.WIDE R8, R3.reuse, 0x4, R10 ;  /* 0x0000000403087825 */ /* 0x040fe400078e020a */
[----:B------:R-:W5:Y:S02]  /*0300*/  LDG.E R10, desc[UR4][R10.64] ;  /* 0x000000040a0a7981 */ /* 0x000f64000c1e1900 */
[----:B------:R-:W-:-:S02]  /*0310*/  IMAD.WIDE R12, R3, 0x4, R8 ;  /* 0x00000004030c7825 */ /* 0x000fc400078e0208 */
[----:B------:R-:W5:Y:S04]  /*0320*/  LDG.E R7, desc[UR4][R4.64] ;  /* 0x0000000404077981 */ /* 0x000f68000c1e1900 */
[----:B------:R-:W5:Y:S01]  /*0330*/  LDG.E R8, desc[UR4][R8.64] ;  /* 0x0000000408087981 */ /* 0x000f62000c1e1900 */
[----:B0-----:R-:W-:-:S03]  /*0340*/  IMAD.WIDE R16, R3, 0x4, R12 ;  /* 0x0000000403107825 */ /* 0x001fc600078e020c */
[----:B------:R-:W5:Y:S04]  /*0350*/  LDG.E R12, desc[UR4][R12.64] ;  /* 0x000000040c0c7981 */ /* 0x000f68000c1e1900 */
[----:B------:R-:W5:Y:S04]  /*0360*/  LDG.E R15, desc[UR4][R16.64] ;  /* 0x00000004100f7981 */ /* 0x000f68000c1e1900 */
[----:B------:R-:W5:Y:S04]  /*0370*/  LDG.E R9, desc[UR4][R4.64+0x4] ;  /* 0x0000040404097981 */ /* 0x000f68000c1e1900 */
[----:B------:R-:W5:Y:S01]  /*0380*/  LDG.E R11, desc[UR4][R4.64+0xc] ;  /* 0x00000c04040b7981 */ /* 0x000f62000c1e1900 */
[----:B--2---:R-:W-:Y:S01]  /*0390*/  FFMA R26, R25, R26, R24 ;  /* 0x0000001a191a7223 */ /* 0x004fe20000000018 */
[----:B------:R-:W-:-:S02]  /*03a0*/  IMAD.WIDE R24, R3, 0x4, R16 ;  /* 0x0000000403187825 */ /* 0x000fc400078e0210 */
[----:B------:R-:W2:Y:S04]  /*03b0*/  LDG.E R16, desc[UR4][R4.64+0x8] ;  /* 0x0000080404107981 */ /* 0x000ea8000c1e1900 */
[----:B------:R-:W2:Y:S01]  /*03c0*/  LDG.E R24, desc[UR4][R24.64] ;  /* 0x0000000418187981 */ /* 0x000ea2000c1e1900 */
[----:B---3--:R-:W-:Y:S01]  /*03d0*/  FFMA R14, R23, R14, R26 ;  /* 0x0000000e170e7223 */ /* 0x008fe2000000001a */
[----:B------:R-:W-:-:S03]  /*03e0*/  IADD3 R22, PT, PT, R22, 0x8, RZ ;  /* 0x0000000816167810 */ /* 0x000fc60007ffe0ff */
[----:B----4-:R-:W-:Y:S01]  /*03f0*/  FFMA R29, R29, R6, R14 ;  /* 0x000000061d1d7223 */ /* 0x010fe2000000000e */
[----:B------:R-:W-:-:S03]  /*0400*/  ISETP.NE.AND P1, PT, R22, RZ, PT ;  /* 0x000000ff1600720c */ /* 0x000fc60003f25270 */
[----:B-----5:R-:W-:Y:S01]  /*0410*/  FFMA R10, R28, R10, R29 ;  /* 0x0000000a1c0a7223 */ /* 0x020fe2000000001d */
[----:B------:R-:W-:-:S03]  /*0420*/  IADD3 R6, P2, PT, R4, 0x20, RZ ;  /* 0x0000002004067810 */ /* 0x000fc60007f5e0ff */
[----:B------:R-:W-:Y:S01]  /*0430*/  FFMA R8, R7, R8, R10 ;  /* 0x0000000807087223 */ /* 0x000fe2000000000a */
[----:B------:R-:W-:Y:S02]  /*0440*/  IADD3.X R7, PT, PT, RZ, R5, RZ, P2, !PT ;  /* 0x00000005ff077210 */ /* 0x000fe400017fe4ff */
[----:B------:R-:W-:Y:S01]  /*0450*/  LEA R18, R3, R18, 0x3 ;  /* 0x0000001203127211 */ /* 0x000fe200078e18ff */
[----:B------:R-:W-:-:S04]  /*0460*/  FFMA R9, R9, R12, R8 ;  /* 0x0000000c09097223 */ /* 0x000fc80000000008 */
[----:B--2---:R-:W-:-:S04]  /*0470*/  FFMA R16, R16, R15, R9 ;  /* 0x0000000f10107223 */ /* 0x004fc80000000009 */
[----:B------:R-:W-:Y:S01]  /*0480*/  FFMA R24, R11, R24, R16 ;  /* 0x000000180b187223 */ /* 0x000fe20000000010 */
[----:B------:R-:W-:Y:S06]  /*0490*/  @P1 BRA `(.L_x_340) ;  /* 0xfffffffc005c1947 */ /* 0x000fec000383ffff */
.L_x_339:
[----:B------:R-:W-:Y:S05]  /*04a0*/  @!P0 BRA `(.L_x_338) ;  /* 0x0000000000fc8947 */ /* 0x000fea0003800000 */
[----:B------:R-:W-:Y:S02]  /*04b0*/  ISETP.GE.U32.AND P1, PT, R27, 0x4, PT ;  /* 0x000000041b00780c */ /* 0x000fe40003f26070 */
[----:B------:R-:W-:-:S04]  /*04c0*/  LOP3.LUT R16, R2, 0x3, RZ, 0xc0, !PT ;  /* 0x0000000302107812 */ /* 0x000fc800078ec0ff */
[----:B------:R-:W-:-:S07]  /*04d0*/  ISETP.NE.AND P0, PT, R16, RZ, PT ;  /* 0x000000ff1000720c */ /* 0x000fce0003f05270 */
[----:B------:R-:W-:Y:S06]  /*04e0*/  @!P1 BRA `(.L_x_341) ;  /* 0x00000000006c9947 */ /* 0x000fec0003800000 */
[----:B------:R-:W0:Y:S01]  /*04f0*/  LDC.64 R6, c[0x0][0x388] ;  /* 0x0000e200ff067b82 */ /* 0x000e220000000a00 */
[----:B------:R-:W1:Y:S01]  /*0500*/  LDCU.64 UR6, c[0x0][0x380] ;  /* 0x00007000ff0677ac */ /* 0x000e620008000a00 */
[----:B------:R-:W-:Y:S01]  /*0510*/  IMAD R9, R21, R3, R0 ;  /* 0x0000000315097224 */ /* 0x000fe200078e0200 */
[CC--:B------:R-:W-:Y:S02]  /*0520*/  IADD3 R5, PT, PT, R20.reuse, R21.reuse, RZ ;  /* 0x0000001514057210 */ /* 0x0c0fe40007ffe0ff */
[----:B------:R-:W-:-:S03]  /*0530*/  IADD3 R10, P1, PT, R20, R21, RZ ;  /* 0x00000015140a7210 */ /* 0x000fc60007f3e0ff */
[----:B------:R-:W2:Y:S01]  /*0540*/  LDC.64 R14, c[0x0][0x380] ;  /* 0x0000e000ff0e7b82 */ /* 0x000ea20000000a00 */
[----:B0-----:R-:W-:-:S04]  /*0550*/  IMAD.WIDE R6, R9, 0x4, R6 ;  /* 0x0000000409067825 */ /* 0x001fc800078e0206 */
[----:B------:R-:W-:Y:S02]  /*0560*/  IMAD.WIDE R8, R3, 0x4, R6 ;  /* 0x0000000403087825 */ /* 0x000fe400078e0206 */
[----:B------:R-:W3:Y:S02]  /*0570*/  LDG.E R6, desc[UR4][R6.64] ;  /* 0x0000000406067981 */ /* 0x000ee4000c1e1900 */
[----:B--2---:R-:W-:Y:S01]  /*0580*/  IMAD.WIDE.U32 R14, R5, 0x4, R14 ;  /* 0x00000004050e7825 */ /* 0x004fe200078e000e */
[----:B------:R-:W-:Y:S02]  /*0590*/  IADD3.X R5, PT, PT, RZ, RZ, RZ, P1, !PT ;  /* 0x000000ffff057210 */ /* 0x000fe40000ffe4ff */
[----:B-1----:R-:W-:-:S03]  /*05a0*/  LEA R4, P1, R10, UR6, 0x2 ;  /* 0x000000060a047c11 */ /* 0x002fc6000f8210ff */
[----:B------:R-:W3:Y:S01]  /*05b0*/  LDG.E R15, desc[UR4][R14.64] ;  /* 0x000000040e0f7981 */ /* 0x000ee2000c1e1900 */
[----:B------:R-:W-:Y:S01]  /*05c0*/  LEA.HI.X R5, R10, UR7, R5, 0x2, P1 ;  /* 0x000000070a057c11 */ /* 0x000fe200088f1405 */
[C---:B------:R-:W-:Y:S02]  /*05d0*/  IMAD.WIDE R10, R3.reuse, 0x4, R8 ;  /* 0x00000004030a7825 */ /* 0x040fe400078e0208 */
[----:B------:R-:W2:Y:S04]  /*05e0*/  LDG.E R8, desc[UR4][R8.64] ;  /* 0x0000000408087981 */ /* 0x000ea8000c1e1900 */
[----:B------:R-:W2:Y:S01]  /*05f0*/  LDG.E R17, desc[UR4][R4.64+0x4] ;  /* 0x0000040404117981 */ /* 0x000ea2000c1e1900 */
[----:B------:R-:W-:-:S03]  /*0600*/  IMAD.WIDE R12, R3, 0x4, R10 ;  /* 0x00000004030c7825 */ /* 0x000fc600078e020a */
[----:B------:R-:W4:Y:S04]  /*0610*/  LDG.E R22, desc[UR4][R10.64] ;  /* 0x000000040a167981 */ /* 0x000f28000c1e1900 */
[----:B------:R-:W4:Y:S04]  /*0620*/  LDG.E R18, desc[UR4][R4.64+0x8] ;  /* 0x0000080404127981 */ /* 0x000f28000c1e1900 */
[----:B------:R-:W5:Y:S04]  /*0630*/  LDG.E R26, desc[UR4][R4.64+0xc] ;  /* 0x00000c04041a7981 */ /* 0x000f68000c1e1900 */
[----:B------:R-:W5:Y:S01]  /*0640*/  LDG.E R12, desc[UR4][R12.64] ;  /* 0x000000040c0c7981 */ /* 0x000f62000c1e1900 */
[----:B------:R-:W-:Y:S01]  /*0650*/  IADD3 R21, PT, PT, R21, 0x4, RZ ;  /* 0x0000000415157810 */ /* 0x000fe20007ffe0ff */
[----:B---3--:R-:W-:-:S04]  /*0660*/  FFMA R24, R15, R6, R24 ;  /* 0x000000060f187223 */ /* 0x008fc80000000018 */
[----:B--2---:R-:W-:-:S04]  /*0670*/  FFMA R17, R17, R8, R24 ;  /* 0x0000000811117223 */ /* 0x004fc80000000018 */
[----:B----4-:R-:W-:-:S04]  /*0680*/  FFMA R17, R18, R22, R17 ;  /* 0x0000001612117223 */ /* 0x010fc80000000011 */
[----:B-----5:R-:W-:-:S07]  /*0690*/  FFMA R24, R26, R12, R17 ;  /* 0x0000000c1a187223 */ /* 0x020fce0000000011 */
.L_x_341:
[----:B------:R-:W-:Y:S05]  /*06a0*/  @!P0 BRA `(.L_x_338) ;  /* 0x00000000007c8947 */ /* 0x000fea0003800000 */
[----:B------:R-:W-:Y:S01]  /*06b0*/  ISETP.NE.AND P1, PT, R16, 0x1, PT ;  /* 0x000000011000780c */ /* 0x000fe20003f25270 */
[----:B------:R-:W0:Y:S01]  /*06c0*/  LDC.64 R12, c[0x0][0x380] ;  /* 0x0000e000ff0c7b82 */ /* 0x000e220000000a00 */
[----:B------:R-:W-:-:S04]  /*06d0*/  LOP3.LUT R2, R2, 0x1, RZ, 0xc0, !PT ;  /* 0x0000000102027812 */ /* 0x000fc800078ec0ff */
[----:B------:R-:W-:-:S03]  /*06e0*/  ISETP.NE.U32.AND P0, PT, R2, 0x1, PT ;  /* 0x000000010200780c */ /* 0x000fc60003f05070 */
[----:B------:R-:W1:Y:S04]  /*06f0*/  LDC.64 R10, c[0x0][0x388] ;  /* 0x0000e200ff0a7b82 */ /* 0x000e680000000a00 */
[CC--:B------:R-:W-:Y:S02]  /*0700*/  @P1 IADD3 R15, PT, PT, R20.reuse, R21.reuse, RZ ;  /* 0x00000015140f1210 */ /* 0x0c0fe40007ffe0ff */
[----:B------:R-:W-:Y:S02]  /*0710*/  @P1 IADD3 R2, P2, PT, R20, R21, RZ ;  /* 0x0000001514021210 */ /* 0x000fe40007f5e0ff */
[----:B------:R-:W2:Y:S02]  /*0720*/  @P1 LDC.64 R4, c[0x0][0x380] ;  /* 0x0000e000ff041b82 */ /* 0x000ea40000000a00 */
[----:B------:R-:W-:-:S06]  /*0730*/  @P1 IADD3.X R14, PT, PT, RZ, RZ, RZ, P2, !PT ;  /* 0x000000ffff0e1210 */ /* 0x000fcc00017fe4ff */
[----:B------:R-:W3:Y:S01]  /*0740*/  LDC.64 R6, c[0x0][0x380] ;  /* 0x0000e000ff067b82 */ /* 0x000ee20000000a00 */
[----:B0-----:R-:W-:-:S04]  /*0750*/  @P1 IMAD.WIDE.U32 R12, R15, 0x4, R12 ;  /* 0x000000040f0c1825 */ /* 0x001fc800078e000c */
[C---:B------:R-:W-:Y:S01]  /*0760*/  @P1 IMAD R15, R21.reuse, R3, R0 ;  /* 0x00000003150f1224 */ /* 0x040fe200078e0200 */
[----:B------:R-:W-:Y:S01]  /*0770*/  @P1 IADD3 R21, PT, PT, R21, 0x2, RZ ;  /* 0x0000000215151810 */ /* 0x000fe20007ffe0ff */
[----:B------:R-:W4:Y:S01]  /*0780*/  @P1 LDG.E R13, desc[UR4][R12.64] ;  /* 0x000000040c0d1981 */ /* 0x000f22000c1e1900 */
[----:B------:R-:W0:Y:S01]  /*0790*/  LDC.64 R8, c[0x0][0x388] ;  /* 0x0000e200ff087b82 */ /* 0x000e220000000a00 */
[----:B-1----:R-:W-:Y:S01]  /*07a0*/  @P1 IMAD.WIDE R10, R15, 0x4, R10 ;  /* 0x000000040f0a1825 */ /* 0x002fe200078e020a */
[----:B------:R-:W-:Y:S02]  /*07b0*/  @!P0 IADD3 R17, PT, PT, R20, R21, RZ ;  /* 0x0000001514118210 */ /* 0x000fe40007ffe0ff */
[----:B--2---:R-:W-:Y:S01]  /*07c0*/  @P1 LEA R4, P2, R2, R4, 0x2 ;  /* 0x0000000402041211 */ /* 0x004fe200078410ff */
[----:B------:R-:W-:-:S03]  /*07d0*/  @!P0 IMAD R21, R21, R3, R0 ;  /* 0x0000000315158224 */ /* 0x000fc600078e0200 */
[----:B------:R-:W-:Y:S01]  /*07e0*/  @P1 LEA.HI.X R5, R2, R5, R14, 0x2, P2 ;  /* 0x0000000502051211 */ /* 0x000fe200010f140e */
[----:B------:R-:W-:Y:S01]  /*07f0*/  @P1 IMAD.WIDE R14, R3, 0x4, R10 ;  /* 0x00000004030e1825 */ /* 0x000fe200078e020a */
[----:B------:R-:W4:Y:S03]  /*0800*/  @P1 LDG.E R2, desc[UR4][R10.64] ;  /* 0x000000040a021981 */ /* 0x000f26000c1e1900 */
[----:B---3--:R-:W-:Y:S01]  /*0810*/  @!P0 IMAD.WIDE.U32 R6, R17, 0x4, R6 ;  /* 0x0000000411068825 */ /* 0x008fe200078e0006 */
[----:B------:R-:W2:Y:S04]  /*0820*/  @P1 LDG.E R5, desc[UR4][R4.64+0x4] ;  /* 0x0000040404051981 */ /* 0x000ea8000c1e1900 */
[----:B------:R-:W2:Y:S01]  /*0830*/  @P1 LDG.E R14, desc[UR4][R14.64] ;  /* 0x000000040e0e1981 */ /* 0x000ea2000c1e1900 */
[----:B0-----:R-:W-:-:S03]  /*0840*/  @!P0 IMAD.WIDE R8, R21, 0x4, R8 ;  /* 0x0000000415088825 */ /* 0x001fc600078e0208 */
[----:B------:R-:W3:Y:S04]  /*0850*/  @!P0 LDG.E R7, desc[UR4][R6.64] ;  /* 0x0000000406078981 */ /* 0x000ee8000c1e1900 */
[----:B------:R-:W3:Y:S01]  /*0860*/  @!P0 LDG.E R8, desc[UR4][R8.64] ;  /* 0x0000000408088981 */ /* 0x000ee2000c1e1900 */
[----:B----4-:R-:W-:-:S04]  /*0870*/  @P1 FFMA R2, R13, R2, R24 ;  /* 0x000000020d021223 */ /* 0x010fc80000000018 */
[----:B--2---:R-:W-:-:S04]  /*0880*/  @P1 FFMA R24, R5, R14, R2 ;  /* 0x0000000e05181223 */ /* 0x004fc80000000002 */
[----:B---3--:R-:W-:-:S07]  /*0890*/  @!P0 FFMA R24, R7, R8, R24 ;  /* 0x0000000807188223 */ /* 0x008fce0000000018 */
.L_x_338:
[----:B------:R-:W0:Y:S01]  /*08a0*/  LDC.64 R4, c[0x0][0x390] ;  /* 0x0000e400ff047b82 */ /* 0x000e220000000a00 */
[----:B------:R-:W-:-:S04]  /*08b0*/  IMAD R3, R19, R3, R0 ;  /* 0x0000000313037224 */ /* 0x000fc800078e0200 */
[----:B0-----:R-:W-:-:S05]  /*08c0*/  IMAD.WIDE R2, R3, 0x4, R4 ;  /* 0x0000000403027825 */ /* 0x001fca00078e0204 */
[----:B------:R-:W-:Y:S01]  /*08d0*/  STG.E desc[UR4][R2.64], R24 ;  /* 0x0000001802007986 */ /* 0x000fe2000c101904 */
[----:B------:R-:W-:Y:S05]  /*08e0*/  EXIT ;  /* 0x000000000000794d */ /* 0x000fea0003800000 */
.L_x_342:
        /* <DEDUP_REMOVED lines=9> */
.L_x_368:


//--------------------- .text._Z17simple_add_kernelPfS_S_i --------------------------
	.section	.text._Z17simple_add_kernelPfS_S_i,"ax",@progbits
	.align	128
        .global         _Z17simple_add_kernelPfS_S_i
        .type           _Z17simple_add_kernelPfS_S_i,@function
        .size           _Z17simple_add_kernelPfS_S_i,(.L_x_369 - _Z17simple_add_kernelPfS_S_i)
        .other          _Z17simple_add_kernelPfS_S_i,@"STO_CUDA_ENTRY STV_DEFAULT"
_Z17simple_add_kernelPfS_S_i:
.text._Z17simple_add_kernelPfS_S_i:
        /* <DEDUP_REMOVED lines=10> */
[----:B------:R-:W2:Y:S08]  /*00a0*/  LDC.64 R4, c[0x0][0x388] ;  /* 0x0000e200ff047b82 */ /* 0x000eb00000000a00 */
[----:B------:R-:W3:Y:S01]  /*00b0*/  LDC.64 R6, c[0x0][0x390] ;  /* 0x0000e400ff067b82 */ /* 0x000ee20000000a00 */
[----:B0-----:R-:W-:-:S06]  /*00c0*/  IMAD.WIDE R2, R9, 0x4, R2 ;  /* 0x0000000409027825 */ /* 0x001fcc00078e0202 */
[----:B-1----:R-:W4:Y:S01]  /*00d0*/  LDG.E R2, desc[UR4][R2.64] ;  /* 0x0000000402027981 */ /* 0x002f22000c1e1900 */
[----:B--2---:R-:W-:-:S06]  /*00e0*/  IMAD.WIDE R4, R9, 0x4, R4 ;  /* 0x0000000409047825 */ /* 0x004fcc00078e0204 */
[----:B------:R-:W4:Y:S01]  /*00f0*/  LDG.E R5, desc[UR4][R4.64] ;  /* 0x0000000404057981 */ /* 0x000f22000c1e1900 */
[----:B---3--:R-:W-:-:S04]  /*0100*/  IMAD.WIDE R6, R9, 0x4, R6 ;  /* 0x0000000409067825 */ /* 0x008fc800078e0206 */
[----:B----4-:R-:W-:-:S05]  /*0110*/  FADD R9, R2, R5 ;  /* 0x0000000502097221 */ /* 0x010fca0000000000 */
[----:B------:R-:W-:Y:S01]  /*0120*/  STG.E desc[UR4][R6.64], R9 ;  /* 0x0000000906007986 */ /* 0x000fe2000c101904 */
[----:B------:R-:W-:Y:S05]  /*0130*/  EXIT ;  /* 0x000000000000794d */ /* 0x000fea0003800000 */
.L_x_343:
        /* <DEDUP_REMOVED lines=12> */
.L_x_369:


//--------------------- .nv.global.init           --------------------------
	.section	.nv.global.init,"aw",@progbits
	.align	4
.nv.global.init:
	.type		__cudart_i2opi_f,@object
	.size		__cudart_i2opi_f,(.L_0 - __cudart_i2opi_f)
__cudart_i2opi_f:
        /*0000*/ 	.byte	0x41, 0x90, 0x43, 0x3c, 0x99, 0x95, 0x62, 0xdb, 0xc0, 0xdd, 0x34, 0xf5, 0xd1, 0x57, 0x27, 0xfc
        /*0010*/ 	.byte	0x29, 0x15, 0x44, 0x4e, 0x6e, 0x83, 0xf9, 0xa2
.L_0:


//--------------------- .nv.shared.sample_next_token_kernel --------------------------
	.section	.nv.shared.sample_next_token_kernel,"aw",@nobits
	.sectionflags	@""
	.align	16
	.zero		1024


//--------------------- .nv.shared.reserved.0     --------------------------
	.section	.nv.shared.reserved.0,"aw",@nobits
	.weak		__nv_reservedSMEM_offset_0_alias
	.size		__nv_reservedSMEM_offset_0_alias, 0, 64
	.other		__nv_reservedSMEM_offset_0_alias,@"STO_CUDA_RESERVED_SHARED STV_DEFAULT"
__nv_reservedSMEM_offset_0_alias:
	.zero		0
	.zero		64


//--------------------- .nv.shared.feed_forward_kernel --------------------------
	.section	.nv.shared.feed_forward_kernel,"aw",@nobits
	.sectionflags	@""
	.align	16
	.zero		1024


//--------------------- .nv.shared.multi_head_attention_forward_kernel --------------------------
	.section	.nv.shared.multi_head_attention_forward_kernel,"aw",@nobits
	.sectionflags	@""
	.align	16
	.zero		1024


//--------------------- .nv.shared.token_embedding_kernel --------------------------
	.section	.nv.shared.token_embedding_kernel,"aw",@nobits
	.sectionflags	@""
	.align	16
	.zero		1024


//--------------------- .nv.shared._Z26positional_encoding_kernelPfiii --------------------------
	.section	.nv.shared._Z26positional_encoding_kernelPfiii,"aw",@nobits
	.sectionflags	@""
	.align	16
	.zero		1024


//--------------------- .nv.shared._Z27multi_head_attention_kernelPKfS0_S0_PfS0_S0_S0_S0_iiiii --------------------------
	.section	.nv.shared._Z27multi_head_attention_kernelPKfS0_S0_PfS0_S0_S0_S0_iiiii,"aw",@nobits
	.sectionflags	@""
	.align	16
	.zero		1024


//--------------------- .nv.shared._Z35scaled_dot_product_attention_kernelPKfS0_S0_Pfiiif --------------------------
	.section	.nv.shared._Z35scaled_dot_product_attention_kernelPKfS0_S0_Pfiiif,"aw",@nobits
	.sectionflags	@""
	.align	16
	.zero		1024


//--------------------- .nv.shared._Z14softmax_kernelPKfPfiii --------------------------
	.section	.nv.shared._Z14softmax_kernelPKfPfiii,"aw",@nobits
	.sectionflags	@""
	.align	16
	.zero		1024


//--------------------- .nv.shared._Z22gelu_activation_kernelPKfPfi --------------------------
	.section	.nv.shared._Z22gelu_activation_kernelPKfPfi,"aw",@nobits
	.sectionflags	@""
	.align	16
	.zero		1024


//--------------------- .nv.shared._Z26layer_normalization_kernelPKfPfS0_S0_iif --------------------------
	.section	.nv.shared._Z26layer_normalization_kernelPKfPfS0_S0_iif,"aw",@nobits
	.sectionflags	@""
	.align	16
	.zero		1024


//--------------------- .nv.shared._Z23vector_normalize_kernelPfif --------------------------
	.section	.nv.shared._Z23vector_normalize_kernelPfif,"aw",@nobits
	.sectionflags	@""
	.align	16
	.zero		1024


//--------------------- .nv.shared._Z25vector_dot_product_kernelPKfS0_Pfi --------------------------
	.section	.nv.shared._Z25vector_dot_product_kernelPKfS0_Pfi,"aw",@nobits
	.sectionflags	@""
	.align	16
	.zero		1024


//--------------------- .nv.shared._Z25sigmoid_activation_kernelPKfPfi --------------------------
	.section	.nv.shared._Z25sigmoid_activation_kernelPKfPfi,"aw",@nobits
	.sectionflags	@""
	.align	16
	.zero		1024


//--------------------- .nv.shared._Z22relu_activation_kernelPKfPfi --------------------------
	.section	.nv.shared._Z22relu_activation_kernelPKfPfi,"aw",@nobits
	.sectionflags	@""
	.align	16
	.zero		1024


//--------------------- .nv.shared._Z22matrix_multiply_kernelPKfS0_Pfiii --------------------------
	.section	.nv.shared._Z22matrix_multiply_kernelPKfS0_Pfiii,"aw",@nobits
	.sectionflags	@""
	.align	16
	.zero		1024


//--------------------- .nv.shared._Z17simple_add_kernelPfS_S_i --------------------------
	.section	.nv.shared._Z17simple_add_kernelPfS_S_i,"aw",@nobits
	.sectionflags	@""
	.align	16
	.zero		1024


//--------------------- .nv.constant0.sample_next_token_kernel --------------------------
	.section	.nv.constant0.sample_next_token_kernel,"a",@progbits
	.sectionflags	@""
	.align	4
.nv.constant0.sample_next_token_kernel:
	.zero		936


//--------------------- .nv.constant0.feed_forward_kernel --------------------------
	.section	.nv.constant0.feed_forward_kernel,"a",@progbits
	.sectionflags	@""
	.align	4
.nv.constant0.feed_forward_kernel:
	.zero		960


//--------------------- .nv.constant0.multi_head_attention_forward_kernel --------------------------
	.section	.nv.constant0.multi_head_attention_forward_kernel,"a",@progbits
	.sectionflags	@""
	.align	4
.nv.constant0.multi_head_attention_forward_kernel:
	.zero		944


//--------------------- .nv.constant0.token_embedding_kernel --------------------------
	.section	.nv.constant0.token_embedding_kernel,"a",@progbits
	.sectionflags	@""
	.align	4
.nv.constant0.token_embedding_kernel:
	.zero		936


//--------------------- .nv.constant0._Z26positional_encoding_kernelPfiii --------------------------
	.section	.nv.constant0._Z26positional_encoding_kernelPfiii,"a",@progbits
	.sectionflags	@""
	.align	4
.nv.constant0._Z26positional_encoding_kernelPfiii:
	.zero		916


//--------------------- .nv.constant0._Z27multi_head_attention_kernelPKfS0_S0_PfS0_S0_S0_S0_iiiii --------------------------
	.section	.nv.constant0._Z27multi_head_attention_kernelPKfS0_S0_PfS0_S0_S0_S0_iiiii,"a",@progbits
	.sectionflags	@""
	.align	4
.nv.constant0._Z27multi_head_attention_kernelPKfS0_S0_PfS0_S0_S0_S0_iiiii:
	.zero		980


//--------------------- .nv.constant0._Z35scaled_dot_product_attention_kernelPKfS0_S0_Pfiiif --------------------------
	.section	.nv.constant0._Z35scaled_dot_product_attention_kernelPKfS0_S0_Pfiiif,"a",@progbits
	.sectionflags	@""
	.align	4
.nv.constant0._Z35scaled_dot_product_attention_kernelPKfS0_S0_Pfiiif:
	.zero		944


//--------------------- .nv.constant0._Z14softmax_kernelPKfPfiii --------------------------
	.section	.nv.constant0._Z14softmax_kernelPKfPfiii,"a",@progbits
	.sectionflags	@""
	.align	4
.nv.constant0._Z14softmax_kernelPKfPfiii:
	.zero		924


//--------------------- .nv.constant0._Z22gelu_activation_kernelPKfPfi --------------------------
	.section	.nv.constant0._Z22gelu_activation_kernelPKfPfi,"a",@progbits
	.sectionflags	@""
	.align	4
.nv.constant0._Z22gelu_activation_kernelPKfPfi:
	.zero		916


//--------------------- .nv.constant0._Z26layer_normalization_kernelPKfPfS0_S0_iif --------------------------
	.section	.nv.constant0._Z26layer_normalization_kernelPKfPfS0_S0_iif,"a",@progbits
	.sectionflags	@""
	.align	4
.nv.constant0._Z26layer_normalization_kernelPKfPfS0_S0_iif:
	.zero		940


//--------------------- .nv.constant0._Z23vector_normalize_kernelPfif --------------------------
	.section	.nv.constant0._Z23vector_normalize_kernelPfif,"a",@progbits
	.sectionflags	@""
	.align	4
.nv.constant0._Z23vector_normalize_kernelPfif:
	.zero		912


//--------------------- .nv.constant0._Z25vector_dot_product_kernelPKfS0_Pfi --------------------------
	.section	.nv.constant0._Z25vector_dot_product_kernelPKfS0_Pfi,"a",@progbits
	.sectionflags	@""
	.align	4
.nv.constant0._Z25vector_dot_product_kernelPKfS0_Pfi:
	.zero		924


//--------------------- .nv.constant0._Z25sigmoid_activation_kernelPKfPfi --------------------------
	.section	.nv.constant0._Z25sigmoid_activation_kernelPKfPfi,"a",@progbits
	.sectionflags	@""
	.align	4
.nv.constant0._Z25sigmoid_activation_kernelPKfPfi:
	.zero		916


//--------------------- .nv.constant0._Z22relu_activation_kernelPKfPfi --------------------------
	.section	.nv.constant0._Z22relu_activation_kernelPKfPfi,"a",@progbits
	.sectionflags	@""
	.align	4
.nv.constant0._Z22relu_activation_kernelPKfPfi:
	.zero		916


//--------------------- .nv.constant0._Z22matrix_multiply_kernelPKfS0_Pfiii --------------------------
	.section	.nv.constant0._Z22matrix_multiply_kernelPKfS0_Pfiii,"a",@progbits
	.sectionflags	@""
	.align	4
.nv.constant0._Z22matrix_multiply_kernelPKfS0_Pfiii:
	.zero		932


//--------------------- .nv.constant0._Z17simple_add_kernelPfS_S_i --------------------------
	.section	.nv.constant0._Z17simple_add_kernelPfS_S_i,"a",@progbits
	.sectionflags	@""
	.align	4
.nv.constant0._Z17simple_add_kernelPfS_S_i:
	.zero		924


//--------------------- SYMBOLS --------------------------

	.type		.nv.reservedSmem.offset0,@object
	.size		.nv.reservedSmem.offset0,0x4
	.type		.nv.reservedSmem.cap,@object
	.size		.nv.reservedSmem.cap,0x4
